	.target	sm_100a

	.elftype	@"ET_EXEC"


//--------------------- .note.nv.tkinfo           --------------------------
	.section	.note.nv.tkinfo,"",@"SHT_NOTE"
	.sectionflags	@"SHF_NOTE_NV_TKINFO"
	.tkinfo
        /*0018*/ 	.word	0x00000081
        /*0030*/ 	.string	""
        /*0030*/ 	.string	"ptxas-blackwell"
        /*0030*/ 	.string	"Cuda compilation tools, release 12.9, V12.9.86"
        /*0030*/ 	.string	"Build cuda_12.9.r12.9/compiler.36037853_0"
        /*0030*/ 	.string	"-v  -suppress-debug-info  -lineinfo  -arch sm_100a "



//--------------------- .note.nv.cuver            --------------------------
	.section	.note.nv.cuver,"",@"SHT_NOTE"
	.sectionflags	@"SHF_NOTE_NV_CUVER"
        /*0018*/ 	.short	0x0001
        /*001a*/ 	.short	0x0064
        /*001c*/ 	.short	0x0001
        /*001e*/ 	.short	0x0000
        /*0020*/ 	.short	0x0001
        /*0022*/ 	.short	0x0000


//--------------------- .nv.info                  --------------------------
	.section	.nv.info,"",@"SHT_CUDA_INFO"
	.align	4


	//----- nvinfo : EIATTR_REGCOUNT
	.align		4
        /*0000*/ 	.byte	0x04, 0x2f
        /*0002*/ 	.short	(.L_4 - .L_3)
	.align		4
.L_3:
        /*0004*/ 	.word	index@(matmul_kernel)
        /*0008*/ 	.word	0x000000ff


	//----- nvinfo : EIATTR_FRAME_SIZE
	.align		4
.L_4:
        /*000c*/ 	.byte	0x04, 0x11
        /*000e*/ 	.short	(.L_6 - .L_5)
	.align		4
.L_5:
        /*0010*/ 	.word	index@($__internal_2_$__cuda_sm10x_tcgen05_guardrail_trap_unallocated_columns_being_dealloced)
        /*0014*/ 	.word	0x00000e40


	//----- nvinfo : EIATTR_FRAME_SIZE
	.align		4
.L_6:
        /*0018*/ 	.byte	0x04, 0x11
        /*001a*/ 	.short	(.L_8 - .L_7)
	.align		4
.L_7:
        /*001c*/ 	.word	index@($__internal_1_$__cuda_sm10x_tcgen05_guardrail_trap_phase_invalid_during_alloc)
        /*0020*/ 	.word	0x00000e40


	//----- nvinfo : EIATTR_FRAME_SIZE
	.align		4
.L_8:
        /*0024*/ 	.byte	0x04, 0x11
        /*0026*/ 	.short	(.L_10 - .L_9)
	.align		4
.L_9:
        /*0028*/ 	.word	index@($__internal_0_$__cuda_sm10x_tcgen05_guardrail_trap_col_being_dealloced_not_returned_by_alloc)
        /*002c*/ 	.word	0x00000e40


	//----- nvinfo : EIATTR_FRAME_SIZE
	.align		4
.L_10:
        /*0030*/ 	.byte	0x04, 0x11
        /*0032*/ 	.short	(.L_12 - .L_11)
	.align		4
.L_11:
        /*0034*/ 	.word	index@(matmul_kernel)
        /*0038*/ 	.word	0x00000e40


	//----- nvinfo : EIATTR_MIN_STACK_SIZE
	.align		4
.L_12:
        /*003c*/ 	.byte	0x04, 0x12
        /*003e*/ 	.short	(.L_14 - .L_13)
	.align		4
.L_13:
        /*0040*/ 	.word	index@(matmul_kernel)
        /*0044*/ 	.word	0x00000e40
.L_14:


//--------------------- .nv.info.matmul_kernel    --------------------------
	.section	.nv.info.matmul_kernel,"",@"SHT_CUDA_INFO"
	.sectionflags	@""
	.align	4


	//----- nvinfo : EIATTR_CUDA_API_VERSION
	.align		4
        /*0000*/ 	.byte	0x04, 0x37
        /*0002*/ 	.short	(.L_16 - .L_15)
.L_15:
        /*0004*/ 	.word	0x00000081


	//----- nvinfo : EIATTR_KPARAM_INFO
	.align		4
.L_16:
        /*0008*/ 	.byte	0x04, 0x17
        /*000a*/ 	.short	(.L_18 - .L_17)
.L_17:
        /*000c*/ 	.word	0x00000000
        /*0010*/ 	.short	0x000d
        /*0012*/ 	.short	0x0048
        /*0014*/ 	.byte	0x00, 0xf4, 0x21, 0x00


	//----- nvinfo : EIATTR_KPARAM_INFO
	.align		4
.L_18:
        /*0018*/ 	.byte	0x04, 0x17
        /*001a*/ 	.short	(.L_20 - .L_19)
.L_19:
        /*001c*/ 	.word	0x00000000
        /*0020*/ 	.short	0x000c
        /*0022*/ 	.short	0x0040
        /*0024*/ 	.byte	0x00, 0xf4, 0x21, 0x00


	//----- nvinfo : EIATTR_KPARAM_INFO
	.align		4
.L_20:
        /*0028*/ 	.byte	0x04, 0x17
        /*002a*/ 	.short	(.L_22 - .L_21)
.L_21:
        /*002c*/ 	.word	0x00000000
        /*0030*/ 	.short	0x000b
        /*0032*/ 	.short	0x0038
        /*0034*/ 	.byte	0x00, 0xf0, 0x11, 0x00


	//----- nvinfo : EIATTR_KPARAM_INFO
	.align		4
.L_22:
        /*0038*/ 	.byte	0x04, 0x17
        /*003a*/ 	.short	(.L_24 - .L_23)
.L_23:
        /*003c*/ 	.word	0x00000000
        /*0040*/ 	.short	0x000a
        /*0042*/ 	.short	0x0034
        /*0044*/ 	.byte	0x00, 0xf0, 0x11, 0x00


	//----- nvinfo : EIATTR_KPARAM_INFO
	.align		4
.L_24:
        /*0048*/ 	.byte	0x04, 0x17
        /*004a*/ 	.short	(.L_26 - .L_25)
.L_25:
        /*004c*/ 	.word	0x00000000
        /*0050*/ 	.short	0x0009
        /*0052*/ 	.short	0x0030
        /*0054*/ 	.byte	0x00, 0xf0, 0x11, 0x00


	//----- nvinfo : EIATTR_KPARAM_INFO
	.align		4
.L_26:
        /*0058*/ 	.byte	0x04, 0x17
        /*005a*/ 	.short	(.L_28 - .L_27)
.L_27:
        /*005c*/ 	.word	0x00000000
        /*0060*/ 	.short	0x0008
        /*0062*/ 	.short	0x002c
        /*0064*/ 	.byte	0x00, 0xf0, 0x11, 0x00


	//----- nvinfo : EIATTR_KPARAM_INFO
	.align		4
.L_28:
        /*0068*/ 	.byte	0x04, 0x17
        /*006a*/ 	.short	(.L_30 - .L_29)
.L_29:
        /*006c*/ 	.word	0x00000000
        /*0070*/ 	.short	0x0007
        /*0072*/ 	.short	0x0028
        /*0074*/ 	.byte	0x00, 0xf0, 0x11, 0x00


	//----- nvinfo : EIATTR_KPARAM_INFO
	.align		4
.L_30:
        /*0078*/ 	.byte	0x04, 0x17
        /*007a*/ 	.short	(.L_32 - .L_31)
.L_31:
        /*007c*/ 	.word	0x00000000
        /*0080*/ 	.short	0x0006
        /*0082*/ 	.short	0x0024
        /*0084*/ 	.byte	0x00, 0xf0, 0x11, 0x00


	//----- nvinfo : EIATTR_KPARAM_INFO
	.align		4
.L_32:
        /*0088*/ 	.byte	0x04, 0x17
        /*008a*/ 	.short	(.L_34 - .L_33)
.L_33:
        /*008c*/ 	.word	0x00000000
        /*0090*/ 	.short	0x0005
        /*0092*/ 	.short	0x0020
        /*0094*/ 	.byte	0x00, 0xf0, 0x11, 0x00


	//----- nvinfo : EIATTR_KPARAM_INFO
	.align		4
.L_34:
        /*0098*/ 	.byte	0x04, 0x17
        /*009a*/ 	.short	(.L_36 - .L_35)
.L_35:
        /*009c*/ 	.word	0x00000000
        /*00a0*/ 	.short	0x0004
        /*00a2*/ 	.short	0x001c
        /*00a4*/ 	.byte	0x00, 0xf0, 0x11, 0x00


	//----- nvinfo : EIATTR_KPARAM_INFO
	.align		4
.L_36:
        /*00a8*/ 	.byte	0x04, 0x17
        /*00aa*/ 	.short	(.L_38 - .L_37)
.L_37:
        /*00ac*/ 	.word	0x00000000
        /*00b0*/ 	.short	0x0003
        /*00b2*/ 	.short	0x0018
        /*00b4*/ 	.byte	0x00, 0xf0, 0x11, 0x00


	//----- nvinfo : EIATTR_KPARAM_INFO
	.align		4
.L_38:
        /*00b8*/ 	.byte	0x04, 0x17
        /*00ba*/ 	.short	(.L_40 - .L_39)
.L_39:
        /*00bc*/ 	.word	0x00000000
        /*00c0*/ 	.short	0x0002
        /*00c2*/ 	.short	0x0010
        /*00c4*/ 	.byte	0x00, 0xf4, 0x21, 0x00


	//----- nvinfo : EIATTR_KPARAM_INFO
	.align		4
.L_40:
        /*00c8*/ 	.byte	0x04, 0x17
        /*00ca*/ 	.short	(.L_42 - .L_41)
.L_41:
        /*00cc*/ 	.word	0x00000000
        /*00d0*/ 	.short	0x0001
        /*00d2*/ 	.short	0x0008
        /*00d4*/ 	.byte	0x00, 0xf4, 0x21, 0x00


	//----- nvinfo : EIATTR_KPARAM_INFO
	.align		4
.L_42:
        /*00d8*/ 	.byte	0x04, 0x17
        /*00da*/ 	.short	(.L_44 - .L_43)
.L_43:
        /*00dc*/ 	.word	0x00000000
        /*00e0*/ 	.short	0x0000
        /*00e2*/ 	.short	0x0000
        /*00e4*/ 	.byte	0x00, 0xf4, 0x21, 0x00


	//----- nvinfo : EIATTR_AT_ENTRY_FRAGMENTS
	.align		4
.L_44:
        /*00e8*/ 	.byte	0x04, 0x4f
        /*00ea*/ 	.short	(.L_46 - .L_45)


	//   ....[0]....
.L_45:
        /*00ec*/ 	.word	0x00000004


	//----- nvinfo : EIATTR_RESERVED_SMEM_USED
	.align		4
.L_46:
        /*00f0*/ 	.byte	0x01, 0x41
	.zero		2


	//----- nvinfo : EIATTR_SPARSE_MMA_MASK
	.align		4
        /*00f4*/ 	.byte	0x03, 0x50
        /*00f6*/ 	.short	0x0000


	//----- nvinfo : EIATTR_TCGEN05_1CTA_USED
	.align		4
        /*00f8*/ 	.byte	0x01, 0x51
	.zero		2


	//----- nvinfo : EIATTR_MAXREG_COUNT
	.align		4
        /*00fc*/ 	.byte	0x03, 0x1b
        /*00fe*/ 	.short	0x00ff


	//----- nvinfo : EIATTR_NUM_BARRIERS
	.align		4
        /*0100*/ 	.byte	0x02, 0x4c
        /*0102*/ 	.byte	0x01
	.zero		1


	//----- nvinfo : EIATTR_ANNOTATIONS
	.align		4
        /*0104*/ 	.byte	0x04, 0x55
        /*0106*/ 	.short	(.L_48 - .L_47)


	//   ....[0]....
.L_47:
        /*0108*/ 	.word	0x00000001
        /*010c*/ 	.byte	0xc0, 0x0a, 0x00, 0x00, 0x01, 0x00, 0x00, 0x00, 0x60, 0x20, 0x00, 0x00, 0x01, 0x00, 0x00, 0x00
        /* <DEDUP_REMOVED lines=1865> */
        /*75ac*/ 	.byte	0x30, 0x98, 0x02, 0x00, 0x01, 0x00, 0x00, 0x00, 0xe0, 0x98, 0x02, 0x00


	//----- nvinfo : EIATTR_INT_WARP_WIDE_INSTR_OFFSETS
	.align		4
.L_48:
        /*75b8*/ 	.byte	0x04, 0x31
        /*75ba*/ 	.short	(.L_50 - .L_49)


	//   ....[0]....
.L_49:
        /*75bc*/ 	.word	0x00003140


	//   ....[1]....
        /*75c0*/ 	.word	0x00003180


	//   ....[2]....
        /*75c4*/ 	.word	0x00003200


	//   ....[3]....
        /*75c8*/ 	.word	0x0002dd00


	//   ....[4]....
        /*75cc*/ 	.word	0x0002dd50


	//----- nvinfo : EIATTR_COOP_GROUP_MASK_REGIDS
	.align		4
.L_50:
        /*75d0*/ 	.byte	0x04, 0x29
        /*75d2*/ 	.short	(.L_52 - .L_51)


	//   ....[0]....
.L_51:
        /*75d4*/ 	.word	0xffffffff


	//   ....[1]....
        /*75d8*/ 	.word	0xffffffff


	//   ....[2]....
        /*75dc*/ 	.word	0xffffffff


	//   ....[3]....
        /*75e0*/ 	.word	0xffffffff


	//----- nvinfo : EIATTR_COOP_GROUP_INSTR_OFFSETS
	.align		4
.L_52:
        /*75e4*/ 	.byte	0x04, 0x28
        /*75e6*/ 	.short	(.L_54 - .L_53)


	//   ....[0]....
.L_53:
        /*75e8*/ 	.word	0x00000070


	//   ....[1]....
        /*75ec*/ 	.word	0x00000330


	//   ....[2]....
        /*75f0*/ 	.word	0x0002db90


	//   ....[3]....
        /*75f4*/ 	.word	0x0002de00


	//----- nvinfo : EIATTR_VRC_CTA_INIT_COUNT
	.align		4
.L_54:
        /*75f8*/ 	.byte	0x02, 0x4a
        /*75fa*/ 	.byte	0x80
	.zero		1


	//----- nvinfo : EIATTR_MBARRIER_INSTR_OFFSETS
	.align		4
        /*75fc*/ 	.byte	0x04, 0x39
        /*75fe*/ 	.short	(.L_56 - .L_55)


	//   ....[0]....
.L_55:
        /*7600*/ 	.word	0x00003330
        /*7604*/ 	.word	0x000000ff
        /*7608*/ 	.word	0x00000000
        /*760c*/ 	.short	0x0100
        /*760e*/ 	.byte	0x08
	.zero		1


	//   ....[1]....
        /*7610*/ 	.word	0x000033c0
        /*7614*/ 	.word	0x000000ff
        /*7618*/ 	.word	0x0004c008
        /*761c*/ 	.short	0x0100
        /*761e*/ 	.byte	0x07
	.zero		1


	//   ....[2]....
        /*7620*/ 	.word	0x0001ae70
        /*7624*/ 	.word	0x000000ff
        /*7628*/ 	.word	0x00000000
        /*762c*/ 	.short	0x010a
        /*762e*/ 	.byte	0x08
	.zero		1


	//   ....[3]....
        /*7630*/ 	.word	0x00028680
        /*7634*/ 	.word	0x000000ff
        /*7638*/ 	.word	0x00000000
        /*763c*/ 	.short	0x010a
        /*763e*/ 	.byte	0x08
	.zero		1


	//   ....[4]....
        /*7640*/ 	.word	0x00028790
        /*7644*/ 	.word	0x000000ff
        /*7648*/ 	.word	0x0004c000
        /*764c*/ 	.short	0x0108
        /*764e*/ 	.byte	0x07
	.zero		1


	//   ....[5]....
        /*7650*/ 	.word	0x00028830
        /*7654*/ 	.word	0x000000ff
        /*7658*/ 	.word	0x0004c008
        /*765c*/ 	.short	0x0108
        /*765e*/ 	.byte	0x07
	.zero		1


	//   ....[6]....
        /*7660*/ 	.word	0x0002de20
        /*7664*/ 	.word	0x000000ff
        /*7668*/ 	.word	0x00000000
        /*766c*/ 	.short	0x010a
        /*766e*/ 	.byte	0x08
	.zero		1


	//   ....[7]....
        /*7670*/ 	.word	0x0002de50
        /*7674*/ 	.word	0x000000ff
        /*7678*/ 	.word	0x00000000
        /*767c*/ 	.short	0x010a
        /*767e*/ 	.byte	0x08
	.zero		1


	//----- nvinfo : EIATTR_NUM_MBARRIERS
	.align		4
.L_56:
        /*7680*/ 	.byte	0x03, 0x38
        /*7682*/ 	.short	0x0002


	//----- nvinfo : EIATTR_EXIT_INSTR_OFFSETS
	.align		4
        /*7684*/ 	.byte	0x04, 0x1c
        /*7686*/ 	.short	(.L_58 - .L_57)


	//   ....[0]....
.L_57:
        /*7688*/ 	.word	0x0002de10


	//----- nvinfo : EIATTR_REQNTID
	.align		4
.L_58:
        /*768c*/ 	.byte	0x04, 0x10
        /*768e*/ 	.short	(.L_60 - .L_59)
.L_59:
        /*7690*/ 	.word	0x00000080
        /*7694*/ 	.word	0x00000001
        /*7698*/ 	.word	0x00000001


	//----- nvinfo : EIATTR_CRS_STACK_SIZE
	.align		4
.L_60:
        /*769c*/ 	.byte	0x04, 0x1e
        /*769e*/ 	.short	(.L_62 - .L_61)
.L_61:
        /*76a0*/ 	.word	0x00000000


	//----- nvinfo : EIATTR_CBANK_PARAM_SIZE
	.align		4
.L_62:
        /*76a4*/ 	.byte	0x03, 0x19
        /*76a6*/ 	.short	0x0050


	//----- nvinfo : EIATTR_PARAM_CBANK
	.align		4
        /*76a8*/ 	.byte	0x04, 0x0a
        /*76aa*/ 	.short	(.L_64 - .L_63)
	.align		4
.L_63:
        /*76ac*/ 	.word	index@(.nv.constant0.matmul_kernel)
        /*76b0*/ 	.short	0x0380
        /*76b2*/ 	.short	0x0050


	//----- nvinfo : EIATTR_SW_WAR
	.align		4
.L_64:
        /*76b4*/ 	.byte	0x04, 0x36
        /*76b6*/ 	.short	(.L_66 - .L_65)
.L_65:
        /*76b8*/ 	.word	0x00000008
.L_66:


//--------------------- .nv.compat                --------------------------
	.section	.nv.compat,"",@"SHT_CUDA_COMPAT_INFO"
	.align	4
        /*0000*/ 	.byte	0x02, 0x02, 0x02, 0x00, 0x02, 0x05, 0x05, 0x00, 0x02, 0x03, 0x00, 0x00, 0x02, 0x06, 0x01, 0x00


//--------------------- .nv.callgraph             --------------------------
	.section	.nv.callgraph,"",@"SHT_CUDA_CALLGRAPH"
	.align	4
	.sectionentsize	8
	.align		4
        /*0000*/ 	.word	0x00000000
	.align		4
        /*0004*/ 	.word	0xffffffff
	.align		4
        /*0008*/ 	.word	0x00000000
	.align		4
        /*000c*/ 	.word	0xfffffffe
	.align		4
        /*0010*/ 	.word	0x00000000
	.align		4
        /*0014*/ 	.word	0xfffffffd
	.align		4
        /*0018*/ 	.word	0x00000000
	.align		4
        /*001c*/ 	.word	0xfffffffc


//--------------------- .text.matmul_kernel       --------------------------
	.section	.text.matmul_kernel,"ax",@progbits
	.align	128
        .global         matmul_kernel
        .type           matmul_kernel,@function
        .size           matmul_kernel,(.L_x_22 - matmul_kernel)
        .other          matmul_kernel,@"STO_CUDA_ENTRY STV_DEFAULT"
matmul_kernel:
.text.matmul_kernel:
[----:B------:R-:W1:Y:S01]  /*0000*/  LDC R1, c[0x0][0x37c] ;  /* 0x0000df00ff017b82 */ /* 0x000e620000000800 */
[----:B------:R-:W2:Y:S01]  /*0010*/  S2R R0, SR_TID.X ;  /* 0x0000000000007919 */ /* 0x000ea20000002100 */
[----:B-1----:R-:W-:Y:S01]  /*0020*/  VIADD R1, R1, 0xfffff1c0 ;  /* 0xfffff1c001017836 */ /* 0x002fe20000000000 */
[----:B--2---:R-:W-:-:S13]  /*0030*/  ISETP.GE.U32.AND P0, PT, R0, 0x20, PT ;  /* 0x000000200000780c */ /* 0x004fda0003f06070 */
[----:B------:R-:W-:Y:S02]  /*0040*/  VOTEU.ANY UP0, P0 ;  /* 0x0000000000ff7886 */ /* 0x000fe40000000100 */
[----:B------:R-:W-:Y:S05]  /*0050*/  BRA.U UP0, `(.L_x_0) ;  /* 0x0000000100b87547 */ /* 0x000fea000b800000 */
[----:B------:R-:W1:Y:S01]  /*0060*/  S2UR UR6, SR_CgaCtaId ;  /* 0x00000000000679c3 */ /* 0x000e620000008800 */
[----:B------:R-:W-:Y:S01]  /*0070*/  NOP ;  /* 0x0000000000007918 */ /* 0x000fe20000000000 */
[----:B------:R-:W-:Y:S02]  /*0080*/  UMOV UR4, 0x40 ;  /* 0x0000004000047882 */ /* 0x000fe40000000000 */
[----:B-1----:R-:W-:-:S09]  /*0090*/  ULEA UR4, UR6, UR4, 0x18 ;  /* 0x0000000406047291 */ /* 0x002fd2000f8ec0ff */
[----:B------:R-:W1:Y:S01]  /*00a0*/  LDS.U8 R0, [UR4] ;  /* 0x00000004ff007984 */ /* 0x000e620008000000 */
[----:B------:R-:W-:Y:S02]  /*00b0*/  UMOV UR4, 0x400 ;  /* 0x0000040000047882 */ /* 0x000fe40000000000 */
[----:B------:R-:W-:Y:S01]  /*00c0*/  ULEA UR4, UR6, UR4, 0x18 ;  /* 0x0000000406047291 */ /* 0x000fe2000f8ec0ff */
[----:B-1----:R-:W-:-:S13]  /*00d0*/  ISETP.NE.AND P0, PT, R0, RZ, PT ;  /* 0x000000ff0000720c */ /* 0x002fda0003f05270 */
[----:B------:R-:W-:Y:S05]  /*00e0*/  @P0 BRA `(.L_x_1) ;  /* 0x00000000007c0947 */ /* 0x000fea0003800000 */
[----:B------:R-:W-:-:S13]  /*00f0*/  ELECT P0, URZ, PT ;  /* 0x0000000000ff782f */ /* 0x000fda0003800000 */
[----:B------:R-:W-:Y:S05]  /*0100*/  @!P0 BRA `(.L_x_2) ;  /* 0x0000000000848947 */ /* 0x000fea0003800000 */
[----:B------:R-:W-:Y:S01]  /*0110*/  UMOV UR5, 0x10 ;  /* 0x0000001000057882 */ /* 0x000fe20000000000 */
[----:B------:R-:W-:Y:S02]  /*0120*/  IMAD.MOV.U32 R4, RZ, RZ, 0x1 ;  /* 0x00000001ff047424 */ /* 0x000fe400078e00ff */
[----:B------:R-:W-:Y:S02]  /*0130*/  IMAD.MOV.U32 R5, RZ, RZ, 0xffff ;  /* 0x0000ffffff057424 */ /* 0x000fe400078e00ff */
[----:B------:R-:W-:Y:S04]  /*0140*/  DEPBAR.LE SB1, 0x36 ;  /* 0x00009d800000791a */ /* 0x000fe80000000000 */
[----:B------:R-:W1:Y:S02]  /*0150*/  UTCATOMSWS.FIND_AND_SET.ALIGN UP1, UR5, UR5 ;  /* 0x00000005000575e3 */ /* 0x000e640008020800 */
[----:B-1----:R-:W-:-:S04]  /*0160*/  PLOP3.LUT P0, PT, PT, PT, UP1, 0x80, 0x8 ;  /* 0x000000000008781c */ /* 0x002fc80003f0f018 */
[----:B------:R-:W-:-:S04]  /*0170*/  SEL R0, RZ, 0xffffffff, !P0 ;  /* 0xffffffffff007807 */ /* 0x000fc80004000000 */
[----:B------:R-:W-:Y:S01]  /*0180*/  ISETP.NE.AND P0, PT, R0, RZ, PT ;  /* 0x000000ff0000720c */ /* 0x000fe20003f05270 */
[----:B------:R-:W-:-:S12]  /*0190*/  IMAD.U32 R0, RZ, RZ, UR5 ;  /* 0x00000005ff007e24 */ /* 0x000fd8000f8e00ff */
[----:B------:R-:W-:Y:S05]  /*01a0*/  @P0 BRA `(.L_x_3) ;  /* 0x0000000000240947 */ /* 0x000fea0003800000 */
.L_x_4:
[----:B------:R-:W-:Y:S05]  /*01b0*/  NANOSLEEP 0x64 ;  /* 0x000000640000795d */ /* 0x000fea0003800000 */
[----:B------:R-:W-:-:S05]  /*01c0*/  UMOV UR5, 0x10 ;  /* 0x0000001000057882 */ /* 0x000fca0000000000 */
[----:B------:R-:W-:Y:S04]  /*01d0*/  DEPBAR.LE SB1, 0x36 ;  /* 0x00009d800000791a */ /* 0x000fe80000000000 */
[----:B------:R-:W1:Y:S02]  /*01e0*/  UTCATOMSWS.FIND_AND_SET.ALIGN UP1, UR5, UR5 ;  /* 0x00000005000575e3 */ /* 0x000e640008020800 */
[----:B-1----:R-:W-:-:S04]  /*01f0*/  PLOP3.LUT P0, PT, PT, PT, UP1, 0x80, 0x8 ;  /* 0x000000000008781c */ /* 0x002fc80003f0f018 */
[----:B------:R-:W-:-:S04]  /*0200*/  SEL R0, RZ, 0xffffffff, !P0 ;  /* 0xffffffffff007807 */ /* 0x000fc80004000000 */
[----:B------:R-:W-:Y:S01]  /*0210*/  ISETP.NE.AND P0, PT, R0, RZ, PT ;  /* 0x000000ff0000720c */ /* 0x000fe20003f05270 */
[----:B------:R-:W-:-:S12]  /*0220*/  IMAD.U32 R0, RZ, RZ, UR5 ;  /* 0x00000005ff007e24 */ /* 0x000fd8000f8e00ff */
[----:B------:R-:W-:Y:S05]  /*0230*/  @!P0 BRA `(.L_x_4) ;  /* 0xfffffffc00dc8947 */ /* 0x000fea000383ffff */
.L_x_3:
[C---:B------:R-:W-:Y:S01]  /*0240*/  VIADD R3, R0.reuse, 0x10 ;  /* 0x0000001000037836 */ /* 0x040fe20000000000 */
[----:B------:R-:W-:Y:S01]  /*0250*/  UMOV UR5, 0x50 ;  /* 0x0000005000057882 */ /* 0x000fe20000000000 */
[----:B------:R-:W-:Y:S01]  /*0260*/  SHF.L.U32 R2, R5, R0, RZ ;  /* 0x0000000005027219 */ /* 0x000fe200000006ff */
[----:B------:R-:W-:Y:S01]  /*0270*/  ULEA UR5, UR6, UR5, 0x18 ;  /* 0x0000000506057291 */ /* 0x000fe2000f8ec0ff */
[----:B------:R-:W-:Y:S01]  /*0280*/  IMAD.SHL.U32 R0, R0, 0x20, RZ ;  /* 0x0000002000007824 */ /* 0x000fe200078e00ff */
[----:B------:R-:W-:-:S04]  /*0290*/  SHF.L.U32 R3, R4, R3, RZ ;  /* 0x0000000304037219 */ /* 0x000fc800000006ff */
[----:B------:R-:W-:-:S05]  /*02a0*/  LOP3.LUT R2, R3, R2, RZ, 0xfc, !PT ;  /* 0x0000000203027212 */ /* 0x000fca00078efcff */
[----:B------:R1:W-:Y:S04]  /*02b0*/  ATOMS.OR RZ, [UR5], R2 ;  /* 0x00000002ffff798c */ /* 0x0003e8000b000005 */
[----:B------:R1:W-:Y:S01]  /*02c0*/  STS [UR4], R0 ;  /* 0x00000000ff007988 */ /* 0x0003e20008000804 */
[----:B------:R-:W-:Y:S05]  /*02d0*/  BRA `(.L_x_2) ;  /* 0x0000000000107947 */ /* 0x000fea0003800000 */
.L_x_1:
[----:B------:R-:W-:Y:S01]  /*02e0*/  IMAD.MOV.U32 R0, RZ, RZ, -0x1 ;  /* 0xffffffffff007424 */ /* 0x000fe200078e00ff */
[----:B------:R-:W-:-:S04]  /*02f0*/  MOV R2, 0x320 ;  /* 0x0000032000027802 */ /* 0x000fc80000000f00 */
[----:B------:R1:W-:Y:S03]  /*0300*/  STS [UR4], R0 ;  /* 0x00000000ff007988 */ /* 0x0003e60008000804 */
[----:B-1----:R-:W-:Y:S05]  /*0310*/  CALL.REL.NOINC `($__internal_1_$__cuda_sm10x_tcgen05_guardrail_trap_phase_invalid_during_alloc) ;  /* 0x000002d800e47944 */ /* 0x002fea0003c00000 */
.L_x_2:
[----:B------:R-:W-:Y:S05]  /*0320*/  WARPSYNC.ALL ;  /* 0x0000000000007948 */ /* 0x000fea0003800000 */
[----:B------:R-:W-:Y:S01]  /*0330*/  NOP ;  /* 0x0000000000007918 */ /* 0x000fe20000000000 */
.L_x_0:
[----:B------:R-:W2:Y:S01]  /*0340*/  LDC.64 R4, c[0x0][0x398] ;  /* 0x0000e600ff047b82 */ /* 0x000ea20000000a00 */
[----:B------:R-:W3:Y:S01]  /*0350*/  S2R R7, SR_CTAID.X ;  /* 0x0000000000077919 */ /* 0x000ee20000002500 */
[----:B------:R-:W-:Y:S01]  /*0360*/  UMOV UR7, 0x400 ;  /* 0x0000040000077882 */ /* 0x000fe20000000000 */
[----:B------:R-:W4:Y:S01]  /*0370*/  LDCU.64 UR4, c[0x0][0x3a8] ;  /* 0x00007500ff0477ac */ /* 0x000f220008000a00 */
[----:B------:R-:W5:Y:S01]  /*0380*/  S2R R54, SR_TID.X ;  /* 0x0000000000367919 */ /* 0x000f620000002100 */
[----:B------:R-:W1:Y:S03]  /*0390*/  LDCU UR6, c[0x0][0x3a4] ;  /* 0x00007480ff0677ac */ /* 0x000e660008000800 */
[----:B------:R-:W1:Y:S01]  /*03a0*/  S2UR UR9, SR_CgaCtaId ;  /* 0x00000000000979c3 */ /* 0x000e620000008800 */
[----:B------:R-:W1:Y:S01]  /*03b0*/  LDCU.128 UR12, c[0x0][0x380] ;  /* 0x00007000ff0c77ac */ /* 0x000e620008000c00 */
[----:B------:R-:W1:Y:S06]  /*03c0*/  LDCU UR11, c[0x0][0x3b0] ;  /* 0x00007600ff0b77ac */ /* 0x000e6c0008000800 */
[----:B------:R-:W4:Y:S01]  /*03d0*/  LDC R188, c[0x0][0x3a0] ;  /* 0x0000e800ffbc7b82 */ /* 0x000f220000000800 */
[----:B------:R-:W1:Y:S01]  /*03e0*/  LDCU UR17, c[0x0][0x3b0] ;  /* 0x00007600ff1177ac */ /* 0x000e620008000800 */
[----:B------:R-:W1:Y:S02]  /*03f0*/  LDCU UR18, c[0x0][0x3b0] ;  /* 0x00007600ff1277ac */ /* 0x000e640008000800 */
[----:B-12---:R-:W-:Y:S01]  /*0400*/  IADD3 R0, PT, PT, R5, 0x3f, RZ ;  /* 0x0000003f05007810 */ /* 0x006fe20007ffe0ff */
[----:B------:R-:W1:Y:S03]  /*0410*/  LDCU UR19, c[0x0][0x3b0] ;  /* 0x00007600ff1377ac */ /* 0x000e660008000800 */
[----:B------:R-:W-:Y:S01]  /*0420*/  SHF.R.S32.HI R3, RZ, 0x1f, R0 ;  /* 0x0000001fff037819 */ /* 0x000fe20000011400 */
[----:B------:R-:W2:Y:S03]  /*0430*/  LDCU UR22, c[0x0][0x3b0] ;  /* 0x00007600ff1677ac */ /* 0x000ea60008000800 */
[----:B------:R-:W-:-:S02]  /*0440*/  LEA.HI R3, R3, R0, RZ, 0x6 ;  /* 0x0000000003037211 */ /* 0x000fc400078f30ff */
[----:B---3--:R-:W-:Y:S01]  /*0450*/  IABS R10, R7 ;  /* 0x00000007000a7213 */ /* 0x008fe20000000000 */
[----:B------:R-:W-:Y:S01]  /*0460*/  ULEA UR7, UR9, UR7, 0x18 ;  /* 0x0000000709077291 */ /* 0x000fe2000f8ec0ff */
[----:B------:R-:W-:Y:S01]  /*0470*/  SHF.R.S32.HI R3, RZ, 0x6, R3 ;  /* 0x00000006ff037819 */ /* 0x000fe20000011403 */
[----:B------:R-:W3:Y:S01]  /*0480*/  LDCU UR24, c[0x0][0x3b0] ;  /* 0x00007600ff1877ac */ /* 0x000ee20008000800 */
[C---:B-----5:R-:W-:Y:S01]  /*0490*/  LOP3.LUT R196, R54.reuse, 0x3f, RZ, 0xc0, !PT ;  /* 0x0000003f36c47812 */ /* 0x060fe200078ec0ff */
[C---:B------:R-:W-:Y:S01]  /*04a0*/  IMAD.SHL.U32 R244, R54.reuse, 0x4, RZ ;  /* 0x0000000436f47824 */ /* 0x040fe200078e00ff */
[----:B------:R-:W-:Y:S01]  /*04b0*/  SHF.L.U32 R252, R54, 0x8, RZ ;  /* 0x0000000836fc7819 */ /* 0x000fe200000006ff */
[----:B------:R-:W-:Y:S01]  /*04c0*/  IMAD.SHL.U32 R6, R3, 0x4, RZ ;  /* 0x0000000403067824 */ /* 0x000fe200078e00ff */
[----:B------:R-:W5:Y:S04]  /*04d0*/  LDCU UR23, c[0x0][0x3b0] ;  /* 0x00007600ff1777ac */ /* 0x000f680008000800 */
[-C--:B------:R-:W-:Y:S01]  /*04e0*/  IABS R9, R6.reuse ;  /* 0x0000000600097213 */ /* 0x080fe20000000000 */
[----:B------:R-:W1:Y:S01]  /*04f0*/  LDCU UR26, c[0x0][0x3b0] ;  /* 0x00007600ff1a77ac */ /* 0x000e620008000800 */
[----:B------:R-:W-:-:S02]  /*0500*/  IABS R12, R6 ;  /* 0x00000006000c7213 */ /* 0x000fc40000000000 */
[----:B------:R-:W1:Y:S01]  /*0510*/  I2F.RP R0, R9 ;  /* 0x0000000900007306 */ /* 0x000e620000209400 */
[----:B------:R-:W2:Y:S01]  /*0520*/  LDCU UR25, c[0x0][0x3b0] ;  /* 0x00007600ff1977ac */ /* 0x000ea20008000800 */
[----:B------:R-:W2:Y:S01]  /*0530*/  LDCU UR28, c[0x0][0x3b0] ;  /* 0x00007600ff1c77ac */ /* 0x000ea20008000800 */
[----:B------:R-:W2:Y:S01]  /*0540*/  LDCU UR27, c[0x0][0x3b0] ;  /* 0x00007600ff1b77ac */ /* 0x000ea20008000800 */
[----:B------:R-:W2:Y:S04]  /*0550*/  LDCU UR33, c[0x0][0x3b0] ;  /* 0x00007600ff2177ac */ /* 0x000ea80008000800 */
[----:B-1----:R-:W1:Y:S01]  /*0560*/  MUFU.RCP R0, R0 ;  /* 0x0000000000007308 */ /* 0x002e620000001000 */
[----:B------:R-:W2:Y:S01]  /*0570*/  LDCU UR30, c[0x0][0x3b0] ;  /* 0x00007600ff1e77ac */ /* 0x000ea20008000800 */
[----:B------:R-:W2:Y:S01]  /*0580*/  LDCU UR29, c[0x0][0x3b0] ;  /* 0x00007600ff1d77ac */ /* 0x000ea20008000800 */
[----:B------:R-:W2:Y:S01]  /*0590*/  LDCU UR32, c[0x0][0x3b0] ;  /* 0x00007600ff2077ac */ /* 0x000ea20008000800 */
[----:B------:R-:W2:Y:S01]  /*05a0*/  LDCU UR31, c[0x0][0x3b0] ;  /* 0x00007600ff1f77ac */ /* 0x000ea20008000800 */
[----:B-1----:R-:W-:Y:S01]  /*05b0*/  VIADD R2, R0, 0xffffffe ;  /* 0x0ffffffe00027836 */ /* 0x002fe20000000000 */
[----:B------:R-:W1:Y:S01]  /*05c0*/  LDCU UR34, c[0x0][0x3b0] ;  /* 0x00007600ff2277ac */ /* 0x000e620008000800 */
[----:B------:R-:W-:-:S02]  /*05d0*/  IMAD.MOV R0, RZ, RZ, -R12 ;  /* 0x000000ffff007224 */ /* 0x000fc400078e0a0c */
[----:B------:R2:W1:Y:S01]  /*05e0*/  F2I.FTZ.U32.TRUNC.NTZ R3, R2 ;  /* 0x0000000200037305 */ /* 0x000462000021f000 */
[----:B------:R-:W3:Y:S01]  /*05f0*/  LDCU.64 UR20, c[0x0][0x358] ;  /* 0x00006b00ff1477ac */ /* 0x000ee20008000a00 */
[----:B------:R-:W-:Y:S01]  /*0600*/  UIADD3 UR8, UPT, UPT, UR7, 0x4c000, URZ ;  /* 0x0004c00007087890 */ /* 0x000fe2000fffe0ff */
[----:B--2---:R-:W-:Y:S02]  /*0610*/  IMAD.MOV.U32 R2, RZ, RZ, RZ ;  /* 0x000000ffff027224 */ /* 0x004fe400078e00ff */
[----:B-1----:R-:W-:-:S04]  /*0620*/  IMAD.MOV R8, RZ, RZ, -R3 ;  /* 0x000000ffff087224 */ /* 0x002fc800078e0a03 */
[----:B------:R-:W-:Y:S02]  /*0630*/  IMAD R11, R8, R9, RZ ;  /* 0x00000009080b7224 */ /* 0x000fe400078e02ff */
[----:B------:R-:W-:Y:S02]  /*0640*/  IMAD.MOV.U32 R8, RZ, RZ, R10 ;  /* 0x000000ffff087224 */ /* 0x000fe400078e000a */
[----:B------:R-:W-:Y:S01]  /*0650*/  IMAD.HI.U32 R3, R3, R11, R2 ;  /* 0x0000000b03037227 */ /* 0x000fe200078e0002 */
[----:B------:R-:W-:Y:S05]  /*0660*/  BAR.SYNC.DEFER_BLOCKING 0x0 ;  /* 0x0000000000007b1d */ /* 0x000fea0000010000 */
[----:B------:R-:W-:-:S04]  /*0670*/  IMAD.HI.U32 R3, R3, R8, RZ ;  /* 0x0000000803037227 */ /* 0x000fc800078e00ff */
[----:B------:R-:W-:-:S05]  /*0680*/  IMAD R0, R3, R0, R8 ;  /* 0x0000000003007224 */ /* 0x000fca00078e0208 */
[----:B------:R-:W-:Y:S01]  /*0690*/  ISETP.GT.U32.AND P1, PT, R9, R0, PT ;  /* 0x000000000900720c */ /* 0x000fe20003f24070 */
[----:B------:R-:W1:-:S12]  /*06a0*/  LDS R11, [UR7] ;  /* 0x00000007ff0b7984 */ /* 0x000e580008000800 */
[----:B------:R-:W-:Y:S02]  /*06b0*/  @!P1 IMAD.IADD R0, R0, 0x1, -R9 ;  /* 0x0000000100009824 */ /* 0x000fe400078e0a09 */
[----:B------:R-:W-:Y:S01]  /*06c0*/  @!P1 VIADD R3, R3, 0x1 ;  /* 0x0000000103039836 */ /* 0x000fe20000000000 */
[----:B------:R-:W-:Y:S01]  /*06d0*/  BAR.SYNC.DEFER_BLOCKING 0x0 ;  /* 0x0000000000007b1d */ /* 0x000fe20000010000 */
[----:B------:R-:W-:Y:S02]  /*06e0*/  ISETP.NE.AND P1, PT, R6, RZ, PT ;  /* 0x000000ff0600720c */ /* 0x000fe40003f25270 */
[----:B------:R-:W-:Y:S02]  /*06f0*/  ISETP.GE.U32.AND P0, PT, R0, R9, PT ;  /* 0x000000090000720c */ /* 0x000fe40003f06070 */
[----:B------:R-:W-:-:S04]  /*0700*/  LOP3.LUT R0, R7, R6, RZ, 0x3c, !PT ;  /* 0x0000000607007212 */ /* 0x000fc800078e3cff */
[----:B------:R-:W-:Y:S01]  /*0710*/  ISETP.GE.AND P2, PT, R0, RZ, PT ;  /* 0x000000ff0000720c */ /* 0x000fe20003f46270 */
[----:B------:R-:W-:-:S06]  /*0720*/  VIADD R0, R4, 0x1ff ;  /* 0x000001ff04007836 */ /* 0x000fcc0000000000 */
[----:B------:R-:W-:-:S05]  /*0730*/  @P0 IADD3 R3, PT, PT, R3, 0x1, RZ ;  /* 0x0000000103030810 */ /* 0x000fca0007ffe0ff */
[----:B------:R-:W-:Y:S01]  /*0740*/  IMAD.MOV.U32 R2, RZ, RZ, R3 ;  /* 0x000000ffff027224 */ /* 0x000fe200078e0003 */
[----:B------:R-:W-:-:S03]  /*0750*/  SHF.R.S32.HI R3, RZ, 0x1f, R0 ;  /* 0x0000001fff037819 */ /* 0x000fc60000011400 */
[----:B------:R-:W-:Y:S01]  /*0760*/  @!P2 IMAD.MOV R2, RZ, RZ, -R2 ;  /* 0x000000ffff02a224 */ /* 0x000fe200078e0a02 */
[----:B------:R-:W-:Y:S02]  /*0770*/  @!P1 LOP3.LUT R2, RZ, R6, RZ, 0x33, !PT ;  /* 0x00000006ff029212 */ /* 0x000fe400078e33ff */
[----:B------:R-:W-:-:S03]  /*0780*/  LEA.HI R3, R3, R0, RZ, 0x9 ;  /* 0x0000000003037211 */ /* 0x000fc600078f48ff */
[----:B------:R-:W-:Y:S02]  /*0790*/  IMAD.SHL.U32 R18, R2, 0x4, RZ ;  /* 0x0000000402127824 */ /* 0x000fe400078e00ff */
[----:B------:R-:W-:Y:S01]  /*07a0*/  IMAD.MOV R2, RZ, RZ, -R2 ;  /* 0x000000ffff027224 */ /* 0x000fe200078e0a02 */
[----:B-1----:R-:W-:Y:S02]  /*07b0*/  R2UR UR10, R11 ;  /* 0x000000000b0a72ca */ /* 0x002fe400000e0000 */
[----:B------:R-:W-:Y:S01]  /*07c0*/  LEA.HI.SX32 R3, R3, -R18, 0x17 ;  /* 0x8000001203037211 */ /* 0x000fe200078fbaff */
[----:B------:R-:W-:Y:S02]  /*07d0*/  IMAD R16, R6, R2, R7 ;  /* 0x0000000206107224 */ /* 0x000fe400078e0207 */
[----:B------:R-:W-:Y:S01]  /*07e0*/  IMAD.MOV.U32 R2, RZ, RZ, RZ ;  /* 0x000000ffff027224 */ /* 0x000fe200078e00ff */
[----:B------:R-:W-:Y:S02]  /*07f0*/  VIMNMX R15, PT, PT, R3, 0x4, PT ;  /* 0x00000004030f7848 */ /* 0x000fe40003fe0100 */
[----:B------:R-:W-:-:S02]  /*0800*/  IABS R6, R16 ;  /* 0x0000001000067213 */ /* 0x000fc40000000000 */
[----:B------:R-:W-:-:S04]  /*0810*/  IABS R9, R15 ;  /* 0x0000000f00097213 */ /* 0x000fc80000000000 */
[----:B------:R-:W1:Y:S08]  /*0820*/  I2F.RP R0, R9 ;  /* 0x0000000900007306 */ /* 0x000e700000209400 */
[----:B-1----:R-:W1:Y:S02]  /*0830*/  MUFU.RCP R0, R0 ;  /* 0x0000000000007308 */ /* 0x002e640000001000 */
[----:B-1----:R-:W-:Y:S01]  /*0840*/  VIADD R3, R0, 0xffffffe ;  /* 0x0ffffffe00037836 */ /* 0x002fe20000000000 */
[----:B------:R-:W-:-:S05]  /*0850*/  IABS R0, R5 ;  /* 0x0000000500007213 */ /* 0x000fca0000000000 */
[----:B------:R-:W1:Y:S08]  /*0860*/  I2F.RP R10, R0 ;  /* 0x00000000000a7306 */ /* 0x000e700000209400 */
[----:B------:R-:W2:Y:S08]  /*0870*/  F2I.FTZ.U32.TRUNC.NTZ R3, R3 ;  /* 0x0000000300037305 */ /* 0x000eb0000021f000 */
[----:B-1----:R-:W1:Y:S01]  /*0880*/  MUFU.RCP R10, R10 ;  /* 0x0000000a000a7308 */ /* 0x002e620000001000 */
[----:B--2---:R-:W-:-:S04]  /*0890*/  IMAD.MOV R8, RZ, RZ, -R3 ;  /* 0x000000ffff087224 */ /* 0x004fc800078e0a03 */
[----:B------:R-:W-:Y:S01]  /*08a0*/  IMAD R7, R8, R9, RZ ;  /* 0x0000000908077224 */ /* 0x000fe200078e02ff */
[----:B------:R-:W-:-:S03]  /*08b0*/  IABS R8, R15 ;  /* 0x0000000f00087213 */ /* 0x000fc60000000000 */
[----:B------:R-:W-:Y:S01]  /*08c0*/  IMAD.HI.U32 R2, R3, R7, R2 ;  /* 0x0000000703027227 */ /* 0x000fe200078e0002 */
[----:B------:R-:W-:-:S03]  /*08d0*/  IADD3 R7, PT, PT, RZ, -R8, RZ ;  /* 0x80000008ff077210 */ /* 0x000fc60007ffe0ff */
[----:B-1----:R-:W-:Y:S02]  /*08e0*/  VIADD R8, R10, 0xffffffe ;  /* 0x0ffffffe0a087836 */ /* 0x002fe40000000000 */
[----:B------:R-:W-:Y:S01]  /*08f0*/  IMAD.HI.U32 R3, R2, R6, RZ ;  /* 0x0000000602037227 */ /* 0x000fe200078e00ff */
[----:B------:R-:W-:-:S03]  /*0900*/  IABS R2, R4 ;  /* 0x0000000400027213 */ /* 0x000fc60000000000 */
[----:B------:R-:W-:Y:S02]  /*0910*/  IMAD R6, R3, R7, R6 ;  /* 0x0000000703067224 */ /* 0x000fe400078e0206 */
[----:B------:R-:W1:Y:S03]  /*0920*/  I2F.RP R7, R2 ;  /* 0x0000000200077306 */ /* 0x000e660000209400 */
[----:B------:R-:W-:-:S05]  /*0930*/  ISETP.GT.U32.AND P1, PT, R9, R6, PT ;  /* 0x000000060900720c */ /* 0x000fca0003f24070 */
[----:B-1----:R-:W1:Y:S08]  /*0940*/  MUFU.RCP R7, R7 ;  /* 0x0000000700077308 */ /* 0x002e700000001000 */
[----:B------:R-:W-:Y:S02]  /*0950*/  @!P1 IMAD.IADD R6, R6, 0x1, -R9 ;  /* 0x0000000106069824 */ /* 0x000fe400078e0a09 */
[----:B------:R-:W-:Y:S01]  /*0960*/  @!P1 VIADD R3, R3, 0x1 ;  /* 0x0000000103039836 */ /* 0x000fe20000000000 */
[----:B------:R-:W-:-:S02]  /*0970*/  ISETP.NE.AND P1, PT, R15, RZ, PT ;  /* 0x000000ff0f00720c */ /* 0x000fc40003f25270 */
[----:B------:R-:W-:Y:S02]  /*0980*/  ISETP.GE.U32.AND P0, PT, R6, R9, PT ;  /* 0x000000090600720c */ /* 0x000fe40003f06070 */
[----:B------:R-:W-:Y:S01]  /*0990*/  LOP3.LUT R6, R16, R15, RZ, 0x3c, !PT ;  /* 0x0000000f10067212 */ /* 0x000fe200078e3cff */
[----:B------:R2:W3:Y:S03]  /*09a0*/  F2I.FTZ.U32.TRUNC.NTZ R9, R8 ;  /* 0x0000000800097305 */ /* 0x0004e6000021f000 */
[----:B------:R-:W-:Y:S01]  /*09b0*/  ISETP.GE.AND P2, PT, R6, RZ, PT ;  /* 0x000000ff0600720c */ /* 0x000fe20003f46270 */
[----:B-1----:R-:W-:Y:S01]  /*09c0*/  VIADD R6, R7, 0xffffffe ;  /* 0x0ffffffe07067836 */ /* 0x002fe20000000000 */
[----:B--2---:R-:W-:-:S05]  /*09d0*/  SHF.R.U32.HI R8, RZ, 0x5, R54 ;  /* 0x00000005ff087819 */ /* 0x004fca0000011636 */
[----:B------:R-:W-:Y:S01]  /*09e0*/  @P0 VIADD R3, R3, 0x1 ;  /* 0x0000000103030836 */ /* 0x000fe20000000000 */
[----:B------:R1:W2:Y:S01]  /*09f0*/  F2I.FTZ.U32.TRUNC.NTZ R7, R6 ;  /* 0x0000000600077305 */ /* 0x0002a2000021f000 */
[----:B------:R-:W-:Y:S02]  /*0a00*/  R2UR UR16, R8 ;  /* 0x00000000081072ca */ /* 0x000fe400000e0000 */
[----:B------:R-:W-:Y:S01]  /*0a10*/  IMAD.MOV.U32 R17, RZ, RZ, R3 ;  /* 0x000000ffff117224 */ /* 0x000fe200078e0003 */
[----:B------:R-:W-:Y:S01]  /*0a20*/  SHF.R.U32.HI R3, RZ, 0x6, R54 ;  /* 0x00000006ff037819 */ /* 0x000fe20000011636 */
[----:B---3--:R-:W-:Y:S02]  /*0a30*/  IMAD.MOV R13, RZ, RZ, -R9 ;  /* 0x000000ffff0d7224 */ /* 0x008fe400078e0a09 */
[----:B------:R-:W-:Y:S01]  /*0a40*/  @!P2 IMAD.MOV R17, RZ, RZ, -R17 ;  /* 0x000000ffff11a224 */ /* 0x000fe200078e0a11 */
[----:B------:R-:W-:Y:S01]  /*0a50*/  @!P1 LOP3.LUT R17, RZ, R15, RZ, 0x33, !PT ;  /* 0x0000000fff119212 */ /* 0x000fe200078e33ff */
[----:B------:R-:W-:Y:S01]  /*0a60*/  IMAD.MOV.U32 R8, RZ, RZ, RZ ;  /* 0x000000ffff087224 */ /* 0x000fe200078e00ff */
[----:B------:R-:W-:Y:S01]  /*0a70*/  SGXT.U32 R3, R3, 0x1 ;  /* 0x000000010303781a */ /* 0x000fe20000000000 */
[----:B-1----:R-:W-:Y:S01]  /*0a80*/  IMAD.MOV.U32 R6, RZ, RZ, RZ ;  /* 0x000000ffff067224 */ /* 0x002fe200078e00ff */
[----:B------:R-:W-:-:S04]  /*0a90*/  SHF.L.U32 R14, R17, 0x6, RZ ;  /* 0x00000006110e7819 */ /* 0x000fc800000006ff */
[----:B------:R-:W-:Y:S01]  /*0aa0*/  LOP3.LUT R10, R14, R3, RZ, 0xfc, !PT ;  /* 0x000000030e0a7212 */ /* 0x000fe200078efcff */
[----:B------:R-:W-:Y:S01]  /*0ab0*/  IMAD R3, R13, R0, RZ ;  /* 0x000000000d037224 */ /* 0x000fe200078e02ff */
[----:B------:R1:W-:Y:S01]  /*0ac0*/  STL [R1+0x898], R14 ;  /* 0x0008980e01007387 */ /* 0x0003e20000100800 */
[----:B--2---:R-:W-:Y:S01]  /*0ad0*/  IMAD.MOV R11, RZ, RZ, -R7 ;  /* 0x000000ffff0b7224 */ /* 0x004fe200078e0a07 */
[C---:B------:R-:W-:Y:S01]  /*0ae0*/  LOP3.LUT R20, R10.reuse, 0x3e, RZ, 0xfc, !PT ;  /* 0x0000003e0a147812 */ /* 0x040fe200078efcff */
[----:B------:R-:W-:Y:S01]  /*0af0*/  IMAD.HI.U32 R9, R9, R3, R8 ;  /* 0x0000000309097227 */ /* 0x000fe200078e0008 */
[----:B------:R-:W-:Y:S02]  /*0b00*/  IABS R12, R10 ;  /* 0x0000000a000c7213 */ /* 0x000fe40000000000 */
[----:B------:R-:W-:Y:S01]  /*0b10*/  IABS R19, R20 ;  /* 0x0000001400137213 */ /* 0x000fe20000000000 */
[----:B------:R-:W-:Y:S01]  /*0b20*/  IMAD R11, R11, R2, RZ ;  /* 0x000000020b0b7224 */ /* 0x000fe200078e02ff */
[C---:B------:R-:W-:Y:S01]  /*0b30*/  LOP3.LUT R21, R10.reuse, 0x2, RZ, 0xfc, !PT ;  /* 0x000000020a157812 */ /* 0x040fe200078efcff */
[----:B------:R-:W-:Y:S01]  /*0b40*/  IMAD.HI.U32 R3, R9, R12, RZ ;  /* 0x0000000c09037227 */ /* 0x000fe200078e00ff */
[----:B------:R-:W-:-:S02]  /*0b50*/  LOP3.LUT R22, R10, 0x4, RZ, 0xfc, !PT ;  /* 0x000000040a167812 */ /* 0x000fc400078efcff */
[----:B------:R-:W-:Y:S01]  /*0b60*/  IABS R13, R21 ;  /* 0x00000015000d7213 */ /* 0x000fe20000000000 */
[----:B------:R-:W-:Y:S01]  /*0b70*/  IMAD.HI.U32 R8, R9, R19, RZ ;  /* 0x0000001309087227 */ /* 0x000fe200078e00ff */
[----:B-1----:R-:W-:Y:S02]  /*0b80*/  IABS R14, R22 ;  /* 0x00000016000e7213 */ /* 0x002fe40000000000 */
[C---:B------:R-:W-:Y:S01]  /*0b90*/  LOP3.LUT R23, R10.reuse, 0x6, RZ, 0xfc, !PT ;  /* 0x000000060a177812 */ /* 0x040fe200078efcff */
[----:B------:R-:W-:Y:S01]  /*0ba0*/  IMAD.MOV R3, RZ, RZ, -R3 ;  /* 0x000000ffff037224 */ /* 0x000fe200078e0a03 */
[----:B------:R-:W-:Y:S01]  /*0bb0*/  ISETP.GE.AND P4, PT, R21, RZ, PT ;  /* 0x000000ff1500720c */ /* 0x000fe20003f86270 */
[----:B------:R-:W-:Y:S01]  /*0bc0*/  IMAD.HI.U32 R7, R7, R11, R6 ;  /* 0x0000000b07077227 */ /* 0x000fe200078e0006 */
[C---:B------:R-:W-:Y:S02]  /*0bd0*/  LOP3.LUT R21, R10.reuse, 0xa, RZ, 0xfc, !PT ;  /* 0x0000000a0a157812 */ /* 0x040fe400078efcff */
[----:B------:R-:W-:Y:S01]  /*0be0*/  ISETP.GE.AND P3, PT, R23, RZ, PT ;  /* 0x000000ff1700720c */ /* 0x000fe20003f66270 */
[----:B------:R-:W-:Y:S01]  /*0bf0*/  IMAD.MOV R8, RZ, RZ, -R8 ;  /* 0x000000ffff087224 */ /* 0x000fe200078e0a08 */
[----:B------:R-:W-:Y:S01]  /*0c00*/  LOP3.LUT R24, R10, 0x10, RZ, 0xfc, !PT ;  /* 0x000000100a187812 */ /* 0x000fe200078efcff */
[----:B------:R-:W-:Y:S01]  /*0c10*/  IMAD R11, R0, R3, R12 ;  /* 0x00000003000b7224 */ /* 0x000fe200078e020c */
[----:B------:R-:W-:Y:S01]  /*0c20*/  LOP3.LUT R29, R10, 0x18, RZ, 0xfc, !PT ;  /* 0x000000180a1d7812 */ /* 0x000fe200078efcff */
[----:B------:R-:W-:Y:S01]  /*0c30*/  IMAD R19, R0, R8, R19 ;  /* 0x0000000800137224 */ /* 0x000fe200078e0213 */
[----:B------:R-:W-:Y:S01]  /*0c40*/  LOP3.LUT R27, R10, 0x14, RZ, 0xfc, !PT ;  /* 0x000000140a1b7812 */ /* 0x000fe200078efcff */
[----:B------:R-:W-:Y:S01]  /*0c50*/  IMAD.HI.U32 R3, R9, R13, RZ ;  /* 0x0000000d09037227 */ /* 0x000fe200078e00ff */
[----:B------:R-:W-:-:S02]  /*0c60*/  ISETP.GT.U32.AND P1, PT, R0, R11, PT ;  /* 0x0000000b0000720c */ /* 0x000fc40003f24070 */
[----:B------:R-:W-:Y:S01]  /*0c70*/  ISETP.GT.U32.AND P2, PT, R0, R19, PT ;  /* 0x000000130000720c */ /* 0x000fe20003f44070 */
[----:B------:R-:W-:Y:S01]  /*0c80*/  IMAD.MOV R8, RZ, RZ, -R17 ;  /* 0x000000ffff087224 */ /* 0x000fe200078e0a11 */
[----:B------:R-:W-:Y:S01]  /*0c90*/  IABS R17, R23 ;  /* 0x0000001700117213 */ /* 0x000fe20000000000 */
[----:B------:R-:W-:Y:S01]  /*0ca0*/  IMAD.HI.U32 R6, R9, R14, RZ ;  /* 0x0000000e09067227 */ /* 0x000fe200078e00ff */
[C---:B------:R-:W-:Y:S02]  /*0cb0*/  LOP3.LUT R23, R10.reuse, 0xe, RZ, 0xfc, !PT ;  /* 0x0000000e0a177812 */ /* 0x040fe400078efcff */
[----:B------:R-:W-:Y:S01]  /*0cc0*/  LOP3.LUT R28, R10, 0x16, RZ, 0xfc, !PT ;  /* 0x000000160a1c7812 */ /* 0x000fe200078efcff */
[----:B------:R-:W-:Y:S01]  /*0cd0*/  IMAD.MOV R12, RZ, RZ, -R3 ;  /* 0x000000ffff0c7224 */ /* 0x000fe200078e0a03 */
[----:B------:R-:W-:Y:S01]  /*0ce0*/  IABS R26, R29 ;  /* 0x0000001d001a7213 */ /* 0x000fe20000000000 */
[----:B------:R-:W-:Y:S01]  /*0cf0*/  IMAD R3, R15, R8, R16 ;  /* 0x000000080f037224 */ /* 0x000fe200078e0210 */
[----:B------:R-:W-:Y:S01]  /*0d00*/  MOV R16, R17 ;  /* 0x0000001100107202 */ /* 0x000fe20000000f00 */
[----:B------:R-:W-:Y:S01]  /*0d10*/  IMAD.MOV R15, RZ, RZ, -R6 ;  /* 0x000000ffff0f7224 */ /* 0x000fe200078e0a06 */
[----:B------:R-:W-:Y:S01]  /*0d20*/  IABS R25, R28 ;  /* 0x0000001c00197213 */ /* 0x000fe20000000000 */
[----:B------:R-:W-:Y:S01]  /*0d30*/  IMAD.IADD R8, R18, 0x1, R3 ;  /* 0x0000000112087824 */ /* 0x000fe200078e0203 */
[----:B------:R-:W-:Y:S01]  /*0d40*/  LOP3.LUT R18, R10, 0x8, RZ, 0xfc, !PT ;  /* 0x000000080a127812 */ /* 0x000fe200078efcff */
[----:B------:R-:W-:Y:S01]  /*0d50*/  IMAD R13, R0, R12, R13 ;  /* 0x0000000c000d7224 */ /* 0x000fe200078e020d */
[----:B------:R-:W-:Y:S01]  /*0d60*/  LOP3.LUT R30, R10, 0x20, RZ, 0xfc, !PT ;  /* 0x000000200a1e7812 */ /* 0x000fe200078efcff */
[C---:B------:R-:W-:Y:S01]  /*0d70*/  IMAD R3, R0.reuse, R15, R14 ;  /* 0x0000000f00037224 */ /* 0x040fe200078e020e */
[----:B------:R-:W-:Y:S01]  /*0d80*/  IABS R14, R18 ;  /* 0x00000012000e7213 */ /* 0x000fe20000000000 */
[--C-:B------:R-:W-:Y:S01]  /*0d90*/  @!P1 IMAD.IADD R11, R11, 0x1, -R0.reuse ;  /* 0x000000010b0b9824 */ /* 0x100fe200078e0a00 */
[C---:B------:R-:W-:Y:S01]  /*0da0*/  ISETP.GT.U32.AND P0, PT, R0.reuse, R13, PT ;  /* 0x0000000d0000720c */ /* 0x040fe20003f04070 */
[----:B------:R-:W-:Y:S01]  /*0db0*/  @!P2 IMAD.IADD R19, R19, 0x1, -R0 ;  /* 0x000000011313a824 */ /* 0x000fe200078e0a00 */
[C---:B------:R-:W-:Y:S01]  /*0dc0*/  ISETP.GT.U32.AND P5, PT, R0.reuse, R3, PT ;  /* 0x000000030000720c */ /* 0x040fe20003fa4070 */
[----:B------:R-:W-:Y:S01]  /*0dd0*/  IMAD.HI.U32 R6, R9, R16, RZ ;  /* 0x0000001009067227 */ /* 0x000fe200078e00ff */
[----:B------:R-:W-:-:S02]  /*0de0*/  ISETP.GT.U32.AND P6, PT, R0, R11, PT ;  /* 0x0000000b0000720c */ /* 0x000fc40003fc4070 */
[----:B------:R-:W-:Y:S01]  /*0df0*/  ISETP.GT.U32.AND P2, PT, R0, R19, PT ;  /* 0x000000130000720c */ /* 0x000fe20003f44070 */
[----:B------:R-:W-:Y:S01]  /*0e00*/  IMAD.MOV R15, RZ, RZ, -R6 ;  /* 0x000000ffff0f7224 */ /* 0x000fe200078e0a06 */
[----:B------:R-:W-:Y:S01]  /*0e10*/  ISETP.GE.AND P1, PT, R22, RZ, PT ;  /* 0x000000ff1600720c */ /* 0x000fe20003f26270 */
[----:B------:R-:W-:Y:S01]  /*0e20*/  IMAD.HI.U32 R6, R9, R14, RZ ;  /* 0x0000000e09067227 */ /* 0x000fe200078e00ff */
[C---:B------:R-:W-:Y:S02]  /*0e30*/  LOP3.LUT R22, R10.reuse, 0xc, RZ, 0xfc, !PT ;  /* 0x0000000c0a167812 */ /* 0x040fe400078efcff */
[C---:B------:R-:W-:Y:S01]  /*0e40*/  LOP3.LUT R32, R10.reuse, 0x26, RZ, 0xfc, !PT ;  /* 0x000000260a207812 */ /* 0x040fe200078efcff */
[--C-:B------:R-:W-:Y:S01]  /*0e50*/  @!P0 IMAD.IADD R13, R13, 0x1, -R0.reuse ;  /* 0x000000010d0d8824 */ /* 0x100fe200078e0a00 */
[C---:B------:R-:W-:Y:S01]  /*0e60*/  ISETP.GE.AND P0, PT, R10.reuse, RZ, PT ;  /* 0x000000ff0a00720c */ /* 0x040fe20003f06270 */
[--C-:B------:R-:W-:Y:S01]  /*0e70*/  @!P5 IMAD.IADD R3, R3, 0x1, -R0.reuse ;  /* 0x000000010303d824 */ /* 0x100fe200078e0a00 */
[----:B------:R-:W-:Y:S01]  /*0e80*/  LOP3.LUT R33, R10, 0x24, RZ, 0xfc, !PT ;  /* 0x000000240a217812 */ /* 0x000fe200078efcff */
[----:B------:R-:W-:Y:S01]  /*0e90*/  @!P6 IMAD.IADD R11, R11, 0x1, -R0 ;  /* 0x000000010b0be824 */ /* 0x000fe200078e0a00 */
[C---:B------:R-:W-:Y:S01]  /*0ea0*/  ISETP.GT.U32.AND P5, PT, R0.reuse, R13, PT ;  /* 0x0000000d0000720c */ /* 0x040fe20003fa4070 */
[C---:B------:R-:W-:Y:S01]  /*0eb0*/  IMAD R15, R0.reuse, R15, R16 ;  /* 0x0000000f000f7224 */ /* 0x040fe200078e0210 */
[C---:B------:R-:W-:Y:S01]  /*0ec0*/  ISETP.GT.U32.AND P6, PT, R0.reuse, R3, PT ;  /* 0x000000030000720c */ /* 0x040fe20003fc4070 */
[----:B------:R-:W-:Y:S01]  /*0ed0*/  IMAD.MOV R17, RZ, RZ, -R6 ;  /* 0x000000ffff117224 */ /* 0x000fe200078e0a06 */
[----:B------:R-:W-:Y:S01]  /*0ee0*/  MOV R12, R11 ;  /* 0x0000000b000c7202 */ /* 0x000fe20000000f00 */
[----:B------:R-:W-:Y:S01]  /*0ef0*/  @!P2 IMAD.IADD R19, R19, 0x1, -R0 ;  /* 0x000000011313a824 */ /* 0x000fe200078e0a00 */
[----:B------:R-:W-:Y:S01]  /*0f00*/  IABS R16, R21 ;  /* 0x0000001500107213 */ /* 0x000fe20000000000 */
[C---:B------:R-:W-:Y:S01]  /*0f10*/  IMAD R11, R0.reuse, R17, R14 ;  /* 0x00000011000b7224 */ /* 0x040fe200078e020e */
[----:B------:R-:W-:Y:S01]  /*0f20*/  ISETP.GT.U32.AND P2, PT, R0, R15, PT ;  /* 0x0000000f0000720c */ /* 0x000fe20003f44070 */
[----:B------:R-:W-:Y:S01]  /*0f30*/  @!P0 IMAD.MOV R12, RZ, RZ, -R12 ;  /* 0x000000ffff0c8224 */ /* 0x000fe200078e0a0c */
[----:B------:R-:W-:Y:S01]  /*0f40*/  ISETP.GE.AND P0, PT, R18, RZ, PT ;  /* 0x000000ff1200720c */ /* 0x000fe20003f06270 */
[----:B------:R-:W-:Y:S01]  /*0f50*/  IMAD.HI.U32 R6, R9, R16, RZ ;  /* 0x0000001009067227 */ /* 0x000fe200078e00ff */
[----:B------:R-:W-:-:S02]  /*0f60*/  IABS R18, R22 ;  /* 0x0000001600127213 */ /* 0x000fc40000000000 */
[----:B------:R-:W-:Y:S01]  /*0f70*/  IABS R31, R33 ;  /* 0x00000021001f7213 */ /* 0x000fe20000000000 */
[--C-:B------:R-:W-:Y:S01]  /*0f80*/  @!P5 IMAD.IADD R13, R13, 0x1, -R0.reuse ;  /* 0x000000010d0dd824 */ /* 0x100fe200078e0a00 */
[----:B------:R-:W-:Y:S01]  /*0f90*/  ISETP.GE.AND P5, PT, R20, RZ, PT ;  /* 0x000000ff1400720c */ /* 0x000fe20003fa6270 */
[----:B------:R-:W-:Y:S01]  /*0fa0*/  @!P6 IMAD.IADD R3, R3, 0x1, -R0 ;  /* 0x000000010303e824 */ /* 0x000fe200078e0a00 */
[C---:B------:R-:W-:Y:S01]  /*0fb0*/  ISETP.GT.U32.AND P6, PT, R0.reuse, R11, PT ;  /* 0x0000000b0000720c */ /* 0x040fe20003fc4070 */
[----:B------:R-:W-:Y:S01]  /*0fc0*/  IMAD.MOV R17, RZ, RZ, -R6 ;  /* 0x000000ffff117224 */ /* 0x000fe200078e0a06 */
[----:B------:R-:W-:Y:S01]  /*0fd0*/  IABS R20, R23 ;  /* 0x0000001700147213 */ /* 0x000fe20000000000 */
[----:B------:R-:W-:Y:S01]  /*0fe0*/  @!P2 IMAD.IADD R15, R15, 0x1, -R0 ;  /* 0x000000010f0fa824 */ /* 0x000fe200078e0a00 */
[----:B------:R-:W-:Y:S01]  /*0ff0*/  ISETP.GE.AND P2, PT, R21, RZ, PT ;  /* 0x000000ff1500720c */ /* 0x000fe20003f46270 */
[----:B------:R-:W-:Y:S01]  /*1000*/  IMAD R17, R0, R17, R16 ;  /* 0x0000001100117224 */ /* 0x000fe200078e0210 */
[----:B------:R-:W-:Y:S01]  /*1010*/  MOV R14, R13 ;  /* 0x0000000d000e7202 */ /* 0x000fe20000000f00 */
[----:B------:R-:W-:Y:S01]  /*1020*/  IMAD.MOV.U32 R6, RZ, RZ, R19 ;  /* 0x000000ffff067224 */ /* 0x000fe200078e0013 */
[----:B------:R-:W-:Y:S01]  /*1030*/  IABS R21, R24 ;  /* 0x0000001800157213 */ /* 0x000fe20000000000 */
[----:B------:R-:W-:Y:S01]  /*1040*/  IMAD.HI.U32 R16, R9, R18, RZ ;  /* 0x0000001209107227 */ /* 0x000fe200078e00ff */
[----:B------:R-:W-:-:S02]  /*1050*/  LOP3.LUT R34, R10, 0x2a, RZ, 0xfc, !PT ;  /* 0x0000002a0a227812 */ /* 0x000fc400078efcff */
[----:B------:R-:W-:Y:S01]  /*1060*/  LOP3.LUT R37, R10, 0x2c, RZ, 0xfc, !PT ;  /* 0x0000002c0a257812 */ /* 0x000fe200078efcff */
[----:B------:R-:W-:Y:S01]  /*1070*/  @!P6 IMAD.IADD R11, R11, 0x1, -R0 ;  /* 0x000000010b0be824 */ /* 0x000fe200078e0a00 */
[C---:B------:R-:W-:Y:S01]  /*1080*/  ISETP.GT.U32.AND P6, PT, R0.reuse, R15, PT ;  /* 0x0000000f0000720c */ /* 0x040fe20003fc4070 */
[----:B------:R-:W-:Y:S01]  /*1090*/  @!P5 IMAD.MOV R6, RZ, RZ, -R6 ;  /* 0x000000ffff06d224 */ /* 0x000fe200078e0a06 */
[C---:B------:R-:W-:Y:S01]  /*10a0*/  ISETP.GT.U32.AND P5, PT, R0.reuse, R17, PT ;  /* 0x000000110000720c */ /* 0x040fe20003fa4070 */
[----:B------:R-:W-:Y:S01]  /*10b0*/  IMAD.MOV R13, RZ, RZ, -R16 ;  /* 0x000000ffff0d7224 */ /* 0x000fe200078e0a10 */
[----:B------:R-:W-:Y:S01]  /*10c0*/  IABS R35, R34 ;  /* 0x0000002200237213 */ /* 0x000fe20000000000 */
[----:B------:R-:W-:Y:S01]  /*10d0*/  IMAD.MOV.U32 R19, RZ, RZ, R20 ;  /* 0x000000ffff137224 */ /* 0x000fe200078e0014 */
[----:B------:R-:W-:Y:S01]  /*10e0*/  IABS R36, R37 ;  /* 0x0000002500247213 */ /* 0x000fe20000000000 */
[----:B------:R-:W-:Y:S01]  /*10f0*/  @!P4 IMAD.MOV R14, RZ, RZ, -R14 ;  /* 0x000000ffff0ec224 */ /* 0x000fe200078e0a0e */
[----:B------:R-:W-:Y:S01]  /*1100*/  ISETP.GT.U32.AND P4, PT, R0, R11, PT ;  /* 0x0000000b0000720c */ /* 0x000fe20003f84070 */
[----:B------:R-:W-:Y:S01]  /*1110*/  IMAD.MOV.U32 R16, RZ, RZ, R3 ;  /* 0x000000ffff107224 */ /* 0x000fe200078e0003 */
[C---:B------:R-:W-:Y:S01]  /*1120*/  LOP3.LUT R41, R10.reuse, 0x30, RZ, 0xfc, !PT ;  /* 0x000000300a297812 */ /* 0x040fe200078efcff */
[----:B------:R-:W-:Y:S01]  /*1130*/  IMAD.MOV.U32 R20, RZ, RZ, R21 ;  /* 0x000000ffff147224 */ /* 0x000fe200078e0015 */
[C---:B------:R-:W-:Y:S01]  /*1140*/  LOP3.LUT R48, R10.reuse, 0x32, RZ, 0xfc, !PT ;  /* 0x000000320a307812 */ /* 0x040fe200078efcff */
[--C-:B------:R-:W-:Y:S01]  /*1150*/  @!P6 IMAD.IADD R15, R15, 0x1, -R0.reuse ;  /* 0x000000010f0fe824 */ /* 0x100fe200078e0a00 */
[----:B------:R-:W-:Y:S01]  /*1160*/  LOP3.LUT R50, R10, 0x36, RZ, 0xfc, !PT ;  /* 0x000000360a327812 */ /* 0x000fe200078efcff */
[----:B------:R-:W-:Y:S01]  /*1170*/  @!P5 IMAD.IADD R17, R17, 0x1, -R0 ;  /* 0x000000011111d824 */ /* 0x000fe200078e0a00 */
[----:B------:R-:W-:Y:S01]  /*1180*/  ISETP.GE.AND P5, PT, R24, RZ, PT ;  /* 0x000000ff1800720c */ /* 0x000fe20003fa6270 */
[----:B------:R-:W-:Y:S01]  /*1190*/  IMAD R3, R0, R13, R18 ;  /* 0x0000000d00037224 */ /* 0x000fe200078e0212 */
[----:B------:R-:W-:Y:S01]  /*11a0*/  IABS R24, R27 ;  /* 0x0000001b00187213 */ /* 0x000fe20000000000 */
[----:B------:R-:W-:Y:S01]  /*11b0*/  IMAD.HI.U32 R13, R9, R19, RZ ;  /* 0x00000013090d7227 */ /* 0x000fe200078e00ff */
[----:B------:R-:W-:-:S02]  /*11c0*/  IABS R39, R48 ;  /* 0x0000003000277213 */ /* 0x000fc40000000000 */
[C---:B------:R-:W-:Y:S01]  /*11d0*/  ISETP.GT.U32.AND P6, PT, R0.reuse, R3, PT ;  /* 0x000000030000720c */ /* 0x040fe20003fc4070 */
[----:B------:R-:W-:Y:S01]  /*11e0*/  @!P3 IMAD.MOV R15, RZ, RZ, -R15 ;  /* 0x000000ffff0fb224 */ /* 0x000fe200078e0a0f */
[----:B------:R-:W-:Y:S01]  /*11f0*/  ISETP.GT.U32.AND P3, PT, R0, R17, PT ;  /* 0x000000110000720c */ /* 0x000fe20003f64070 */
[----:B------:R-:W-:Y:S01]  /*1200*/  IMAD.HI.U32 R18, R9, R20, RZ ;  /* 0x0000001409127227 */ /* 0x000fe200078e00ff */
[----:B------:R-:W-:Y:S02]  /*1210*/  IADD3 R13, PT, PT, -R13, RZ, RZ ;  /* 0x000000ff0d0d7210 */ /* 0x000fe40007ffe1ff */
[C---:B------:R-:W-:Y:S01]  /*1220*/  LOP3.LUT R49, R10.reuse, 0x34, RZ, 0xfc, !PT ;  /* 0x000000340a317812 */ /* 0x040fe200078efcff */
[----:B------:R-:W-:Y:S01]  /*1230*/  IMAD.MOV R21, RZ, RZ, -R18 ;  /* 0x000000ffff157224 */ /* 0x000fe200078e0a12 */
[----:B------:R-:W-:Y:S01]  /*1240*/  LOP3.LUT R51, R10, 0x38, RZ, 0xfc, !PT ;  /* 0x000000380a337812 */ /* 0x000fe200078efcff */
[----:B------:R-:W-:Y:S01]  /*1250*/  IMAD R13, R0, R13, R19 ;  /* 0x0000000d000d7224 */ /* 0x000fe200078e0213 */
[----:B------:R-:W-:Y:S01]  /*1260*/  IABS R40, R49 ;  /* 0x0000003100287213 */ /* 0x000fe20000000000 */
[----:B------:R-:W-:Y:S01]  /*1270*/  @!P1 IMAD.MOV R16, RZ, RZ, -R16 ;  /* 0x000000ffff109224 */ /* 0x000fe200078e0a10 */
[----:B------:R-:W-:Y:S01]  /*1280*/  ISETP.GE.AND P1, PT, R22, RZ, PT ;  /* 0x000000ff1600720c */ /* 0x000fe20003f26270 */
[----:B------:R-:W-:Y:S01]  /*1290*/  IMAD R19, R0, R21, R20 ;  /* 0x0000001500137224 */ /* 0x000fe200078e0214 */
[----:B------:R-:W-:Y:S01]  /*12a0*/  LOP3.LUT R22, R10, 0x12, RZ, 0xfc, !PT ;  /* 0x000000120a167812 */ /* 0x000fe200078efcff */
[--C-:B------:R-:W-:Y:S01]  /*12b0*/  @!P4 IMAD.IADD R11, R11, 0x1, -R0.reuse ;  /* 0x000000010b0bc824 */ /* 0x100fe200078e0a00 */
[----:B------:R-:W-:Y:S01]  /*12c0*/  @!P3 IADD3 R17, PT, PT, R17, -R0, RZ ;  /* 0x800000001111b210 */ /* 0x000fe20007ffe0ff */
[----:B------:R-:W-:Y:S01]  /*12d0*/  @!P6 IMAD.IADD R3, R3, 0x1, -R0 ;  /* 0x000000010303e824 */ /* 0x000fe200078e0a00 */
[C---:B------:R-:W-:Y:S01]  /*12e0*/  ISETP.GT.U32.AND P3, PT, R0.reuse, R19, PT ;  /* 0x000000130000720c */ /* 0x040fe20003f64070 */
[----:B------:R-:W-:Y:S01]  /*12f0*/  IMAD.MOV.U32 R18, RZ, RZ, R11 ;  /* 0x000000ffff127224 */ /* 0x000fe200078e000b */
[----:B------:R-:W-:Y:S01]  /*1300*/  IABS R20, R22 ;  /* 0x0000001600147213 */ /* 0x000fe20000000000 */
[----:B------:R-:W-:Y:S01]  /*1310*/  @!P2 IMAD.MOV R17, RZ, RZ, -R17 ;  /* 0x000000ffff11a224 */ /* 0x000fe200078e0a11 */
[C---:B------:R-:W-:Y:S01]  /*1320*/  ISETP.GT.U32.AND P6, PT, R0.reuse, R3, PT ;  /* 0x000000030000720c */ /* 0x040fe20003fc4070 */
[----:B------:R-:W-:Y:S01]  /*1330*/  @!P0 IMAD.MOV R18, RZ, RZ, -R18 ;  /* 0x000000ffff128224 */ /* 0x000fe200078e0a12 */
[----:B------:R-:W-:Y:S01]  /*1340*/  ISETP.GT.U32.AND P0, PT, R0, R13, PT ;  /* 0x0000000d0000720c */ /* 0x000fe20003f04070 */
[----:B------:R-:W-:Y:S01]  /*1350*/  IMAD.HI.U32 R11, R9, R20, RZ ;  /* 0x00000014090b7227 */ /* 0x000fe200078e00ff */
[----:B------:R-:W-:-:S02]  /*1360*/  ISETP.GE.AND P4, PT, R23, RZ, PT ;  /* 0x000000ff1700720c */ /* 0x000fc40003f86270 */
[C---:B------:R-:W-:Y:S01]  /*1370*/  LOP3.LUT R52, R10.reuse, 0x3a, RZ, 0xfc, !PT ;  /* 0x0000003a0a347812 */ /* 0x040fe200078efcff */
[----:B------:R-:W-:Y:S01]  /*1380*/  IMAD.MOV R11, RZ, RZ, -R11 ;  /* 0x000000ffff0b7224 */ /* 0x000fe200078e0a0b */
[----:B------:R-:W-:Y:S01]  /*1390*/  LOP3.LUT R46, R10, 0x3c, RZ, 0xfc, !PT ;  /* 0x0000003c0a2e7812 */ /* 0x000fe200078efcff */
[----:B------:R-:W-:Y:S01]  /*13a0*/  @!P3 IMAD.IADD R19, R19, 0x1, -R0 ;  /* 0x000000011313b824 */ /* 0x000fe200078e0a00 */
[----:B------:R-:W-:Y:S01]  /*13b0*/  IABS R43, R52 ;  /* 0x00000034002b7213 */ /* 0x000fe20000000000 */
[C---:B------:R-:W-:Y:S01]  /*13c0*/  IMAD R11, R0.reuse, R11, R20 ;  /* 0x0000000b000b7224 */ /* 0x040fe200078e0214 */
[----:B------:R-:W-:Y:S01]  /*13d0*/  IABS R45, R46 ;  /* 0x0000002e002d7213 */ /* 0x000fe20000000000 */
[----:B------:R-:W-:Y:S01]  /*13e0*/  IMAD.HI.U32 R23, R9, R26, RZ ;  /* 0x0000001a09177227 */ /* 0x000fe200078e00ff */
[----:B------:R-:W-:-:S03]  /*13f0*/  ISETP.GT.U32.AND P3, PT, R0, R19, PT ;  /* 0x000000130000720c */ /* 0x000fc60003f64070 */
[--C-:B------:R-:W-:Y:S01]  /*1400*/  @!P0 IMAD.IADD R13, R13, 0x1, -R0.reuse ;  /* 0x000000010d0d8824 */ /* 0x100fe200078e0a00 */
[----:B------:R-:W-:Y:S01]  /*1410*/  ISETP.GT.U32.AND P0, PT, R0, R11, PT ;  /* 0x0000000b0000720c */ /* 0x000fe20003f04070 */
[----:B------:R-:W-:Y:S01]  /*1420*/  @!P6 IMAD.IADD R3, R3, 0x1, -R0 ;  /* 0x000000010303e824 */ /* 0x000fe200078e0a00 */
[----:B------:R-:W-:Y:S01]  /*1430*/  ISETP.GE.AND P6, PT, R22, RZ, PT ;  /* 0x000000ff1600720c */ /* 0x000fe20003fc6270 */
[----:B------:R-:W-:Y:S01]  /*1440*/  IMAD.HI.U32 R21, R9, R24, RZ ;  /* 0x0000001809157227 */ /* 0x000fe200078e00ff */
[----:B------:R-:W-:Y:S02]  /*1450*/  ISETP.GT.U32.AND P2, PT, R0, R13, PT ;  /* 0x0000000d0000720c */ /* 0x000fe40003f44070 */
[----:B------:R-:W-:Y:S01]  /*1460*/  IADD3 R23, PT, PT, -R23, RZ, RZ ;  /* 0x000000ff17177210 */ /* 0x000fe20007ffe1ff */
[----:B------:R-:W-:-:S04]  /*1470*/  IMAD.HI.U32 R22, R9, R25, RZ ;  /* 0x0000001909167227 */ /* 0x000fc800078e00ff */
[----:B------:R-:W-:Y:S02]  /*1480*/  IMAD.MOV R21, RZ, RZ, -R21 ;  /* 0x000000ffff157224 */ /* 0x000fe400078e0a15 */
[----:B------:R-:W-:Y:S02]  /*1490*/  IMAD.MOV R22, RZ, RZ, -R22 ;  /* 0x000000ffff167224 */ /* 0x000fe400078e0a16 */
[----:B------:R-:W-:Y:S02]  /*14a0*/  IMAD.MOV.U32 R20, RZ, RZ, R3 ;  /* 0x000000ffff147224 */ /* 0x000fe400078e0003 */
[C---:B------:R-:W-:Y:S02]  /*14b0*/  IMAD R23, R0.reuse, R23, R26 ;  /* 0x0000001700177224 */ /* 0x040fe400078e021a */
[----:B------:R-:W-:Y:S02]  /*14c0*/  @!P3 IMAD.IADD R19, R19, 0x1, -R0 ;  /* 0x000000011313b824 */ /* 0x000fe400078e0a00 */
[----:B------:R-:W-:-:S02]  /*14d0*/  IMAD R3, R0, R21, R24 ;  /* 0x0000001500037224 */ /* 0x000fc400078e0218 */
[--C-:B------:R-:W-:Y:S02]  /*14e0*/  @!P0 IMAD.IADD R11, R11, 0x1, -R0.reuse ;  /* 0x000000010b0b8824 */ /* 0x100fe400078e0a00 */
[----:B------:R-:W-:Y:S01]  /*14f0*/  IMAD R21, R0, R22, R25 ;  /* 0x0000001600157224 */ /* 0x000fe200078e0219 */
[----:B------:R-:W-:Y:S01]  /*1500*/  LOP3.LUT R25, R10, 0x1a, RZ, 0xfc, !PT ;  /* 0x0000001a0a197812 */ /* 0x000fe200078efcff */
[----:B------:R-:W-:Y:S01]  /*1510*/  @!P5 IMAD.MOV R19, RZ, RZ, -R19 ;  /* 0x000000ffff13d224 */ /* 0x000fe200078e0a13 */
[C---:B------:R-:W-:Y:S01]  /*1520*/  ISETP.GT.U32.AND P5, PT, R0.reuse, R23, PT ;  /* 0x000000170000720c */ /* 0x040fe20003fa4070 */
[----:B------:R-:W-:Y:S01]  /*1530*/  @!P2 IMAD.IADD R13, R13, 0x1, -R0 ;  /* 0x000000010d0da824 */ /* 0x000fe200078e0a00 */
[C---:B------:R-:W-:Y:S01]  /*1540*/  ISETP.GT.U32.AND P0, PT, R0.reuse, R11, PT ;  /* 0x0000000b0000720c */ /* 0x040fe20003f04070 */
[----:B------:R-:W-:Y:S01]  /*1550*/  @!P1 IMAD.MOV R20, RZ, RZ, -R20 ;  /* 0x000000ffff149224 */ /* 0x000fe200078e0a14 */
[----:B------:R-:W-:Y:S01]  /*1560*/  IABS R24, R25 ;  /* 0x0000001900187213 */ /* 0x000fe20000000000 */
[----:B------:R-:W-:Y:S01]  /*1570*/  IMAD.MOV.U32 R22, RZ, RZ, R13 ;  /* 0x000000ffff167224 */ /* 0x000fe200078e000d */
[----:B------:R-:W-:-:S02]  /*1580*/  ISETP.GT.U32.AND P2, PT, R0, R3, PT ;  /* 0x000000030000720c */ /* 0x000fc40003f44070 */
[----:B------:R-:W-:Y:S01]  /*1590*/  ISETP.GT.U32.AND P3, PT, R0, R21, PT ;  /* 0x000000150000720c */ /* 0x000fe20003f64070 */
[----:B------:R-:W-:Y:S01]  /*15a0*/  IMAD.HI.U32 R13, R9, R24, RZ ;  /* 0x00000018090d7227 */ /* 0x000fe200078e00ff */
[----:B------:R-:W-:-:S03]  /*15b0*/  ISETP.GE.AND P1, PT, R27, RZ, PT ;  /* 0x000000ff1b00720c */ /* 0x000fc60003f26270 */
[----:B------:R-:W-:Y:S01]  /*15c0*/  @!P4 IMAD.MOV R22, RZ, RZ, -R22 ;  /* 0x000000ffff16c224 */ /* 0x000fe200078e0a16 */
[----:B------:R-:W-:Y:S01]  /*15d0*/  ISETP.GE.AND P4, PT, R28, RZ, PT ;  /* 0x000000ff1c00720c */ /* 0x000fe20003f86270 */
[--C-:B------:R-:W-:Y:S01]  /*15e0*/  @!P5 IMAD.IADD R23, R23, 0x1, -R0.reuse ;  /* 0x000000011717d824 */ /* 0x100fe200078e0a00 */
[----:B------:R-:W-:Y:S01]  /*15f0*/  LOP3.LUT R28, R10, 0x1c, RZ, 0xfc, !PT ;  /* 0x0000001c0a1c7812 */ /* 0x000fe200078efcff */
[--C-:B------:R-:W-:Y:S01]  /*1600*/  @!P0 IMAD.IADD R11, R11, 0x1, -R0.reuse ;  /* 0x000000010b0b8824 */ /* 0x100fe200078e0a00 */
[----:B------:R-:W-:Y:S01]  /*1610*/  IADD3 R13, PT, PT, -R13, RZ, RZ ;  /* 0x000000ff0d0d7210 */ /* 0x000fe20007ffe1ff */
[--C-:B------:R-:W-:Y:S01]  /*1620*/  @!P2 IMAD.IADD R3, R3, 0x1, -R0.reuse ;  /* 0x000000010303a824 */ /* 0x100fe200078e0a00 */
[----:B------:R-:W-:Y:S01]  /*1630*/  IABS R26, R28 ;  /* 0x0000001c001a7213 */ /* 0x000fe20000000000 */
[----:B------:R-:W-:Y:S01]  /*1640*/  @!P3 IMAD.IADD R21, R21, 0x1, -R0 ;  /* 0x000000011515b824 */ /* 0x000fe200078e0a00 */
[C---:B------:R-:W-:Y:S01]  /*1650*/  ISETP.GT.U32.AND P5, PT, R0.reuse, R23, PT ;  /* 0x000000170000720c */ /* 0x040fe20003fa4070 */
[C---:B------:R-:W-:Y:S01]  /*1660*/  IMAD R13, R0.reuse, R13, R24 ;  /* 0x0000000d000d7224 */ /* 0x040fe200078e0218 */
[----:B------:R-:W-:Y:S01]  /*1670*/  ISETP.GT.U32.AND P2, PT, R0, R3, PT ;  /* 0x000000030000720c */ /* 0x000fe20003f44070 */
[----:B------:R-:W-:Y:S01]  /*1680*/  IMAD.MOV.U32 R24, RZ, RZ, R11 ;  /* 0x000000ffff187224 */ /* 0x000fe200078e000b */
[----:B------:R-:W-:Y:S01]  /*1690*/  ISETP.GE.AND P0, PT, R29, RZ, PT ;  /* 0x000000ff1d00720c */ /* 0x000fe20003f06270 */
[----:B------:R-:W-:Y:S01]  /*16a0*/  IMAD.HI.U32 R11, R9, R26, RZ ;  /* 0x0000001a090b7227 */ /* 0x000fe200078e00ff */
[----:B------:R-:W-:-:S02]  /*16b0*/  LOP3.LUT R29, R10, 0x1e, RZ, 0xfc, !PT ;  /* 0x0000001e0a1d7812 */ /* 0x000fc400078efcff */
[C---:B------:R-:W-:Y:S01]  /*16c0*/  ISETP.GT.U32.AND P3, PT, R0.reuse, R21, PT ;  /* 0x000000150000720c */ /* 0x040fe20003f64070 */
[----:B------:R-:W-:Y:S01]  /*16d0*/  IMAD.MOV R11, RZ, RZ, -R11 ;  /* 0x000000ffff0b7224 */ /* 0x000fe200078e0a0b */
[----:B------:R-:W-:Y:S01]  /*16e0*/  IABS R27, R29 ;  /* 0x0000001d001b7213 */ /* 0x000fe20000000000 */
[----:B------:R-:W-:Y:S01]  /*16f0*/  @!P6 IMAD.MOV R24, RZ, RZ, -R24 ;  /* 0x000000ffff18e224 */ /* 0x000fe200078e0a18 */
[C---:B------:R-:W-:Y:S01]  /*1700*/  ISETP.GT.U32.AND P6, PT, R0.reuse, R13, PT ;  /* 0x0000000d0000720c */ /* 0x040fe20003fc4070 */
[C---:B------:R-:W-:Y:S02]  /*1710*/  IMAD R11, R0.reuse, R11, R26 ;  /* 0x0000000b000b7224 */ /* 0x040fe400078e021a */
[--C-:B------:R-:W-:Y:S02]  /*1720*/  @!P5 IMAD.IADD R23, R23, 0x1, -R0.reuse ;  /* 0x000000011717d824 */ /* 0x100fe400078e0a00 */
[----:B------:R-:W-:Y:S01]  /*1730*/  @!P2 IMAD.IADD R3, R3, 0x1, -R0 ;  /* 0x000000010303a824 */ /* 0x000fe200078e0a00 */
[----:B------:R-:W-:Y:S01]  /*1740*/  ISETP.GT.U32.AND P5, PT, R0, R11, PT ;  /* 0x0000000b0000720c */ /* 0x000fe20003fa4070 */
[----:B------:R-:W-:Y:S01]  /*1750*/  @!P0 IMAD.MOV R23, RZ, RZ, -R23 ;  /* 0x000000ffff178224 */ /* 0x000fe200078e0a17 */
[----:B------:R-:W-:Y:S01]  /*1760*/  ISETP.GE.AND P2, PT, R25, RZ, PT ;  /* 0x000000ff1900720c */ /* 0x000fe20003f46270 */
[----:B------:R-:W-:Y:S01]  /*1770*/  IMAD.HI.U32 R25, R9, R27, RZ ;  /* 0x0000001b09197227 */ /* 0x000fe200078e00ff */
[----:B------:R-:W-:-:S02]  /*1780*/  MOV R26, R3 ;  /* 0x00000003001a7202 */ /* 0x000fc40000000f00 */
[----:B------:R-:W-:Y:S01]  /*1790*/  ISETP.GE.AND P0, PT, R30, RZ, PT ;  /* 0x000000ff1e00720c */ /* 0x000fe20003f06270 */
[----:B------:R-:W-:Y:S02]  /*17a0*/  IMAD.MOV R25, RZ, RZ, -R25 ;  /* 0x000000ffff197224 */ /* 0x000fe400078e0a19 */
[--C-:B------:R-:W-:Y:S01]  /*17b0*/  @!P3 IMAD.IADD R21, R21, 0x1, -R0.reuse ;  /* 0x000000011515b824 */ /* 0x100fe200078e0a00 */
[----:B------:R-:W-:Y:S01]  /*17c0*/  ISETP.GE.AND P3, PT, R28, RZ, PT ;  /* 0x000000ff1c00720c */ /* 0x000fe20003f66270 */
[----:B------:R-:W-:Y:S01]  /*17d0*/  IMAD R3, R0, R25, R27 ;  /* 0x0000001900037224 */ /* 0x000fe200078e021b */
[----:B------:R-:W-:Y:S01]  /*17e0*/  IABS R28, R30 ;  /* 0x0000001e001c7213 */ /* 0x000fe20000000000 */
[----:B------:R-:W-:Y:S01]  /*17f0*/  @!P5 IMAD.IADD R11, R11, 0x1, -R0 ;  /* 0x000000010b0bd824 */ /* 0x000fe200078e0a00 */
[----:B------:R-:W-:Y:S01]  /*1800*/  LOP3.LUT R27, R10, 0x22, RZ, 0xfc, !PT ;  /* 0x000000220a1b7812 */ /* 0x000fe200078efcff */
[----:B------:R-:W-:Y:S01]  /*1810*/  @!P4 IMAD.MOV R21, RZ, RZ, -R21 ;  /* 0x000000ffff15c224 */ /* 0x000fe200078e0a15 */
[C---:B------:R-:W-:Y:S01]  /*1820*/  ISETP.GT.U32.AND P4, PT, R0.reuse, R3, PT ;  /* 0x000000030000720c */ /* 0x040fe20003f84070 */
[----:B------:R-:W-:Y:S01]  /*1830*/  IMAD.HI.U32 R25, R9, R28, RZ ;  /* 0x0000001c09197227 */ /* 0x000fe200078e00ff */
[----:B------:R-:W-:-:S03]  /*1840*/  ISETP.GT.U32.AND P5, PT, R0, R11, PT ;  /* 0x0000000b0000720c */ /* 0x000fc60003fa4070 */
[----:B------:R-:W-:Y:S01]  /*1850*/  @!P6 IMAD.IADD R13, R13, 0x1, -R0 ;  /* 0x000000010d0de824 */ /* 0x000fe200078e0a00 */
[----:B------:R-:W-:Y:S01]  /*1860*/  ISETP.GE.AND P6, PT, R29, RZ, PT ;  /* 0x000000ff1d00720c */ /* 0x000fe20003fc6270 */
[----:B------:R-:W-:Y:S01]  /*1870*/  IMAD.MOV R25, RZ, RZ, -R25 ;  /* 0x000000ffff197224 */ /* 0x000fe200078e0a19 */
[----:B------:R-:W-:Y:S01]  /*1880*/  IABS R29, R27 ;  /* 0x0000001b001d7213 */ /* 0x000fe20000000000 */
[----:B------:R-:W-:Y:S01]  /*1890*/  @!P1 IMAD.MOV R26, RZ, RZ, -R26 ;  /* 0x000000ffff1a9224 */ /* 0x000fe200078e0a1a */
[C---:B------:R-:W-:Y:S01]  /*18a0*/  ISETP.GT.U32.AND P1, PT, R0.reuse, R13, PT ;  /* 0x0000000d0000720c */ /* 0x040fe20003f24070 */
[C---:B------:R-:W-:Y:S02]  /*18b0*/  IMAD R25, R0.reuse, R25, R28 ;  /* 0x0000001900197224 */ /* 0x040fe400078e021c */
[----:B------:R-:W-:Y:S02]  /*18c0*/  @!P4 IADD3 R3, PT, PT, R3, -R0, RZ ;  /* 0x800000000303c210 */ /* 0x000fe40007ffe0ff */
[----:B------:R-:W-:Y:S01]  /*18d0*/  @!P5 IMAD.IADD R11, R11, 0x1, -R0 ;  /* 0x000000010b0bd824 */ /* 0x000fe200078e0a00 */
[----:B------:R-:W-:-:S02]  /*18e0*/  ISETP.GT.U32.AND P5, PT, R0, R25, PT ;  /* 0x000000190000720c */ /* 0x000fc40003fa4070 */
[----:B------:R-:W-:Y:S01]  /*18f0*/  ISETP.GT.U32.AND P4, PT, R0, R3, PT ;  /* 0x000000030000720c */ /* 0x000fe20003f84070 */
[----:B------:R-:W-:-:S04]  /*1900*/  IMAD.MOV.U32 R30, RZ, RZ, R11 ;  /* 0x000000ffff1e7224 */ /* 0x000fc800078e000b */
[----:B------:R-:W-:Y:S01]  /*1910*/  @!P1 IMAD.IADD R13, R13, 0x1, -R0 ;  /* 0x000000010d0d9824 */ /* 0x000fe200078e0a00 */
[----:B------:R-:W-:Y:S01]  /*1920*/  ISETP.GE.AND P1, PT, R27, RZ, PT ;  /* 0x000000ff1b00720c */ /* 0x000fe20003f26270 */
[----:B------:R-:W-:-:S04]  /*1930*/  IMAD.HI.U32 R27, R9, R29, RZ ;  /* 0x0000001d091b7227 */ /* 0x000fc800078e00ff */
[----:B------:R-:W-:Y:S01]  /*1940*/  IMAD.MOV R27, RZ, RZ, -R27 ;  /* 0x000000ffff1b7224 */ /* 0x000fe200078e0a1b */
[----:B------:R-:W-:Y:S01]  /*1950*/  @!P5 IADD3 R25, PT, PT, R25, -R0, RZ ;  /* 0x800000001919d210 */ /* 0x000fe20007ffe0ff */
[----:B------:R-:W-:Y:S02]  /*1960*/  @!P4 IMAD.IADD R3, R3, 0x1, -R0 ;  /* 0x000000010303c824 */ /* 0x000fe400078e0a00 */
[C---:B------:R-:W-:Y:S01]  /*1970*/  IMAD R11, R0.reuse, R27, R29 ;  /* 0x0000001b000b7224 */ /* 0x040fe200078e021d */
[----:B------:R-:W-:Y:S01]  /*1980*/  ISETP.GT.U32.AND P5, PT, R0, R25, PT ;  /* 0x000000190000720c */ /* 0x000fe20003fa4070 */
[----:B------:R-:W-:Y:S01]  /*1990*/  @!P3 IMAD.MOV R30, RZ, RZ, -R30 ;  /* 0x000000ffff1eb224 */ /* 0x000fe200078e0a1e */
[----:B------:R-:W-:Y:S01]  /*19a0*/  IABS R27, R32 ;  /* 0x00000020001b7213 */ /* 0x000fe20000000000 */
[----:B------:R-:W-:Y:S01]  /*19b0*/  IMAD.MOV.U32 R28, RZ, RZ, R13 ;  /* 0x000000ffff1c7224 */ /* 0x000fe200078e000d */
[----:B------:R-:W-:Y:S01]  /*19c0*/  ISETP.GE.AND P3, PT, R32, RZ, PT ;  /* 0x000000ff2000720c */ /* 0x000fe20003f66270 */
[----:B------:R-:W-:Y:S01]  /*19d0*/  IMAD.MOV.U32 R32, RZ, RZ, R3 ;  /* 0x000000ffff207224 */ /* 0x000fe200078e0003 */
[----:B------:R-:W-:Y:S01]  /*19e0*/  ISETP.GT.U32.AND P4, PT, R0, R11, PT ;  /* 0x0000000b0000720c */ /* 0x000fe20003f84070 */
[----:B------:R-:W-:Y:S01]  /*19f0*/  IMAD.HI.U32 R3, R9, R27, RZ ;  /* 0x0000001b09037227 */ /* 0x000fe200078e00ff */
[----:B------:R-:W-:-:S03]  /*1a00*/  LOP3.LUT R29, R10, 0x28, RZ, 0xfc, !PT ;  /* 0x000000280a1d7812 */ /* 0x000fc600078efcff */
[----:B------:R-:W-:Y:S02]  /*1a10*/  IMAD.MOV R3, RZ, RZ, -R3 ;  /* 0x000000ffff037224 */ /* 0x000fe400078e0a03 */
[--C-:B------:R-:W-:Y:S01]  /*1a20*/  @!P5 IMAD.IADD R25, R25, 0x1, -R0.reuse ;  /* 0x000000011919d824 */ /* 0x100fe200078e0a00 */
[----:B------:R-:W-:Y:S01]  /*1a30*/  ISETP.GE.AND P5, PT, R29, RZ, PT ;  /* 0x000000ff1d00720c */ /* 0x000fe20003fa6270 */
[C---:B------:R-:W-:Y:S02]  /*1a40*/  IMAD R3, R0.reuse, R3, R27 ;  /* 0x0000000300037224 */ /* 0x040fe400078e021b */
[----:B------:R-:W-:Y:S01]  /*1a50*/  IMAD.HI.U32 R13, R9, R31, RZ ;  /* 0x0000001f090d7227 */ /* 0x000fe200078e00ff */
[----:B------:R-:W-:Y:S02]  /*1a60*/  @!P0 IADD3 R25, PT, PT, -R25, RZ, RZ ;  /* 0x000000ff19198210 */ /* 0x000fe40007ffe1ff */
[----:B------:R-:W-:Y:S01]  /*1a70*/  ISETP.GT.U32.AND P0, PT, R0, R3, PT ;  /* 0x000000030000720c */ /* 0x000fe20003f04070 */
[----:B------:R-:W-:-:S02]  /*1a80*/  @!P4 IMAD.IADD R11, R11, 0x1, -R0 ;  /* 0x000000010b0bc824 */ /* 0x000fc400078e0a00 */
[----:B------:R-:W-:Y:S02]  /*1a90*/  IMAD.MOV R13, RZ, RZ, -R13 ;  /* 0x000000ffff0d7224 */ /* 0x000fe400078e0a0d */
[----:B------:R-:W-:Y:S01]  /*1aa0*/  @!P6 IMAD.MOV R32, RZ, RZ, -R32 ;  /* 0x000000ffff20e224 */ /* 0x000fe200078e0a20 */
[C---:B------:R-:W-:Y:S01]  /*1ab0*/  ISETP.GT.U32.AND P4, PT, R0.reuse, R11, PT ;  /* 0x0000000b0000720c */ /* 0x040fe20003f84070 */
[C---:B------:R-:W-:Y:S01]  /*1ac0*/  IMAD R13, R0.reuse, R13, R31 ;  /* 0x0000000d000d7224 */ /* 0x040fe200078e021f */
[----:B------:R-:W-:Y:S01]  /*1ad0*/  IABS R31, R29 ;  /* 0x0000001d001f7213 */ /* 0x000fe20000000000 */
[----:B------:R-:W-:Y:S01]  /*1ae0*/  @!P2 IMAD.MOV R28, RZ, RZ, -R28 ;  /* 0x000000ffff1ca224 */ /* 0x000fe200078e0a1c */
[----:B------:R-:W-:Y:S01]  /*1af0*/  ISETP.GE.AND P2, PT, R33, RZ, PT ;  /* 0x000000ff2100720c */ /* 0x000fe20003f46270 */
[----:B------:R-:W-:Y:S01]  /*1b00*/  IMAD.HI.U32 R29, R9, R35, RZ ;  /* 0x00000023091d7227 */ /* 0x000fe200078e00ff */
[----:B------:R-:W-:-:S03]  /*1b10*/  ISETP.GT.U32.AND P6, PT, R0, R13, PT ;  /* 0x0000000d0000720c */ /* 0x000fc60003fc4070 */
[----:B------:R-:W-:Y:S02]  /*1b20*/  @!P0 IMAD.IADD R3, R3, 0x1, -R0 ;  /* 0x0000000103038824 */ /* 0x000fe400078e0a00 */
[----:B------:R-:W-:-:S03]  /*1b30*/  IMAD.HI.U32 R27, R9, R31, RZ ;  /* 0x0000001f091b7227 */ /* 0x000fc600078e00ff */
[----:B------:R-:W-:Y:S01]  /*1b40*/  ISETP.GT.U32.AND P0, PT, R0, R3, PT ;  /* 0x000000030000720c */ /* 0x000fe20003f04070 */
[----:B------:R-:W-:Y:S01]  /*1b50*/  @!P4 IMAD.IADD R11, R11, 0x1, -R0 ;  /* 0x000000010b0bc824 */ /* 0x000fe200078e0a00 */
[----:B------:R-:W-:Y:S01]  /*1b60*/  ISETP.GE.AND P4, PT, R34, RZ, PT ;  /* 0x000000ff2200720c */ /* 0x000fe20003f86270 */
[----:B------:R-:W-:Y:S02]  /*1b70*/  IMAD.MOV R33, RZ, RZ, -R27 ;  /* 0x000000ffff217224 */ /* 0x000fe400078e0a1b */
[----:B------:R-:W-:-:S04]  /*1b80*/  IMAD.HI.U32 R27, R9, R36, RZ ;  /* 0x00000024091b7227 */ /* 0x000fc800078e00ff */
[----:B------:R-:W-:Y:S02]  /*1b90*/  IMAD.MOV R29, RZ, RZ, -R29 ;  /* 0x000000ffff1d7224 */ /* 0x000fe400078e0a1d */
[----:B------:R-:W-:Y:S02]  /*1ba0*/  IMAD.MOV.U32 R34, RZ, RZ, R11 ;  /* 0x000000ffff227224 */ /* 0x000fe400078e000b */
[C---:B------:R-:W-:Y:S02]  /*1bb0*/  IMAD R11, R0.reuse, R33, R31 ;  /* 0x00000021000b7224 */ /* 0x040fe400078e021f */
[--C-:B------:R-:W-:Y:S02]  /*1bc0*/  @!P6 IMAD.IADD R13, R13, 0x1, -R0.reuse ;  /* 0x000000010d0de824 */ /* 0x100fe400078e0a00 */
[----:B------:R-:W-:Y:S02]  /*1bd0*/  IMAD.MOV R31, RZ, RZ, -R27 ;  /* 0x000000ffff1f7224 */ /* 0x000fe400078e0a1b */
[C---:B------:R-:W-:Y:S01]  /*1be0*/  IMAD R27, R0.reuse, R29, R35 ;  /* 0x0000001d001b7224 */ /* 0x040fe200078e0223 */
[C---:B------:R-:W-:Y:S01]  /*1bf0*/  ISETP.GT.U32.AND P6, PT, R0.reuse, R13, PT ;  /* 0x0000000d0000720c */ /* 0x040fe20003fc4070 */
[----:B------:R-:W-:Y:S01]  /*1c00*/  @!P0 IMAD.IADD R3, R3, 0x1, -R0 ;  /* 0x0000000103038824 */ /* 0x000fe200078e0a00 */
[----:B------:R-:W-:Y:S01]  /*1c10*/  IABS R35, R41 ;  /* 0x0000002900237213 */ /* 0x000fe20000000000 */
[C---:B------:R-:W-:Y:S01]  /*1c20*/  IMAD R29, R0.reuse, R31, R36 ;  /* 0x0000001f001d7224 */ /* 0x040fe200078e0224 */
[----:B------:R-:W-:Y:S01]  /*1c30*/  ISETP.GT.U32.AND P0, PT, R0, R27, PT ;  /* 0x0000001b0000720c */ /* 0x000fe20003f04070 */
[----:B------:R-:W-:Y:S01]  /*1c40*/  IMAD.MOV.U32 R38, RZ, RZ, R3 ;  /* 0x000000ffff267224 */ /* 0x000fe200078e0003 */
[----:B------:R-:W-:Y:S01]  /*1c50*/  LOP3.LUT R31, R10, 0x2e, RZ, 0xfc, !PT ;  /* 0x0000002e0a1f7812 */ /* 0x000fe200078efcff */
[----:B------:R-:W-:Y:S01]  /*1c60*/  @!P1 IMAD.MOV R34, RZ, RZ, -R34 ;  /* 0x000000ffff229224 */ /* 0x000fe200078e0a22 */
[----:B------:R-:W-:Y:S01]  /*1c70*/  ISETP.GE.AND P1, PT, R37, RZ, PT ;  /* 0x000000ff2500720c */ /* 0x000fe20003f26270 */
[----:B------:R-:W-:Y:S01]  /*1c80*/  @!P3 IMAD.MOV R38, RZ, RZ, -R38 ;  /* 0x000000ffff26b224 */ /* 0x000fe200078e0a26 */
[----:B------:R-:W-:Y:S01]  /*1c90*/  ISETP.GT.U32.AND P3, PT, R0, R29, PT ;  /* 0x0000001d0000720c */ /* 0x000fe20003f64070 */
[----:B------:R-:W-:Y:S01]  /*1ca0*/  IMAD.HI.U32 R3, R9, R39, RZ ;  /* 0x0000002709037227 */ /* 0x000fe200078e00ff */
[----:B------:R-:W-:-:S03]  /*1cb0*/  IABS R33, R31 ;  /* 0x0000001f00217213 */ /* 0x000fc60000000000 */
[--C-:B------:R-:W-:Y:S01]  /*1cc0*/  @!P6 IMAD.IADD R13, R13, 0x1, -R0.reuse ;  /* 0x000000010d0de824 */ /* 0x100fe200078e0a00 */
[C---:B------:R-:W-:Y:S01]  /*1cd0*/  ISETP.GT.U32.AND P6, PT, R0.reuse, R11, PT ;  /* 0x0000000b0000720c */ /* 0x040fe20003fc4070 */
[----:B------:R-:W-:Y:S02]  /*1ce0*/  @!P0 IMAD.IADD R27, R27, 0x1, -R0 ;  /* 0x000000011b1b8824 */ /* 0x000fe400078e0a00 */
[----:B------:R-:W-:Y:S02]  /*1cf0*/  IMAD.MOV.U32 R36, RZ, RZ, R13 ;  /* 0x000000ffff247224 */ /* 0x000fe400078e000d */
[----:B------:R-:W-:Y:S01]  /*1d00*/  IMAD.HI.U32 R13, R9, R33, RZ ;  /* 0x00000021090d7227 */ /* 0x000fe200078e00ff */
[C---:B------:R-:W-:Y:S02]  /*1d10*/  ISETP.GT.U32.AND P0, PT, R0.reuse, R27, PT ;  /* 0x0000001b0000720c */ /* 0x040fe40003f04070 */
[----:B------:R-:W-:Y:S01]  /*1d20*/  @!P3 IADD3 R29, PT, PT, R29, -R0, RZ ;  /* 0x800000001d1db210 */ /* 0x000fe20007ffe0ff */
[----:B------:R-:W-:Y:S01]  /*1d30*/  @!P2 IMAD.MOV R36, RZ, RZ, -R36 ;  /* 0x000000ffff24a224 */ /* 0x000fe200078e0a24 */
[----:B------:R-:W-:Y:S01]  /*1d40*/  ISETP.GE.AND P2, PT, R31, RZ, PT ;  /* 0x000000ff1f00720c */ /* 0x000fe20003f46270 */
[----:B------:R-:W-:Y:S01]  /*1d50*/  IMAD.HI.U32 R31, R9, R35, RZ ;  /* 0x00000023091f7227 */ /* 0x000fe200078e00ff */
[----:B------:R-:W-:-:S02]  /*1d60*/  ISETP.GT.U32.AND P3, PT, R0, R29, PT ;  /* 0x0000001d0000720c */ /* 0x000fc40003f64070 */
[----:B------:R-:W-:Y:S01]  /*1d70*/  @!P6 IADD3 R11, PT, PT, R11, -R0, RZ ;  /* 0x800000000b0be210 */ /* 0x000fe20007ffe0ff */
[----:B------:R-:W-:Y:S02]  /*1d80*/  IMAD.MOV R13, RZ, RZ, -R13 ;  /* 0x000000ffff0d7224 */ /* 0x000fe400078e0a0d */
[----:B------:R-:W-:Y:S01]  /*1d90*/  IMAD.MOV R37, RZ, RZ, -R31 ;  /* 0x000000ffff257224 */ /* 0x000fe200078e0a1f */
[C---:B------:R-:W-:Y:S01]  /*1da0*/  ISETP.GT.U32.AND P6, PT, R0.reuse, R11, PT ;  /* 0x0000000b0000720c */ /* 0x040fe20003fc4070 */
[C---:B------:R-:W-:Y:S02]  /*1db0*/  IMAD R31, R0.reuse, R13, R33 ;  /* 0x0000000d001f7224 */ /* 0x040fe400078e0221 */
[C---:B------:R-:W-:Y:S01]  /*1dc0*/  IMAD R33, R0.reuse, R37, R35 ;  /* 0x0000002500217224 */ /* 0x040fe200078e0223 */
[----:B------:R-:W-:Y:S01]  /*1dd0*/  IABS R37, R50 ;  /* 0x0000003200257213 */ /* 0x000fe20000000000 */
[--C-:B------:R-:W-:Y:S01]  /*1de0*/  @!P0 IMAD.IADD R27, R27, 0x1, -R0.reuse ;  /* 0x000000011b1b8824 */ /* 0x100fe200078e0a00 */
[C---:B------:R-:W-:Y:S01]  /*1df0*/  ISETP.GT.U32.AND P0, PT, R0.reuse, R31, PT ;  /* 0x0000001f0000720c */ /* 0x040fe20003f04070 */
[----:B------:R-:W-:Y:S01]  /*1e00*/  @!P3 IMAD.IADD R29, R29, 0x1, -R0 ;  /* 0x000000011d1db824 */ /* 0x000fe200078e0a00 */
[----:B------:R-:W-:Y:S01]  /*1e10*/  ISETP.GT.U32.AND P3, PT, R0, R33, PT ;  /* 0x000000210000720c */ /* 0x000fe20003f64070 */
[----:B------:R-:W-:-:S02]  /*1e20*/  IMAD.MOV R3, RZ, RZ, -R3 ;  /* 0x000000ffff037224 */ /* 0x000fc400078e0a03 */
[----:B------:R-:W-:-:S04]  /*1e30*/  IMAD.HI.U32 R13, R9, R40, RZ ;  /* 0x00000028090d7227 */ /* 0x000fc800078e00ff */
[C---:B------:R-:W-:Y:S02]  /*1e40*/  IMAD R35, R0.reuse, R3, R39 ;  /* 0x0000000300237224 */ /* 0x040fe400078e0227 */
[----:B------:R-:W-:Y:S02]  /*1e50*/  IMAD.MOV.U32 R39, RZ, RZ, R37 ;  /* 0x000000ffff277224 */ /* 0x000fe400078e0025 */
[--C-:B------:R-:W-:Y:S02]  /*1e60*/  @!P0 IMAD.IADD R31, R31, 0x1, -R0.reuse ;  /* 0x000000011f1f8824 */ /* 0x100fe400078e0a00 */
[--C-:B------:R-:W-:Y:S02]  /*1e70*/  @!P3 IMAD.IADD R33, R33, 0x1, -R0.reuse ;  /* 0x000000012121b824 */ /* 0x100fe400078e0a00 */
[----:B------:R-:W-:Y:S01]  /*1e80*/  IMAD.HI.U32 R3, R9, R39, RZ ;  /* 0x0000002709037227 */ /* 0x000fe200078e00ff */
[C---:B------:R-:W-:Y:S02]  /*1e90*/  ISETP.GT.U32.AND P0, PT, R0.reuse, R31, PT ;  /* 0x0000001f0000720c */ /* 0x040fe40003f04070 */
[----:B------:R-:W-:Y:S01]  /*1ea0*/  ISETP.GT.U32.AND P3, PT, R0, R33, PT ;  /* 0x000000210000720c */ /* 0x000fe20003f64070 */
[----:B------:R-:W-:Y:S01]  /*1eb0*/  @!P6 IMAD.IADD R11, R11, 0x1, -R0 ;  /* 0x000000010b0be824 */ /* 0x000fe200078e0a00 */
[----:B------:R-:W-:Y:S01]  /*1ec0*/  ISETP.GE.AND P6, PT, R41, RZ, PT ;  /* 0x000000ff2900720c */ /* 0x000fe20003fc6270 */
[----:B------:R-:W-:Y:S01]  /*1ed0*/  IMAD.MOV R13, RZ, RZ, -R13 ;  /* 0x000000ffff0d7224 */ /* 0x000fe200078e0a0d */
[----:B------:R-:W-:Y:S01]  /*1ee0*/  IABS R41, R51 ;  /* 0x0000003300297213 */ /* 0x000fe20000000000 */
[----:B------:R-:W-:-:S02]  /*1ef0*/  IMAD.MOV R3, RZ, RZ, -R3 ;  /* 0x000000ffff037224 */ /* 0x000fc400078e0a03 */
[C---:B------:R-:W-:Y:S02]  /*1f00*/  IMAD R37, R0.reuse, R13, R40 ;  /* 0x0000000d00257224 */ /* 0x040fe400078e0228 */
[C---:B------:R-:W-:Y:S02]  /*1f10*/  IMAD R39, R0.reuse, R3, R39 ;  /* 0x0000000300277224 */ /* 0x040fe400078e0227 */
[----:B------:R-:W-:Y:S01]  /*1f20*/  @!P0 IMAD.IADD R31, R31, 0x1, -R0 ;  /* 0x000000011f1f8824 */ /* 0x000fe200078e0a00 */
[----:B------:R-:W-:Y:S01]  /*1f30*/  ISETP.GT.U32.AND P0, PT, R0, R35, PT ;  /* 0x000000230000720c */ /* 0x000fe20003f04070 */
[----:B------:R-:W-:-:S04]  /*1f40*/  IMAD.HI.U32 R3, R9, R41, RZ ;  /* 0x0000002909037227 */ /* 0x000fc800078e00ff */
[----:B------:R-:W-:Y:S01]  /*1f50*/  @!P3 IMAD.IADD R33, R33, 0x1, -R0 ;  /* 0x000000012121b824 */ /* 0x000fe200078e0a00 */
[----:B------:R-:W-:Y:S01]  /*1f60*/  ISETP.GT.U32.AND P3, PT, R0, R37, PT ;  /* 0x000000250000720c */ /* 0x000fe20003f64070 */
[----:B------:R-:W-:Y:S02]  /*1f70*/  IMAD.MOV R3, RZ, RZ, -R3 ;  /* 0x000000ffff037224 */ /* 0x000fe400078e0a03 */
[----:B------:R-:W-:-:S04]  /*1f80*/  IMAD.HI.U32 R10, R9, R43, RZ ;  /* 0x0000002b090a7227 */ /* 0x000fc800078e00ff */
[----:B------:R-:W-:Y:S01]  /*1f90*/  IMAD R41, R0, R3, R41 ;  /* 0x0000000300297224 */ /* 0x000fe200078e0229 */
[----:B------:R-:W-:Y:S01]  /*1fa0*/  LOP3.LUT R3, R54, 0x7f, RZ, 0xc0, !PT ;  /* 0x0000007f36037812 */ /* 0x000fe200078ec0ff */
[----:B------:R-:W-:Y:S01]  /*1fb0*/  IMAD.HI.U32 R9, R9, R45, RZ ;  /* 0x0000002d09097227 */ /* 0x000fe200078e00ff */
[----:B------:R-:W-:-:S03]  /*1fc0*/  IADD3 R10, PT, PT, -R10, RZ, RZ ;  /* 0x000000ff0a0a7210 */ /* 0x000fc60007ffe1ff */
[--C-:B------:R-:W-:Y:S01]  /*1fd0*/  @!P0 IMAD.IADD R35, R35, 0x1, -R0.reuse ;  /* 0x0000000123238824 */ /* 0x100fe200078e0a00 */
[----:B------:R-:W-:Y:S01]  /*1fe0*/  ISETP.GT.U32.AND P0, PT, R0, R39, PT ;  /* 0x000000270000720c */ /* 0x000fe20003f04070 */
[----:B------:R-:W-:Y:S02]  /*1ff0*/  IMAD.MOV R9, RZ, RZ, -R9 ;  /* 0x000000ffff097224 */ /* 0x000fe400078e0a09 */
[----:B------:R-:W-:Y:S02]  /*2000*/  IMAD R57, R8, 0x200, R3 ;  /* 0x0000020008397824 */ /* 0x000fe400078e0203 */
[----:B------:R-:W-:Y:S01]  /*2010*/  @!P3 IMAD.IADD R37, R37, 0x1, -R0 ;  /* 0x000000012525b824 */ /* 0x000fe200078e0a00 */
[C---:B------:R-:W-:Y:S01]  /*2020*/  ISETP.GT.U32.AND P3, PT, R0.reuse, R41, PT ;  /* 0x000000290000720c */ /* 0x040fe20003f64070 */
[----:B------:R-:W-:Y:S01]  /*2030*/  IMAD R45, R0, R9, R45 ;  /* 0x00000009002d7224 */ /* 0x000fe200078e022d */
[----:B------:R-:W-:Y:S01]  /*2040*/  IABS R9, R57 ;  /* 0x0000003900097213 */ /* 0x000fe20000000000 */
[C---:B------:R-:W-:Y:S01]  /*2050*/  VIADD R56, R57.reuse, 0x80 ;  /* 0x0000008039387836 */ /* 0x040fe20000000000 */
[----:B------:R-:W-:Y:S01]  /*2060*/  STL [R1+0x9f0], R57 ;  /* 0x0009f03901007387 */ /* 0x000fe20000100800 */
[----:B------:R-:W-:-:S02]  /*2070*/  VIADD R55, R57, 0x100 ;  /* 0x0000010039377836 */ /* 0x000fc40000000000 */
[----:B------:R-:W-:Y:S01]  /*2080*/  IMAD.HI.U32 R8, R7, R9, RZ ;  /* 0x0000000907087227 */ /* 0x000fe200078e00ff */
[----:B------:R-:W-:Y:S01]  /*2090*/  IABS R13, R56 ;  /* 0x00000038000d7213 */ /* 0x000fe20000000000 */
[----:B------:R-:W-:Y:S01]  /*20a0*/  STL [R1+0xa40], R56 ;  /* 0x000a403801007387 */ /* 0x000fe20000100800 */
[----:B------:R-:W-:Y:S01]  /*20b0*/  IABS R42, R55 ;  /* 0x00000037002a7213 */ /* 0x000fe20000000000 */
[--C-:B------:R-:W-:Y:S01]  /*20c0*/  @!P0 IMAD.IADD R39, R39, 0x1, -R0.reuse ;  /* 0x0000000127278824 */ /* 0x100fe200078e0a00 */
[----:B------:R-:W-:Y:S01]  /*20d0*/  IADD3 R8, PT, PT, -R8, RZ, RZ ;  /* 0x000000ff08087210 */ /* 0x000fe20007ffe1ff */
[----:B------:R-:W-:Y:S01]  /*20e0*/  IMAD.MOV.U32 R40, RZ, RZ, R11 ;  /* 0x000000ffff287224 */ /* 0x000fe200078e000b */
[C---:B------:R-:W-:Y:S01]  /*20f0*/  ISETP.GT.U32.AND P0, PT, R0.reuse, R35, PT ;  /* 0x000000230000720c */ /* 0x040fe20003f04070 */
[----:B------:R-:W-:Y:S01]  /*2100*/  VIADD R53, R57, 0x180 ;  /* 0x0000018039357836 */ /* 0x000fe20000000000 */
[----:B------:R-:W-:Y:S01]  /*2110*/  STL [R1+0xa3c], R55 ;  /* 0x000a3c3701007387 */ /* 0x000fe20000100800 */
[----:B------:R-:W-:Y:S01]  /*2120*/  @!P3 IMAD.IADD R41, R41, 0x1, -R0 ;  /* 0x000000012929b824 */ /* 0x000fe200078e0a00 */
[C---:B------:R-:W-:Y:S01]  /*2130*/  ISETP.GT.U32.AND P3, PT, R0.reuse, R37, PT ;  /* 0x000000250000720c */ /* 0x040fe20003f64070 */
[----:B------:R-:W-:Y:S01]  /*2140*/  @!P5 IMAD.MOV R40, RZ, RZ, -R40 ;  /* 0x000000ffff28d224 */ /* 0x000fe200078e0a28 */
[----:B------:R-:W-:Y:S01]  /*2150*/  ISETP.GT.U32.AND P5, PT, R0, R39, PT ;  /* 0x000000270000720c */ /* 0x000fe20003fa4070 */
[----:B------:R-:W-:Y:S01]  /*2160*/  @!P4 IMAD.MOV R27, RZ, RZ, -R27 ;  /* 0x000000ffff1bc224 */ /* 0x000fe200078e0a1b */
[----:B------:R-:W-:Y:S01]  /*2170*/  IABS R44, R53 ;  /* 0x00000035002c7213 */ /* 0x000fe20000000000 */
[----:B------:R-:W-:Y:S01]  /*2180*/  IMAD R9, R2, R8, R9 ;  /* 0x0000000802097224 */ /* 0x000fe200078e0209 */
[C---:B------:R-:W-:Y:S01]  /*2190*/  ISETP.GT.U32.AND P4, PT, R0.reuse, R41, PT ;  /* 0x000000290000720c */ /* 0x040fe20003f84070 */
[----:B------:R-:W-:Y:S01]  /*21a0*/  IMAD R43, R0, R10, R43 ;  /* 0x0000000a002b7224 */ /* 0x000fe200078e022b */
[----:B------:R1:W-:Y:S01]  /*21b0*/  STL [R1+0xa38], R53 ;  /* 0x000a383501007387 */ /* 0x0003e20000100800 */
[----:B------:R-:W-:-:S04]  /*21c0*/  IMAD.HI.U32 R8, R7, R13, RZ ;  /* 0x0000000d07087227 */ /* 0x000fc800078e00ff */
[----:B------:R-:W-:-:S04]  /*21d0*/  IMAD.HI.U32 R10, R7, R42, RZ ;  /* 0x0000002a070a7227 */ /* 0x000fc800078e00ff */
[----:B------:R-:W-:-:S04]  /*21e0*/  IMAD.HI.U32 R7, R7, R44, RZ ;  /* 0x0000002c07077227 */ /* 0x000fc800078e00ff */
[----:B------:R-:W-:Y:S01]  /*21f0*/  IMAD.MOV R8, RZ, RZ, -R8 ;  /* 0x000000ffff087224 */ /* 0x000fe200078e0a08 */
[----:B------:R-:W-:Y:S01]  /*2200*/  IADD3 R47, PT, PT, -R7, RZ, RZ ;  /* 0x000000ff072f7210 */ /* 0x000fe20007ffe1ff */
[--C-:B------:R-:W-:Y:S01]  /*2210*/  @!P0 IMAD.IADD R35, R35, 0x1, -R0.reuse ;  /* 0x0000000123238824 */ /* 0x100fe200078e0a00 */
[----:B------:R-:W-:Y:S01]  /*2220*/  ISETP.GT.U32.AND P0, PT, R0, R43, PT ;  /* 0x0000002b0000720c */ /* 0x000fe20003f04070 */
[----:B------:R-:W-:Y:S02]  /*2230*/  IMAD R7, R2, R8, R13 ;  /* 0x0000000802077224 */ /* 0x000fe400078e020d */
[--C-:B------:R-:W-:Y:S01]  /*2240*/  @!P3 IMAD.IADD R37, R37, 0x1, -R0.reuse ;  /* 0x000000012525b824 */ /* 0x100fe200078e0a00 */
[----:B------:R-:W-:Y:S01]  /*2250*/  ISETP.GT.U32.AND P3, PT, R0, R45, PT ;  /* 0x0000002d0000720c */ /* 0x000fe20003f64070 */
[--C-:B------:R-:W-:Y:S01]  /*2260*/  @!P5 IMAD.IADD R39, R39, 0x1, -R0.reuse ;  /* 0x000000012727d824 */ /* 0x100fe200078e0a00 */
[C---:B------:R-:W-:Y:S01]  /*2270*/  ISETP.GT.U32.AND P5, PT, R2.reuse, R9, PT ;  /* 0x000000090200720c */ /* 0x040fe20003fa4070 */
[----:B------:R-:W-:Y:S01]  /*2280*/  @!P4 IMAD.IADD R41, R41, 0x1, -R0 ;  /* 0x000000012929c824 */ /* 0x000fe200078e0a00 */
[----:B------:R-:W-:Y:S01]  /*2290*/  ISETP.GT.U32.AND P4, PT, R2, R7, PT ;  /* 0x000000070200720c */ /* 0x000fe20003f84070 */
[----:B------:R-:W-:-:S02]  /*22a0*/  IMAD.MOV R11, RZ, RZ, -R10 ;  /* 0x000000ffff0b7224 */ /* 0x000fc400078e0a0a */
[C---:B------:R-:W-:Y:S02]  /*22b0*/  IMAD R13, R2.reuse, R47, R44 ;  /* 0x0000002f020d7224 */ /* 0x040fe400078e022c */
[C---:B------:R-:W-:Y:S02]  /*22c0*/  IMAD R11, R2.reuse, R11, R42 ;  /* 0x0000000b020b7224 */ /* 0x040fe400078e022a */
[----:B------:R-:W-:Y:S01]  /*22d0*/  @!P2 IMAD.MOV R31, RZ, RZ, -R31 ;  /* 0x000000ffff1fa224 */ /* 0x000fe200078e0a1f */
[C---:B------:R-:W-:Y:S01]  /*22e0*/  ISETP.GT.U32.AND P2, PT, R2.reuse, R13, PT ;  /* 0x0000000d0200720c */ /* 0x040fe20003f44070 */
[--C-:B------:R-:W-:Y:S01]  /*22f0*/  @!P0 IMAD.IADD R43, R43, 0x1, -R0.reuse ;  /* 0x000000012b2b8824 */ /* 0x100fe200078e0a00 */
[----:B------:R-:W-:Y:S01]  /*2300*/  ISETP.GT.U32.AND P0, PT, R2, R11, PT ;  /* 0x0000000b0200720c */ /* 0x000fe20003f04070 */
[----:B------:R-:W-:Y:S01]  /*2310*/  @!P3 IMAD.IADD R45, R45, 0x1, -R0 ;  /* 0x000000012d2db824 */ /* 0x000fe200078e0a00 */
[----:B------:R-:W-:Y:S01]  /*2320*/  @!P5 IADD3 R9, PT, PT, R9, -R2, RZ ;  /* 0x800000020909d210 */ /* 0x000fe20007ffe0ff */
[--C-:B------:R-:W-:Y:S01]  /*2330*/  @!P4 IMAD.IADD R7, R7, 0x1, -R2.reuse ;  /* 0x000000010707c824 */ /* 0x100fe200078e0a02 */
[C---:B------:R-:W-:Y:S01]  /*2340*/  ISETP.GT.U32.AND P3, PT, R0.reuse, R43, PT ;  /* 0x0000002b0000720c */ /* 0x040fe20003f64070 */
[----:B------:R-:W-:Y:S01]  /*2350*/  @!P6 IMAD.MOV R33, RZ, RZ, -R33 ;  /* 0x000000ffff21e224 */ /* 0x000fe200078e0a21 */
[----:B------:R-:W-:Y:S01]  /*2360*/  ISETP.GT.U32.AND P5, PT, R0, R45, PT ;  /* 0x0000002d0000720c */ /* 0x000fe20003fa4070 */
[----:B------:R-:W-:Y:S01]  /*2370*/  @!P1 IMAD.MOV R29, RZ, RZ, -R29 ;  /* 0x000000ffff1d9224 */ /* 0x000fe200078e0a1d */
[----:B------:R-:W-:Y:S01]  /*2380*/  ISETP.GT.U32.AND P4, PT, R2, R9, PT ;  /* 0x000000090200720c */ /* 0x000fe20003f84070 */
[----:B----4-:R-:W-:Y:S01]  /*2390*/  IMAD R8, R196, UR5, RZ ;  /* 0x00000005c4087c24 */ /* 0x010fe2000f8e02ff */
[----:B------:R-:W-:Y:S01]  /*23a0*/  ISETP.GE.AND P1, PT, R48, RZ, PT ;  /* 0x000000ff3000720c */ /* 0x000fe20003f26270 */
[----:B------:R-:W-:-:S02]  /*23b0*/  @!P2 IMAD.IADD R13, R13, 0x1, -R2 ;  /* 0x000000010d0da824 */ /* 0x000fc400078e0a02 */
[----:B------:R-:W-:Y:S01]  /*23c0*/  @!P0 IMAD.IADD R11, R11, 0x1, -R2 ;  /* 0x000000010b0b8824 */ /* 0x000fe200078e0a02 */
[C---:B------:R-:W-:Y:S02]  /*23d0*/  ISETP.GT.U32.AND P0, PT, R2.reuse, R7, PT ;  /* 0x000000070200720c */ /* 0x040fe40003f04070 */
[C---:B------:R-:W-:Y:S01]  /*23e0*/  ISETP.GT.U32.AND P2, PT, R2.reuse, R13, PT ;  /* 0x0000000d0200720c */ /* 0x040fe20003f44070 */
[--C-:B------:R-:W-:Y:S01]  /*23f0*/  @!P3 IMAD.IADD R43, R43, 0x1, -R0.reuse ;  /* 0x000000012b2bb824 */ /* 0x100fe200078e0a00 */
[----:B------:R-:W-:Y:S01]  /*2400*/  ISETP.GT.U32.AND P6, PT, R2, R11, PT ;  /* 0x0000000b0200720c */ /* 0x000fe20003fc4070 */
[----:B------:R-:W-:Y:S01]  /*2410*/  @!P5 IMAD.IADD R45, R45, 0x1, -R0 ;  /* 0x000000012d2dd824 */ /* 0x000fe200078e0a00 */
[----:B------:R-:W-:Y:S01]  /*2420*/  ISETP.GE.AND P5, PT, R50, RZ, PT ;  /* 0x000000ff3200720c */ /* 0x000fe20003fa6270 */
[----:B------:R-:W-:Y:S01]  /*2430*/  @!P4 IMAD.IADD R9, R9, 0x1, -R2 ;  /* 0x000000010909c824 */ /* 0x000fe200078e0a02 */
[----:B------:R-:W-:Y:S01]  /*2440*/  ISETP.GE.AND P4, PT, R51, RZ, PT ;  /* 0x000000ff3300720c */ /* 0x000fe20003f86270 */
[----:B------:R-:W-:Y:S01]  /*2450*/  @!P1 IMAD.MOV R35, RZ, RZ, -R35 ;  /* 0x000000ffff239224 */ /* 0x000fe200078e0a23 */
[----:B------:R-:W-:-:S02]  /*2460*/  ISETP.GE.AND P3, PT, R49, RZ, PT ;  /* 0x000000ff3100720c */ /* 0x000fc40003f66270 */
[----:B------:R-:W-:Y:S01]  /*2470*/  ISETP.NE.AND P1, PT, R5, RZ, PT ;  /* 0x000000ff0500720c */ /* 0x000fe20003f25270 */
[--C-:B------:R-:W-:Y:S01]  /*2480*/  @!P0 IMAD.IADD R7, R7, 0x1, -R2.reuse ;  /* 0x0000000107078824 */ /* 0x100fe200078e0a02 */
[----:B------:R-:W-:Y:S01]  /*2490*/  ISETP.GE.AND P0, PT, R52, RZ, PT ;  /* 0x000000ff3400720c */ /* 0x000fe20003f06270 */
[----:B------:R-:W-:Y:S01]  /*24a0*/  @!P2 IMAD.IADD R13, R13, 0x1, -R2 ;  /* 0x000000010d0da824 */ /* 0x000fe200078e0a02 */
[----:B------:R-:W-:Y:S02]  /*24b0*/  ISETP.GE.AND P2, PT, R57, RZ, PT ;  /* 0x000000ff3900720c */ /* 0x000fe40003f46270 */
[----:B------:R-:W-:Y:S01]  /*24c0*/  @!P6 IADD3 R11, PT, PT, R11, -R2, RZ ;  /* 0x800000020b0be210 */ /* 0x000fe20007ffe0ff */
[----:B------:R-:W-:Y:S01]  /*24d0*/  @!P5 IMAD.MOV R39, RZ, RZ, -R39 ;  /* 0x000000ffff27d224 */ /* 0x000fe200078e0a27 */
[----:B------:R-:W-:Y:S01]  /*24e0*/  ISETP.GE.AND P6, PT, R46, RZ, PT ;  /* 0x000000ff2e00720c */ /* 0x000fe20003fc6270 */
[----:B------:R-:W-:Y:S01]  /*24f0*/  @!P4 IMAD.MOV R41, RZ, RZ, -R41 ;  /* 0x000000ffff29c224 */ /* 0x000fe200078e0a29 */
[----:B------:R-:W-:Y:S01]  /*2500*/  ISETP.GE.AND P4, PT, R55, RZ, PT ;  /* 0x000000ff3700720c */ /* 0x000fe20003f86270 */
[----:B------:R-:W-:Y:S01]  /*2510*/  @!P3 IMAD.MOV R37, RZ, RZ, -R37 ;  /* 0x000000ffff25b224 */ /* 0x000fe200078e0a25 */
[----:B------:R-:W-:-:S02]  /*2520*/  ISETP.GE.AND P5, PT, R53, RZ, PT ;  /* 0x000000ff3500720c */ /* 0x000fc40003fa6270 */
[----:B------:R-:W-:Y:S01]  /*2530*/  ISETP.GE.AND P3, PT, R56, RZ, PT ;  /* 0x000000ff3800720c */ /* 0x000fe20003f66270 */
[----:B------:R-:W-:Y:S01]  /*2540*/  @!P0 IMAD.MOV R43, RZ, RZ, -R43 ;  /* 0x000000ffff2b8224 */ /* 0x000fe200078e0a2b */
[----:B------:R-:W-:Y:S01]  /*2550*/  ISETP.NE.AND P0, PT, R4, RZ, PT ;  /* 0x000000ff0400720c */ /* 0x000fe20003f05270 */
[----:B------:R-:W-:Y:S01]  /*2560*/  @!P2 IMAD.MOV R9, RZ, RZ, -R9 ;  /* 0x000000ffff09a224 */ /* 0x000fe200078e0a09 */
[----:B------:R-:W-:Y:S02]  /*2570*/  LOP3.LUT R4, RZ, R4, RZ, 0x33, !PT ;  /* 0x00000004ff047212 */ /* 0x000fe400078e33ff */
[----:B------:R-:W-:Y:S01]  /*2580*/  LOP3.LUT R5, RZ, R5, RZ, 0x33, !PT ;  /* 0x00000005ff057212 */ /* 0x000fe200078e33ff */
[----:B------:R-:W-:Y:S01]  /*2590*/  @!P6 IMAD.MOV R45, RZ, RZ, -R45 ;  /* 0x000000ffff2de224 */ /* 0x000fe200078e0a2d */
[----:B------:R-:W-:Y:S01]  /*25a0*/  SEL R0, R4, R9, !P0 ;  /* 0x0000000904007207 */ /* 0x000fe20004000000 */
[----:B------:R-:W-:Y:S01]  /*25b0*/  @!P4 IMAD.MOV R11, RZ, RZ, -R11 ;  /* 0x000000ffff0bc224 */ /* 0x000fe200078e0a0b */
[C---:B------:R-:W-:Y:S01]  /*25c0*/  SEL R12, R5.reuse, R12, !P1 ;  /* 0x0000000c050c7207 */ /* 0x040fe20004800000 */
[----:B------:R-:W-:Y:S01]  /*25d0*/  @!P5 IMAD.MOV R13, RZ, RZ, -R13 ;  /* 0x000000ffff0dd224 */ /* 0x000fe200078e0a0d */
[----:B------:R-:W-:Y:S01]  /*25e0*/  SEL R14, R5, R14, !P1 ;  /* 0x0000000e050e7207 */ /* 0x000fe20004800000 */
[----:B------:R-:W-:Y:S01]  /*25f0*/  IMAD R0, R0, UR6, RZ ;  /* 0x0000000600007c24 */ /* 0x000fe2000f8e02ff */
[----:B------:R-:W-:Y:S01]  /*2600*/  @!P3 IADD3 R7, PT, PT, -R7, RZ, RZ ;  /* 0x000000ff0707b210 */ /* 0x000fe20007ffe1ff */
[----:B------:R-:W-:Y:S01]  /*2610*/  VIADD R9, R188, 0xffffffff ;  /* 0xffffffffbc097836 */ /* 0x000fe20000000000 */
[----:B------:R-:W-:-:S02]  /*2620*/  SEL R16, R5, R16, !P1 ;  /* 0x0000001005107207 */ /* 0x000fc40004800000 */
[C---:B------:R-:W-:Y:S02]  /*2630*/  SEL R15, R5.reuse, R15, !P1 ;  /* 0x0000000f050f7207 */ /* 0x040fe40004800000 */
[C---:B------:R-:W-:Y:S02]  /*2640*/  SEL R18, R5.reuse, R18, !P1 ;  /* 0x0000001205127207 */ /* 0x040fe40004800000 */
[C---:B------:R-:W-:Y:S02]  /*2650*/  SEL R17, R5.reuse, R17, !P1 ;  /* 0x0000001105117207 */ /* 0x040fe40004800000 */
[C---:B------:R-:W-:Y:S02]  /*2660*/  SEL R20, R5.reuse, R20, !P1 ;  /* 0x0000001405147207 */ /* 0x040fe40004800000 */
[C---:B------:R-:W-:Y:S02]  /*2670*/  SEL R22, R5.reuse, R22, !P1 ;  /* 0x0000001605167207 */ /* 0x040fe40004800000 */
[----:B------:R-:W-:-:S02]  /*2680*/  SEL R10, R5, R19, !P1 ;  /* 0x00000013050a7207 */ /* 0x000fc40004800000 */
[C---:B------:R-:W-:Y:S01]  /*2690*/  SEL R24, R5.reuse, R24, !P1 ;  /* 0x0000001805187207 */ /* 0x040fe20004800000 */
[----:B------:R-:W-:Y:S01]  /*26a0*/  IMAD R19, R22, UR11, RZ ;  /* 0x0000000b16137c24 */ /* 0x000fe2000f8e02ff */
[C---:B------:R-:W-:Y:S02]  /*26b0*/  SEL R26, R5.reuse, R26, !P1 ;  /* 0x0000001a051a7207 */ /* 0x040fe40004800000 */
[C---:B------:R-:W-:Y:S01]  /*26c0*/  SEL R42, R5.reuse, R21, !P1 ;  /* 0x00000015052a7207 */ /* 0x040fe20004800000 */
[----:B------:R-:W-:Y:S01]  /*26d0*/  IMAD R21, R10, UR11, RZ ;  /* 0x0000000b0a157c24 */ /* 0x000fe2000f8e02ff */
[C---:B------:R-:W-:Y:S01]  /*26e0*/  SEL R44, R5.reuse, R23, !P1 ;  /* 0x00000017052c7207 */ /* 0x040fe20004800000 */
[----:B------:R-:W-:Y:S01]  /*26f0*/  IMAD R23, R24, UR11, RZ ;  /* 0x0000000b18177c24 */ /* 0x000fe2000f8e02ff */
[C---:B------:R-:W-:Y:S02]  /*2700*/  SEL R28, R5.reuse, R28, !P1 ;  /* 0x0000001c051c7207 */ /* 0x040fe40004800000 */
[----:B------:R-:W-:-:S02]  /*2710*/  SEL R30, R5, R30, !P1 ;  /* 0x0000001e051e7207 */ /* 0x000fc40004800000 */
[C---:B------:R-:W-:Y:S02]  /*2720*/  SEL R32, R5.reuse, R32, !P1 ;  /* 0x0000002005207207 */ /* 0x040fe40004800000 */
[C---:B------:R-:W-:Y:S01]  /*2730*/  SEL R46, R5.reuse, R25, !P1 ;  /* 0x00000019052e7207 */ /* 0x040fe20004800000 */
[----:B------:R-:W-:Y:S01]  /*2740*/  IMAD R25, R26, UR11, RZ ;  /* 0x0000000b1a197c24 */ /* 0x000fe2000f8e02ff */
[C---:B------:R-:W-:Y:S02]  /*2750*/  SEL R34, R5.reuse, R34, !P1 ;  /* 0x0000002205227207 */ /* 0x040fe40004800000 */
[C---:B------:R-:W-:Y:S02]  /*2760*/  SEL R36, R5.reuse, R36, !P1 ;  /* 0x0000002405247207 */ /* 0x040fe40004800000 */
[C---:B------:R-:W-:Y:S02]  /*2770*/  SEL R38, R5.reuse, R38, !P1 ;  /* 0x0000002605267207 */ /* 0x040fe40004800000 */
[----:B------:R-:W-:-:S02]  /*2780*/  SEL R40, R5, R40, !P1 ;  /* 0x0000002805287207 */ /* 0x000fc40004800000 */
[C---:B------:R-:W-:Y:S01]  /*2790*/  SEL R47, R5.reuse, R27, !P1 ;  /* 0x0000001b052f7207 */ /* 0x040fe20004800000 */
[----:B------:R-:W-:Y:S01]  /*27a0*/  IMAD R27, R42, UR11, RZ ;  /* 0x0000000b2a1b7c24 */ /* 0x000fe2000f8e02ff */
[C---:B------:R-:W-:Y:S01]  /*27b0*/  SEL R49, R5.reuse, R29, !P1 ;  /* 0x0000001d05317207 */ /* 0x040fe20004800000 */
[----:B------:R-:W-:Y:S01]  /*27c0*/  IMAD R29, R44, UR11, RZ ;  /* 0x0000000b2c1d7c24 */ /* 0x000fe2000f8e02ff */
[C---:B------:R-:W-:Y:S01]  /*27d0*/  SEL R51, R5.reuse, R31, !P1 ;  /* 0x0000001f05337207 */ /* 0x040fe20004800000 */
[----:B------:R-:W-:Y:S01]  /*27e0*/  IMAD R31, R28, UR17, RZ ;  /* 0x000000111c1f7c24 */ /* 0x000fe2000f8e02ff */
[C---:B-1----:R-:W-:Y:S01]  /*27f0*/  SEL R53, R5.reuse, R33, !P1 ;  /* 0x0000002105357207 */ /* 0x042fe20004800000 */
[----:B------:R-:W-:Y:S01]  /*2800*/  IMAD R33, R30, UR18, RZ ;  /* 0x000000121e217c24 */ /* 0x000fe2000f8e02ff */
[C---:B------:R-:W-:Y:S01]  /*2810*/  SEL R55, R5.reuse, R35, !P1 ;  /* 0x0000002305377207 */ /* 0x040fe20004800000 */
[----:B------:R-:W-:Y:S01]  /*2820*/  IMAD R35, R32, UR19, RZ ;  /* 0x0000001320237c24 */ /* 0x000fe2000f8e02ff */
[C---:B------:R-:W-:Y:S01]  /*2830*/  SEL R57, R5.reuse, R37, !P1 ;  /* 0x0000002505397207 */ /* 0x040fe20004800000 */
[----:B------:R-:W-:Y:S01]  /*2840*/  IMAD R37, R46, UR22, RZ ;  /* 0x000000162e257c24 */ /* 0x000fe2000f8e02ff */
[C---:B------:R-:W-:Y:S01]  /*2850*/  SEL R48, R5.reuse, R39, !P1 ;  /* 0x0000002705307207 */ /* 0x040fe20004800000 */
[----:B-----5:R-:W-:Y:S01]  /*2860*/  IMAD R39, R34, UR23, RZ ;  /* 0x0000001722277c24 */ /* 0x020fe2000f8e02ff */
[----:B------:R-:W-:Y:S01]  /*2870*/  SEL R61, R5, R41, !P1 ;  /* 0x00000029053d7207 */ /* 0x000fe20004800000 */
[----:B------:R-:W-:Y:S01]  /*2880*/  IMAD R49, R49, UR28, RZ ;  /* 0x0000001c31317c24 */ /* 0x000fe2000f8e02ff */
[C---:B------:R-:W-:Y:S01]  /*2890*/  SEL R63, R5.reuse, R43, !P1 ;  /* 0x0000002b053f7207 */ /* 0x040fe20004800000 */
[----:B------:R-:W-:Y:S01]  /*28a0*/  IMAD R43, R38, UR25, RZ ;  /* 0x00000019262b7c24 */ /* 0x000fe2000f8e02ff */
[C---:B------:R-:W-:Y:S01]  /*28b0*/  SEL R65, R5.reuse, R45, !P1 ;  /* 0x0000002d05417207 */ /* 0x040fe20004800000 */
[----:B------:R-:W-:Y:S01]  /*28c0*/  IMAD R45, R40, UR26, RZ ;  /* 0x0000001a282d7c24 */ /* 0x000fe2000f8e02ff */
[----:B------:R-:W-:Y:S01]  /*28d0*/  SEL R2, R5, R6, !P1 ;  /* 0x0000000605027207 */ /* 0x000fe20004800000 */
[----:B------:R-:W-:Y:S01]  /*28e0*/  IMAD R47, R47, UR27, RZ ;  /* 0x0000001b2f2f7c24 */ /* 0x000fe2000f8e02ff */
[C---:B------:R-:W-:Y:S01]  /*28f0*/  SEL R7, R4.reuse, R7, !P0 ;  /* 0x0000000704077207 */ /* 0x040fe20004000000 */
[----:B------:R-:W-:Y:S01]  /*2900*/  IMAD R53, R53, UR30, RZ ;  /* 0x0000001e35357c24 */ /* 0x000fe2000f8e02ff */
[----:B------:R-:W-:Y:S01]  /*2910*/  SEL R5, R4, R11, !P0 ;  /* 0x0000000b04057207 */ /* 0x000fe20004000000 */
[----:B------:R-:W-:Y:S01]  /*2920*/  VIADD R11, R188, 0xfffffffe ;  /* 0xfffffffebc0b7836 */ /* 0x000fe20000000000 */
[----:B------:R-:W-:Y:S01]  /*2930*/  SEL R6, R4, R13, !P0 ;  /* 0x0000000d04067207 */ /* 0x000fe20004000000 */
[----:B------:R-:W-:Y:S01]  /*2940*/  IMAD R4, R7, UR6, RZ ;  /* 0x0000000607047c24 */ /* 0x000fe2000f8e02ff */
[----:B------:R-:W-:Y:S01]  /*2950*/  LEA R66, P0, R8, UR14, 0x2 ;  /* 0x0000000e08427c11 */ /* 0x000fe2000f8010ff */
[----:B------:R-:W-:Y:S01]  /*2960*/  IMAD R5, R5, UR6, RZ ;  /* 0x0000000605057c24 */ /* 0x000fe2000f8e02ff */
[----:B------:R-:W-:Y:S01]  /*2970*/  USHF.L.U32 UR14, UR4, 0x1, URZ ;  /* 0x00000001040e7899 */ /* 0x000fe200080006ff */
[----:B------:R-:W-:Y:S01]  /*2980*/  IMAD R6, R6, UR6, RZ ;  /* 0x0000000606067c24 */ /* 0x000fe2000f8e02ff */
[----:B------:R-:W-:Y:S01]  /*2990*/  LEA.HI.X.SX32 R70, R8, UR15, 0x2, P0 ;  /* 0x0000000f08467c11 */ /* 0x000fe200080f16ff */
[----:B------:R-:W-:Y:S01]  /*29a0*/  IMAD R7, R14, UR11, RZ ;  /* 0x0000000b0e077c24 */ /* 0x000fe2000f8e02ff */
[----:B------:R-:W-:Y:S01]  /*29b0*/  LEA R226, P0, R0, UR12, 0x2 ;  /* 0x0000000c00e27c11 */ /* 0x000fe2000f8010ff */
[----:B------:R-:W-:Y:S01]  /*29c0*/  IMAD R13, R18, UR11, RZ ;  /* 0x0000000b120d7c24 */ /* 0x000fe2000f8e02ff */
[----:B------:R-:W-:Y:S01]  /*29d0*/  LEA R232, P1, R4, UR12, 0x2 ;  /* 0x0000000c04e87c11 */ /* 0x000fe2000f8210ff */
[----:B------:R-:W1:Y:S01]  /*29e0*/  LDCU UR15, c[0x0][0x3b0] ;  /* 0x00007600ff0f77ac */ /* 0x000e620008000800 */
[----:B------:R-:W-:Y:S01]  /*29f0*/  LEA.HI.X.SX32 R227, R0, UR13, 0x2, P0 ;  /* 0x0000000d00e37c11 */ /* 0x000fe200080f16ff */
[----:B------:R-:W-:Y:S01]  /*2a00*/  VIADD R0, R188, 0xfffffffd ;  /* 0xfffffffdbc007836 */ /* 0x000fe20000000000 */
[----:B------:R-:W-:Y:S01]  /*2a10*/  LEA R238, P2, R5, UR12, 0x2 ;  /* 0x0000000c05ee7c11 */ /* 0x000fe2000f8410ff */
[----:B------:R-:W-:Y:S01]  /*2a20*/  IMAD R51, R51, UR29, RZ ;  /* 0x0000001d33337c24 */ /* 0x000fe2000f8e02ff */
[----:B------:R-:W-:Y:S01]  /*2a30*/  LEA.HI.X.SX32 R233, R4, UR13, 0x2, P1 ;  /* 0x0000000d04e97c11 */ /* 0x000fe200088f16ff */
[----:B------:R-:W-:Y:S01]  /*2a40*/  VIADD R4, R188, 0xfffffffc ;  /* 0xfffffffcbc047836 */ /* 0x000fe20000000000 */
[----:B------:R-:W-:Y:S01]  /*2a50*/  ISETP.GE.U32.AND P4, PT, R0, 0x7fffffbe, PT ;  /* 0x7fffffbe0000780c */ /* 0x000fe20003f86070 */
[----:B------:R-:W-:Y:S01]  /*2a60*/  IMAD R57, R57, UR32, RZ ;  /* 0x0000002039397c24 */ /* 0x000fe2000f8e02ff */
[----:B------:R-:W-:Y:S01]  /*2a70*/  SHF.R.S32.HI R0, RZ, 0x6, R54 ;  /* 0x00000006ff007819 */ /* 0x000fe20000011436 */
[----:B------:R-:W-:Y:S01]  /*2a80*/  IMAD R55, R55, UR31, RZ ;  /* 0x0000001f37377c24 */ /* 0x000fe2000f8e02ff */
[----:B------:R-:W-:Y:S01]  /*2a90*/  LEA.HI.X.SX32 R239, R5, UR13, 0x2, P2 ;  /* 0x0000000d05ef7c11 */ /* 0x000fe200090f16ff */
[----:B------:R-:W-:Y:S01]  /*2aa0*/  VIADD R5, R188, 0xfffffffb ;  /* 0xfffffffbbc057836 */ /* 0x000fe20000000000 */
[----:B------:R-:W-:Y:S01]  /*2ab0*/  SGXT R0, R0, 0x1 ;  /* 0x000000010000781a */ /* 0x000fe20000000200 */
[----:B------:R-:W-:Y:S01]  /*2ac0*/  IMAD R61, R61, UR34, RZ ;  /* 0x000000223d3d7c24 */ /* 0x000fe2000f8e02ff */
[----:B------:R-:W-:Y:S01]  /*2ad0*/  ISETP.GE.U32.AND P2, PT, R9, 0x7fffffc0, PT ;  /* 0x7fffffc00900780c */ /* 0x000fe20003f46070 */
[----:B------:R-:W-:Y:S01]  /*2ae0*/  IMAD R9, R16, UR11, RZ ;  /* 0x0000000b10097c24 */ /* 0x000fe2000f8e02ff */
[----:B------:R-:W-:Y:S01]  /*2af0*/  LOP3.LUT R67, R0, 0x90, RZ, 0xc0, !PT ;  /* 0x0000009000437812 */ /* 0x000fe200078ec0ff */
[----:B------:R-:W-:Y:S01]  /*2b00*/  IMAD R0, R12, UR11, RZ ;  /* 0x0000000b0c007c24 */ /* 0x000fe2000f8e02ff */
[----:B------:R-:W-:Y:S01]  /*2b10*/  ISETP.GE.U32.AND P5, PT, R4, 0x7fffffbd, PT ;  /* 0x7fffffbd0400780c */ /* 0x000fe20003fa6070 */
[----:B-1----:R-:W-:Y:S01]  /*2b20*/  IMAD R2, R2, UR15, RZ ;  /* 0x0000000f02027c24 */ /* 0x002fe2000f8e02ff */
[----:B------:R-:W-:Y:S01]  /*2b30*/  LEA R68, P3, R6, UR12, 0x2 ;  /* 0x0000000c06447c11 */ /* 0x000fe2000f8610ff */
[----:B------:R-:W1:Y:S01]  /*2b40*/  LDCU UR12, c[0x0][0x3b0] ;  /* 0x00007600ff0c77ac */ /* 0x000e620008000800 */
[----:B------:R-:W-:-:S02]  /*2b50*/  LEA R4, P0, R0, R66, 0x2 ;  /* 0x0000004200047211 */ /* 0x000fc400078010ff */
[----:B------:R-:W-:Y:S01]  /*2b60*/  ISETP.GE.U32.AND P6, PT, R5, 0x7fffffbc, PT ;  /* 0x7fffffbc0500780c */ /* 0x000fe20003fc6070 */
[----:B------:R-:W-:Y:S01]  /*2b70*/  USHF.L.U32 UR6, UR16, 0x15, URZ ;  /* 0x0000001510067899 */ /* 0x000fe200080006ff */
[----:B------:R-:W-:Y:S01]  /*2b80*/  LEA.HI.X.SX32 R5, R0, R70, 0x2, P0 ;  /* 0x0000004600057211 */ /* 0x000fe200000f16ff */
[----:B------:R-:W-:Y:S01]  /*2b90*/  IMAD R0, R36, UR24, RZ ;  /* 0x0000001824007c24 */ /* 0x000fe2000f8e02ff */
[-C--:B------:R-:W-:Y:S01]  /*2ba0*/  LEA R8, P0, R9, R66.reuse, 0x2 ;  /* 0x0000004209087211 */ /* 0x080fe200078010ff */
[----:B------:R-:W-:Y:S01]  /*2bb0*/  ULOP3.LUT UR6, UR6, 0x600000, URZ, 0xc0, !UPT ;  /* 0x0060000006067892 */ /* 0x000fe2000f8ec0ff */
[----:B------:R-:W-:Y:S01]  /*2bc0*/  LEA.HI.X.SX32 R69, R6, UR13, 0x2, P3 ;  /* 0x0000000d06457c11 */ /* 0x000fe200098f16ff */
[----:B------:R-:W2:Y:S01]  /*2bd0*/  LDCU UR13, c[0x0][0x3b0] ;  /* 0x00007600ff0d77ac */ /* 0x000ea20008000800 */
[----:B------:R-:W-:Y:S01]  /*2be0*/  ISETP.GE.U32.AND P3, PT, R11, 0x7fffffbf, PT ;  /* 0x7fffffbf0b00780c */ /* 0x000fe20003f66070 */
[----:B------:R-:W-:Y:S01]  /*2bf0*/  IMAD R11, R15, UR11, RZ ;  /* 0x0000000b0f0b7c24 */ /* 0x000fe2000f8e02ff */
[----:B------:R-:W-:Y:S01]  /*2c00*/  LEA R6, P1, R7, R66, 0x2 ;  /* 0x0000004207067211 */ /* 0x000fe200078210ff */
[----:B------:R-:W-:Y:S01]  /*2c10*/  IMAD R15, R17, UR11, RZ ;  /* 0x0000000b110f7c24 */ /* 0x000fe2000f8e02ff */
[----:B------:R-:W-:Y:S01]  /*2c20*/  LEA.HI.X.SX32 R9, R9, R70, 0x2, P0 ;  /* 0x0000004609097211 */ /* 0x000fe200000f16ff */
[----:B------:R-:W-:Y:S01]  /*2c30*/  IMAD R17, R20, UR11, RZ ;  /* 0x0000000b14117c24 */ /* 0x000fe2000f8e02ff */
[----:B------:R-:W-:Y:S01]  /*2c40*/  LEA R12, P0, R13, R66, 0x2 ;  /* 0x000000420d0c7211 */ /* 0x000fe200078010ff */
[----:B-1----:R-:W-:Y:S01]  /*2c50*/  IMAD R63, R63, UR12, RZ ;  /* 0x0000000c3f3f7c24 */ /* 0x002fe2000f8e02ff */
[----:B------:R-:W-:Y:S01]  /*2c60*/  LEA.HI.X.SX32 R7, R7, R70, 0x2, P1 ;  /* 0x0000004607077211 */ /* 0x000fe200008f16ff */
[----:B------:R-:W-:Y:S01]  /*2c70*/  UIADD3 UR11, UPT, UPT, UR10, UR6, URZ ;  /* 0x000000060a0b7290 */ /* 0x000fe2000fffe0ff */
[----:B------:R-:W-:Y:S01]  /*2c80*/  LEA R10, P1, R11, R66, 0x2 ;  /* 0x000000420b0a7211 */ /* 0x000fe200078210ff */
[----:B------:R-:W-:Y:S01]  /*2c90*/  UMOV UR12, 0x1 ;  /* 0x00000001000c7882 */ /* 0x000fe20000000000 */
[----:B------:R-:W-:-:S02]  /*2ca0*/  LEA.HI.X.SX32 R13, R13, R70, 0x2, P0 ;  /* 0x000000460d0d7211 */ /* 0x000fc400000f16ff */
[----:B------:R-:W-:Y:S02]  /*2cb0*/  LEA R16, P0, R17, R66, 0x2 ;  /* 0x0000004211107211 */ /* 0x000fe400078010ff */
[----:B------:R-:W-:Y:S01]  /*2cc0*/  LEA.HI.X.SX32 R11, R11, R70, 0x2, P1 ;  /* 0x000000460b0b7211 */ /* 0x000fe200008f16ff */
[----:B--2---:R-:W-:Y:S01]  /*2cd0*/  IMAD R65, R65, UR13, RZ ;  /* 0x0000000d41417c24 */ /* 0x004fe2000f8e02ff */
[----:B------:R-:W-:Y:S02]  /*2ce0*/  LEA R14, P1, R15, R66, 0x2 ;  /* 0x000000420f0e7211 */ /* 0x000fe400078210ff */
[----:B------:R-:W-:Y:S02]  /*2cf0*/  LEA.HI.X.SX32 R17, R17, R70, 0x2, P0 ;  /* 0x0000004611117211 */ /* 0x000fe400000f16ff */
[----:B------:R-:W-:Y:S02]  /*2d00*/  LEA R20, P0, R21, R66, 0x2 ;  /* 0x0000004215147211 */ /* 0x000fe400078010ff */
[----:B------:R-:W-:-:S02]  /*2d10*/  LEA.HI.X.SX32 R15, R15, R70, 0x2, P1 ;  /* 0x000000460f0f7211 */ /* 0x000fc400008f16ff */
[----:B------:R-:W-:Y:S02]  /*2d20*/  LEA R18, P1, R19, R66, 0x2 ;  /* 0x0000004213127211 */ /* 0x000fe400078210ff */
[----:B------:R-:W-:Y:S02]  /*2d30*/  LEA.HI.X.SX32 R21, R21, R70, 0x2, P0 ;  /* 0x0000004615157211 */ /* 0x000fe400000f16ff */
        /* <DEDUP_REMOVED lines=16> */
[C---:B------:R-:W-:Y:S02]  /*2e40*/  LEA R40, P0, R0.reuse, R66, 0x2 ;  /* 0x0000004200287211 */ /* 0x040fe400078010ff */
[----:B------:R-:W-:Y:S02]  /*2e50*/  LEA.HI.X.SX32 R35, R35, R70, 0x2, P1 ;  /* 0x0000004623237211 */ /* 0x000fe400008f16ff */
[----:B------:R-:W-:Y:S02]  /*2e60*/  LEA R38, P1, R39, R66, 0x2 ;  /* 0x0000004227267211 */ /* 0x000fe400078210ff */
[----:B------:R-:W-:Y:S01]  /*2e70*/  LEA.HI.X.SX32 R41, R0, R70, 0x2, P0 ;  /* 0x0000004600297211 */ /* 0x000fe200000f16ff */
[----:B------:R-:W-:Y:S01]  /*2e80*/  IMAD R0, R48, UR33, RZ ;  /* 0x0000002130007c24 */ /* 0x000fe2000f8e02ff */
        /* <DEDUP_REMOVED lines=23> */
[----:B------:R-:W-:Y:S02]  /*3000*/  LOP3.LUT R67, R67, 0x7c, R244, 0x78, !PT ;  /* 0x0000007c43437812 */ /* 0x000fe400078e78f4 */
[----:B------:R-:W-:Y:S02]  /*3010*/  LEA.HI.X.SX32 R65, R65, R70, 0x2, P0 ;  /* 0x0000004641417211 */ /* 0x000fe400000f16ff */
[----:B------:R-:W-:-:S02]  /*3020*/  LEA R66, P0, R2, R66, 0x2 ;  /* 0x0000004202427211 */ /* 0x000fc400078010ff */
[----:B------:R-:W-:Y:S02]  /*3030*/  LOP3.LUT R252, R67, 0x2000, R252, 0xf8, !PT ;  /* 0x0000200043fc7812 */ /* 0x000fe400078ef8fc */
[-C--:B------:R-:W-:Y:S02]  /*3040*/  LEA.HI.X.SX32 R63, R63, R70.reuse, 0x2, P1 ;  /* 0x000000463f3f7211 */ /* 0x080fe400008f16ff */
[----:B------:R-:W-:Y:S01]  /*3050*/  LEA.HI.X.SX32 R67, R2, R70, 0x2, P0 ;  /* 0x0000004602437211 */ /* 0x000fe200000f16ff */
[----:B------:R-:W-:Y:S01]  /*3060*/  VIADD R2, R188, 0xfffffffa ;  /* 0xfffffffabc027836 */ /* 0x000fe20000000000 */
[----:B------:R-:W-:Y:S01]  /*3070*/  ISETP.NE.U32.AND P1, PT, R3, RZ, PT ;  /* 0x000000ff0300720c */ /* 0x000fe20003f25070 */
[----:B------:R-:W-:-:S12]  /*3080*/  BRA.U UP0, `(.L_x_5) ;  /* 0x0000000100187547 */ /* 0x000fd8000b800000 */
[----:B------:R-:W-:Y:S01]  /*3090*/  ELECT P0, URZ, PT ;  /* 0x0000000000ff782f */ /* 0x000fe20003800000 */
[----:B------:R-:W-:Y:S01]  /*30a0*/  IMAD.MOV.U32 R0, RZ, RZ, 0x1 ;  /* 0x00000001ff007424 */ /* 0x000fe200078e00ff */
[----:B------:R-:W-:Y:S01]  /*30b0*/  UMOV UR6, 0x40 ;  /* 0x0000004000067882 */ /* 0x000fe20000000000 */
[----:B------:R-:W-:Y:S01]  /*30c0*/  UVIRTCOUNT.DEALLOC.SMPOOL 0x80 ;  /* 0x000000800000784c */ /* 0x000fe20000000000 */
[----:B------:R-:W-:-:S09]  /*30d0*/  ULEA UR6, UR9, UR6, 0x18 ;  /* 0x0000000609067291 */ /* 0x000fd2000f8ec0ff */
[----:B------:R1:W-:Y:S03]  /*30e0*/  @P0 STS.U8 [UR6], R0 ;  /* 0x00000000ff000988 */ /* 0x0003e60008000006 */
.L_x_5:
[----:B------:R-:W-:Y:S01]  /*30f0*/  STTM.x64 tmem[UR11], RZ ;  /* 0x000000ff000079ed */ /* 0x000fe2000834000b */
[----:B------:R-:W-:Y:S01]  /*3100*/  STTM.x64 tmem[UR11+0x40], RZ ;  /* 0x000040ff000079ed */ /* 0x000fe2000834000b */
[----:B------:R-:W-:Y:S01]  /*3110*/  STTM.x64 tmem[UR11+0x80], RZ ;  /* 0x000080ff000079ed */ /* 0x000fe2000834000b */
[----:B------:R-:W-:Y:S01]  /*3120*/  STTM.x64 tmem[UR11+0xc0], RZ ;  /* 0x0000c0ff000079ed */ /* 0x000fe2000834000b */
[----:B------:R-:W2:Y:S02]  /*3130*/  FENCE.VIEW.ASYNC.T ;  /* 0x00000000000073c6 */ /* 0x000ea40000000200 */
[----:B--2---:R-:W-:Y:S01]  /*3140*/  VOTEU.ALL UP1, P1 ;  /* 0x0000000000ff7886 */ /* 0x004fe20000820000 */
[----:B------:R2:W-:Y:S01]  /*3150*/  STL.64 [R1+0xd08], R4 ;  /* 0x000d080401007387 */ /* 0x0005e20000100a00 */
[----:B------:R-:W-:Y:S01]  /*3160*/  ISETP.GE.U32.AND P0, PT, R2, 0x7fffffbb, PT ;  /* 0x7fffffbb0200780c */ /* 0x000fe20003f06070 */
[----:B------:R-:W-:Y:S01]  /*3170*/  IMAD.U32 R71, RZ, RZ, UR4 ;  /* 0x00000004ff477e24 */ /* 0x000fe2000f8e00ff */
[----:B------:R-:W-:Y:S01]  /*3180*/  VOTEU.ALL UP2, P1 ;  /* 0x0000000000ff7886 */ /* 0x000fe20000840000 */
[----:B------:R-:W-:-:S04]  /*3190*/  @!UP1 UIADD3 UR18, UPT, UPT, -UR12, 0x100000, URZ ;  /* 0x001000000c129890 */ /* 0x000fc8000fffe1ff */
[----:B------:R-:W-:Y:S02]  /*31a0*/  @!UP1 USHF.L.U32 UR19, UR18, 0xb, URZ ;  /* 0x0000000b12139899 */ /* 0x000fe400080006ff */
[----:B------:R-:W-:Y:S01]  /*31b0*/  @!UP1 USHF.L.U32 UR18, UR18, 0x1, URZ ;  /* 0x0000000112129899 */ /* 0x000fe200080006ff */
[----:B------:R-:W-:Y:S01]  /*31c0*/  STL.64 [R1+0xd00], R12 ;  /* 0x000d000c01007387 */ /* 0x000fe20000100a00 */
[----:B------:R-:W-:-:S04]  /*31d0*/  @!UP1 UIADD3 UR12, UPT, UPT, -UR12, 0x100000, URZ ;  /* 0x001000000c0c9890 */ /* 0x000fc8000fffe1ff */
[----:B------:R-:W-:Y:S02]  /*31e0*/  @!UP1 USHF.L.U32 UR13, UR12, 0xb, URZ ;  /* 0x0000000b0c0d9899 */ /* 0x000fe400080006ff */
[----:B------:R-:W-:Y:S01]  /*31f0*/  @!UP1 USHF.L.U32 UR12, UR12, 0x1, URZ ;  /* 0x000000010c0c9899 */ /* 0x000fe200080006ff */
[----:B------:R-:W-:Y:S01]  /*3200*/  VOTEU.ALL UP1, P1 ;  /* 0x0000000000ff7886 */ /* 0x000fe20000820000 */
[----:B------:R-:W-:Y:S01]  /*3210*/  LEA R2, R3, UR7, 0x2 ;  /* 0x0000000703027c11 */ /* 0x000fe2000f8e10ff */
[----:B------:R-:W-:Y:S01]  /*3220*/  BAR.SYNC.DEFER_BLOCKING 0x0 ;  /* 0x0000000000007b1d */ /* 0x000fe20000010000 */
[C---:B------:R-:W-:Y:S01]  /*3230*/  IMAD.WIDE R214, R71.reuse, 0x4, R226 ;  /* 0x0000000447d67825 */ /* 0x040fe200078e02e2 */
[----:B------:R-:W-:Y:S01]  /*3240*/  UIMAD UR6, UR4, 0x3, URZ ;  /* 0x00000003040678a4 */ /* 0x000fe2000f8e02ff */
[C---:B------:R-:W-:Y:S01]  /*3250*/  IADD3 R70, PT, PT, R188.reuse, -0x1c, RZ ;  /* 0xffffffe4bc467810 */ /* 0x040fe20007ffe0ff */
[----:B------:R-:W-:Y:S01]  /*3260*/  USHF.L.U32 UR9, UR4, 0x2, URZ ;  /* 0x0000000204097899 */ /* 0x000fe200080006ff */
[C---:B------:R-:W-:Y:S01]  /*3270*/  IMAD.WIDE R76, R71.reuse, 0x4, R232 ;  /* 0x00000004474c7825 */ /* 0x040fe200078e02e8 */
[----:B------:R-:W-:Y:S01]  /*3280*/  IADD3 R212, PT, PT, R188, -0x40, RZ ;  /* 0xffffffc0bcd47810 */ /* 0x000fe20007ffe0ff */
[----:B------:R-:W-:Y:S02]  /*3290*/  STL.64 [R1+0xcf8], R20 ;  /* 0x000cf81401007387 */ /* 0x000fe40000100a00 */
[----:B------:R-:W-:-:S02]  /*32a0*/  IMAD.WIDE R74, R71, 0x4, R238 ;  /* 0x00000004474a7825 */ /* 0x000fc400078e02ee */
[----:B------:R-:W-:Y:S02]  /*32b0*/  STL.64 [R1+0xcf0], R28 ;  /* 0x000cf01c01007387 */ /* 0x000fe40000100a00 */
[----:B------:R-:W-:Y:S02]  /*32c0*/  IMAD.WIDE R72, R71, 0x4, R68 ;  /* 0x0000000447487825 */ /* 0x000fe400078e0244 */
[----:B------:R-:W-:Y:S02]  /*32d0*/  STL.64 [R1+0xce8], R36 ;  /* 0x000ce82401007387 */ /* 0x000fe40000100a00 */
[----:B------:R-:W-:Y:S02]  /*32e0*/  IMAD.U32 R71, RZ, RZ, UR14 ;  /* 0x0000000eff477e24 */ /* 0x000fe4000f8e00ff */
[----:B-1----:R-:W-:Y:S01]  /*32f0*/  VIADD R0, R188, 0xfffffff9 ;  /* 0xfffffff9bc007836 */ /* 0x002fe20000000000 */
[----:B------:R-:W-:Y:S01]  /*3300*/  STL.64 [R1+0xce0], R44 ;  /* 0x000ce02c01007387 */ /* 0x000fe20000100a00 */
[----:B------:R-:W-:-:S03]  /*3310*/  IMAD.WIDE R216, R71, 0x4, R226 ;  /* 0x0000000447d87825 */ /* 0x000fc600078e02e2 */
[----:B------:R-:W1:Y:S02]  /*3320*/  FENCE.VIEW.ASYNC.S ;  /* 0x00000000000073c6 */ /* 0x000e640000000000 */
[----:B-1----:R-:W1:Y:S02]  /*3330*/  @!UP1 SYNCS.EXCH.64 URZ, [UR8], UR18 ;  /* 0x0000001208ff95b2 */ /* 0x002e640008000100 */
[----:B-1----:R-:W-:Y:S01]  /*3340*/  BAR.SYNC.DEFER_BLOCKING 0x0 ;  /* 0x0000000000007b1d */ /* 0x002fe20000010000 */
[----:B--2---:R-:W-:-:S04]  /*3350*/  IMAD.WIDE R4, R71, 0x4, R68 ;  /* 0x0000000447047825 */ /* 0x004fc800078e0244 */
[----:B------:R-:W-:Y:S01]  /*3360*/  VIADD R213, R188, 0x3f ;  /* 0x0000003fbcd57836 */ /* 0x000fe20000000000 */
[----:B------:R-:W-:Y:S04]  /*3370*/  STL.64 [R1+0xcd8], R52 ;  /* 0x000cd83401007387 */ /* 0x000fe80000100a00 */
[----:B------:R-:W-:Y:S04]  /*3380*/  STL.64 [R1+0xcd0], R60 ;  /* 0x000cd03c01007387 */ /* 0x000fe80000100a00 */
[----:B------:R1:W-:Y:S04]  /*3390*/  STL.64 [R1+0xcc8], R6 ;  /* 0x000cc80601007387 */ /* 0x0003e80000100a00 */
[----:B------:R-:W-:Y:S04]  /*33a0*/  STL.64 [R1+0xcc0], R14 ;  /* 0x000cc00e01007387 */ /* 0x000fe80000100a00 */
[----:B------:R-:W-:Y:S01]  /*33b0*/  STL.64 [R1+0xcb8], R22 ;  /* 0x000cb81601007387 */ /* 0x000fe20000100a00 */
[----:B------:R2:W3:Y:S03]  /*33c0*/  @!UP2 SYNCS.EXCH.64 URZ, [UR7+0x4c008], UR12 ;  /* 0x04c0080c07ffa5b2 */ /* 0x0004e60008000100 */
[----:B------:R-:W-:Y:S01]  /*33d0*/  STL.64 [R1+0xcb0], R30 ;  /* 0x000cb01e01007387 */ /* 0x000fe20000100a00 */
[----:B-1----:R-:W-:-:S03]  /*33e0*/  IMAD.WIDE R6, R71, 0x4, R238 ;  /* 0x0000000447067825 */ /* 0x002fc600078e02ee */
[----:B------:R-:W-:Y:S04]  /*33f0*/  STL.64 [R1+0xca8], R38 ;  /* 0x000ca82601007387 */ /* 0x000fe80000100a00 */
[----:B------:R-:W-:Y:S01]  /*3400*/  STL.64 [R1+0xca0], R46 ;  /* 0x000ca02e01007387 */ /* 0x000fe20000100a00 */
[----:B--2---:R-:W-:Y:S02]  /*3410*/  UIMAD UR12, UR4, 0x5, URZ ;  /* 0x00000005040c78a4 */ /* 0x004fe4000f8e02ff */
[----:B------:R-:W-:Y:S01]  /*3420*/  UIMAD UR13, UR4, 0x3c, URZ ;  /* 0x0000003c040d78a4 */ /* 0x000fe2000f8e02ff */
[----:B------:R-:W-:Y:S04]  /*3430*/  STL.64 [R1+0xc98], R54 ;  /* 0x000c983601007387 */ /* 0x000fe80000100a00 */
[----:B------:R-:W-:Y:S01]  /*3440*/  STL.64 [R1+0xc90], R62 ;  /* 0x000c903e01007387 */ /* 0x000fe20000100a00 */
[----:B------:R-:W-:-:S03]  /*3450*/  IMAD.U32 R218, RZ, RZ, UR13 ;  /* 0x0000000dffda7e24 */ /* 0x000fc6000f8e00ff */
[----:B------:R1:W-:Y:S04]  /*3460*/  STL.64 [R1+0xc88], R8 ;  /* 0x000c880801007387 */ /* 0x0003e80000100a00 */
[----:B------:R-:W-:Y:S04]  /*3470*/  STL.64 [R1+0xc80], R16 ;  /* 0x000c801001007387 */ /* 0x000fe80000100a00 */
[----:B------:R-:W-:Y:S04]  /*3480*/  STL.64 [R1+0xc78], R24 ;  /* 0x000c781801007387 */ /* 0x000fe80000100a00 */
[----:B------:R-:W-:Y:S01]  /*3490*/  STL.64 [R1+0xc70], R32 ;  /* 0x000c702001007387 */ /* 0x000fe20000100a00 */
[----:B-1----:R-:W-:-:S03]  /*34a0*/  IMAD.WIDE R8, R71, 0x4, R232 ;  /* 0x0000000447087825 */ /* 0x002fc600078e02e8 */
[----:B------:R-:W-:Y:S01]  /*34b0*/  STL.64 [R1+0xc68], R40 ;  /* 0x000c682801007387 */ /* 0x000fe20000100a00 */
[----:B------:R-:W-:Y:S01]  /*34c0*/  IMAD.U32 R71, RZ, RZ, UR6 ;  /* 0x00000006ff477e24 */ /* 0x000fe2000f8e00ff */
[----:B------:R-:W-:Y:S02]  /*34d0*/  UIMAD UR6, UR4, 0x6, URZ ;  /* 0x00000006040678a4 */ /* 0x000fe4000f8e02ff */
[----:B------:R-:W-:Y:S01]  /*34e0*/  STL.64 [R1+0xc60], R48 ;  /* 0x000c603001007387 */ /* 0x000fe20000100a00 */
[----:B------:R-:W-:-:S03]  /*34f0*/  IMAD.WIDE R222, R71, 0x4, R226 ;  /* 0x0000000447de7825 */ /* 0x000fc600078e02e2 */
[----:B------:R-:W-:Y:S04]  /*3500*/  STL.64 [R1+0xc58], R56 ;  /* 0x000c583801007387 */ /* 0x000fe80000100a00 */
[----:B------:R-:W-:Y:S04]  /*3510*/  STL.64 [R1+0xc50], R64 ;  /* 0x000c504001007387 */ /* 0x000fe80000100a00 */
[----:B------:R-:W-:Y:S04]  /*3520*/  STL.64 [R1+0xc48], R10 ;  /* 0x000c480a01007387 */ /* 0x000fe80000100a00 */
[----:B------:R-:W-:Y:S04]  /*3530*/  STL.64 [R1+0xc40], R18 ;  /* 0x000c401201007387 */ /* 0x000fe80000100a00 */
[----:B------:R-:W-:Y:S04]  /*3540*/  STL.64 [R1+0xc38], R26 ;  /* 0x000c381a01007387 */ /* 0x000fe80000100a00 */
[----:B------:R-:W-:Y:S01]  /*3550*/  @!PT LDS RZ, [RZ] ;  /* 0x00000000fffff984 */ /* 0x000fe20000000800 */
[----:B------:R-:W-:Y:S01]  /*3560*/  @!PT LDS RZ, [RZ] ;  /* 0x00000000fffff984 */ /* 0x000fe20000000800 */
[----:B------:R-:W-:Y:S01]  /*3570*/  @!PT LDS RZ, [RZ] ;  /* 0x00000000fffff984 */ /* 0x000fe20000000800 */
[----:B---3--:R-:W-:Y:S04]  /*3580*/  LDGSTS.E [R2], desc[UR20][R226.64], !P2 ;  /* 0x00000000e2027fae */ /* 0x008fe8000d1a1014 */
[----:B------:R-:W-:Y:S04]  /*3590*/  STL.64 [R1+0xc30], R34 ;  /* 0x000c302201007387 */ /* 0x000fe80000100a00 */
[----:B------:R-:W-:Y:S04]  /*35a0*/  LDGSTS.E [R2+0x200], desc[UR20][R232.64], !P2 ;  /* 0x00200000e8027fae */ /* 0x000fe8000d1a1014 */
[----:B------:R-:W-:Y:S04]  /*35b0*/  STL.64 [R1+0xc28], R42 ;  /* 0x000c282a01007387 */ /* 0x000fe80000100a00 */
[----:B------:R-:W-:Y:S04]  /*35c0*/  LDGSTS.E [R2+0x400], desc[UR20][R238.64], !P2 ;  /* 0x00400000ee027fae */ /* 0x000fe8000d1a1014 */
[----:B------:R-:W-:Y:S04]  /*35d0*/  STL.64 [R1+0xc20], R50 ;  /* 0x000c203201007387 */ /* 0x000fe80000100a00 */
[----:B------:R-:W-:Y:S01]  /*35e0*/  LDGSTS.E [R2+0x600], desc[UR20][R68.64], !P2 ;  /* 0x0060000044027fae */ /* 0x000fe2000d1a1014 */
[----:B------:R-:W-:Y:S01]  /*35f0*/  ISETP.GE.U32.AND P2, PT, R0, 0x7fffffba, PT ;  /* 0x7fffffba0000780c */ /* 0x000fe20003f46070 */
[----:B------:R-:W-:-:S02]  /*3600*/  VIADD R0, R188, 0xfffffff8 ;  /* 0xfffffff8bc007836 */ /* 0x000fc40000000000 */
[----:B------:R-:W-:Y:S04]  /*3610*/  STL.64 [R1+0xc18], R58 ;  /* 0x000c183a01007387 */ /* 0x000fe80000100a00 */
[----:B------:R-:W-:Y:S04]  /*3620*/  LDGSTS.E [R2+0x800], desc[UR20][R214.64], !P3 ;  /* 0x00800000d6027fae */ /* 0x000fe8000d9a1014 */
        /* <DEDUP_REMOVED lines=10> */
[----:B------:R1:W-:Y:S04]  /*36d0*/  STL.64 [R1+0x4e0], R8 ;  /* 0x0004e00801007387 */ /* 0x0003e80000100a00 */
[----:B------:R1:W-:Y:S04]  /*36e0*/  LDGSTS.E [R2+0x1200], desc[UR20][R8.64], !P4 ;  /* 0x0120000008027fae */ /* 0x0003e8000e1a1014 */
[----:B------:R2:W-:Y:S04]  /*36f0*/  STL.64 [R1+0x4d8], R6 ;  /* 0x0004d80601007387 */ /* 0x0005e80000100a00 */
[----:B------:R2:W-:Y:S04]  /*3700*/  LDGSTS.E [R2+0x1400], desc[UR20][R6.64], !P4 ;  /* 0x0140000006027fae */ /* 0x0005e8000e1a1014 */
[----:B------:R3:W-:Y:S01]  /*3710*/  STL.64 [R1+0x4d0], R4 ;  /* 0x0004d00401007387 */ /* 0x0007e20000100a00 */
[----:B-1----:R-:W-:-:S03]  /*3720*/  IMAD.WIDE R8, R71, 0x4, R232 ;  /* 0x0000000447087825 */ /* 0x002fc600078e02e8 */
[----:B------:R3:W-:Y:S01]  /*3730*/  LDGSTS.E [R2+0x1600], desc[UR20][R4.64], !P4 ;  /* 0x0160000004027fae */ /* 0x0007e2000e1a1014 */
[----:B------:R-:W-:Y:S02]  /*3740*/  ISETP.GE.U32.AND P4, PT, R0, 0x7fffffb8, PT ;  /* 0x7fffffb80000780c */ /* 0x000fe40003f86070 */
[----:B------:R-:W-:Y:S01]  /*3750*/  IADD3 R0, PT, PT, R188, -0xa, RZ ;  /* 0xfffffff6bc007810 */ /* 0x000fe20007ffe0ff */
[C---:B--2---:R-:W-:Y:S01]  /*3760*/  IMAD.WIDE R6, R71.reuse, 0x4, R238 ;  /* 0x0000000447067825 */ /* 0x044fe200078e02ee */
[----:B------:R-:W-:Y:S04]  /*3770*/  LDGSTS.E [R2+0x1800], desc[UR20][R222.64], !P5 ;  /* 0x01800000de027fae */ /* 0x000fe8000e9a1014 */
[----:B------:R1:W-:Y:S01]  /*3780*/  STL.64 [R1+0x4c0], R8 ;  /* 0x0004c00801007387 */ /* 0x0003e20000100a00 */
[----:B---3--:R-:W-:-:S03]  /*3790*/  IMAD.WIDE R4, R71, 0x4, R68 ;  /* 0x0000000447047825 */ /* 0x008fc600078e0244 */
[----:B------:R1:W-:Y:S01]  /*37a0*/  LDGSTS.E [R2+0x1a00], desc[UR20][R8.64], !P5 ;  /* 0x01a0000008027fae */ /* 0x0003e2000e9a1014 */
[----:B------:R-:W-:-:S03]  /*37b0*/  IMAD.U32 R71, RZ, RZ, UR9 ;  /* 0x00000009ff477e24 */ /* 0x000fc6000f8e00ff */
[----:B------:R2:W-:Y:S01]  /*37c0*/  STL.64 [R1+0x4b8], R6 ;  /* 0x0004b80601007387 */ /* 0x0005e20000100a00 */
[----:B------:R-:W-:Y:S01]  /*37d0*/  UIMAD UR9, UR4, 0x7, URZ ;  /* 0x00000007040978a4 */ /* 0x000fe2000f8e02ff */
[C---:B------:R-:W-:Y:S02]  /*37e0*/  IMAD.WIDE R10, R71.reuse, 0x4, R226 ;  /* 0x00000004470a7825 */ /* 0x040fe400078e02e2 */
[----:B------:R2:W-:Y:S02]  /*37f0*/  LDGSTS.E [R2+0x1c00], desc[UR20][R6.64], !P5 ;  /* 0x01c0000006027fae */ /* 0x0005e4000e9a1014 */
[----:B-1----:R-:W-:Y:S02]  /*3800*/  IMAD.WIDE R8, R71, 0x4, R232 ;  /* 0x0000000447087825 */ /* 0x002fe400078e02e8 */
[----:B------:R1:W-:Y:S04]  /*3810*/  STL.64 [R1+0x4b0], R4 ;  /* 0x0004b00401007387 */ /* 0x0003e80000100a00 */
[----:B------:R1:W-:Y:S01]  /*3820*/  LDGSTS.E [R2+0x1e00], desc[UR20][R4.64], !P5 ;  /* 0x01e0000004027fae */ /* 0x0003e2000e9a1014 */
[----:B------:R-:W-:Y:S01]  /*3830*/  ISETP.GE.U32.AND P5, PT, R0, 0x7fffffb7, PT ;  /* 0x7fffffb70000780c */ /* 0x000fe20003fa6070 */
[----:B------:R-:W-:-:S02]  /*3840*/  VIADD R0, R188, 0xfffffff5 ;  /* 0xfffffff5bc007836 */ /* 0x000fc40000000000 */
[C---:B--2---:R-:W-:Y:S01]  /*3850*/  IMAD.WIDE R6, R71.reuse, 0x4, R238 ;  /* 0x0000000447067825 */ /* 0x044fe200078e02ee */
[----:B------:R2:W-:Y:S04]  /*3860*/  STL.64 [R1+0x4a8], R10 ;  /* 0x0004a80a01007387 */ /* 0x0005e80000100a00 */
[----:B------:R2:W-:Y:S01]  /*3870*/  LDGSTS.E [R2+0x2000], desc[UR20][R10.64], !P6 ;  /* 0x020000000a027fae */ /* 0x0005e2000f1a1014 */
[----:B-1----:R-:W-:-:S03]  /*3880*/  IMAD.WIDE R4, R71, 0x4, R68 ;  /* 0x0000000447047825 */ /* 0x002fc600078e0244 */
[----:B------:R1:W-:Y:S01]  /*3890*/  STL.64 [R1+0x4a0], R8 ;  /* 0x0004a00801007387 */ /* 0x0003e20000100a00 */
[----:B------:R-:W-:-:S03]  /*38a0*/  IMAD.U32 R71, RZ, RZ, UR12 ;  /* 0x0000000cff477e24 */ /* 0x000fc6000f8e00ff */
[----:B------:R1:W-:Y:S01]  /*38b0*/  LDGSTS.E [R2+0x2200], desc[UR20][R8.64], !P6 ;  /* 0x0220000008027fae */ /* 0x0003e2000f1a1014 */
[----:B------:R-:W-:-:S03]  /*38c0*/  USHF.L.U32 UR12, UR4, 0x3, URZ ;  /* 0x00000003040c7899 */ /* 0x000fc600080006ff */
[----:B------:R3:W-:Y:S01]  /*38d0*/  STL.64 [R1+0x498], R6 ;  /* 0x0004980601007387 */ /* 0x0007e20000100a00 */
[----:B--2---:R-:W-:-:S03]  /*38e0*/  IMAD.WIDE R10, R71, 0x4, R226 ;  /* 0x00000004470a7825 */ /* 0x004fc600078e02e2 */
[----:B------:R3:W-:Y:S04]  /*38f0*/  LDGSTS.E [R2+0x2400], desc[UR20][R6.64], !P6 ;  /* 0x0240000006027fae */ /* 0x0007e8000f1a1014 */
[----:B------:R2:W-:Y:S01]  /*3900*/  STL.64 [R1+0x490], R4 ;  /* 0x0004900401007387 */ /* 0x0005e20000100a00 */
[----:B-1----:R-:W-:-:S03]  /*3910*/  IMAD.WIDE R8, R71, 0x4, R232 ;  /* 0x0000000447087825 */ /* 0x002fc600078e02e8 */
[----:B------:R2:W-:Y:S01]  /*3920*/  LDGSTS.E [R2+0x2600], desc[UR20][R4.64], !P6 ;  /* 0x0260000004027fae */ /* 0x0005e2000f1a1014 */
[----:B------:R-:W-:Y:S01]  /*3930*/  ISETP.GE.U32.AND P6, PT, R0, 0x7fffffb6, PT ;  /* 0x7fffffb60000780c */ /* 0x000fe20003fc6070 */
[----:B------:R-:W-:Y:S02]  /*3940*/  VIADD R0, R188, 0xfffffff4 ;  /* 0xfffffff4bc007836 */ /* 0x000fe40000000000 */
[C---:B---3--:R-:W-:Y:S01]  /*3950*/  IMAD.WIDE R6, R71.reuse, 0x4, R238 ;  /* 0x0000000447067825 */ /* 0x048fe200078e02ee */
[----:B------:R1:W-:Y:S04]  /*3960*/  STL.64 [R1+0x488], R10 ;  /* 0x0004880a01007387 */ /* 0x0003e80000100a00 */
[----:B------:R1:W-:Y:S01]  /*3970*/  LDGSTS.E [R2+0x2800], desc[UR20][R10.64], !P0 ;  /* 0x028000000a027fae */ /* 0x0003e2000c1a1014 */
[----:B--2---:R-:W-:-:S03]  /*3980*/  IMAD.WIDE R4, R71, 0x4, R68 ;  /* 0x0000000447047825 */ /* 0x004fc600078e0244 */
[----:B------:R2:W-:Y:S01]  /*3990*/  STL.64 [R1+0x480], R8 ;  /* 0x0004800801007387 */ /* 0x0005e20000100a00 */
[----:B------:R-:W-:-:S03]  /*39a0*/  IMAD.U32 R71, RZ, RZ, UR6 ;  /* 0x00000006ff477e24 */ /* 0x000fc6000f8e00ff */
[----:B------:R2:W-:Y:S01]  /*39b0*/  LDGSTS.E [R2+0x2a00], desc[UR20][R8.64], !P0 ;  /* 0x02a0000008027fae */ /* 0x0005e2000c1a1014 */
[----:B------:R-:W-:Y:S01]  /*39c0*/  UIMAD UR6, UR4, 0x9, URZ ;  /* 0x00000009040678a4 */ /* 0x000fe2000f8e02ff */
[C---:B-1----:R-:W-:Y:S02]  /*39d0*/  IMAD.WIDE R10, R71.reuse, 0x4, R226 ;  /* 0x00000004470a7825 */ /* 0x042fe400078e02e2 */
[----:B------:R1:W-:Y:S04]  /*39e0*/  STL.64 [R1+0x478], R6 ;  /* 0x0004780601007387 */ /* 0x0003e80000100a00 */
[----:B------:R1:W-:Y:S01]  /*39f0*/  LDGSTS.E [R2+0x2c00], desc[UR20][R6.64], !P0 ;  /* 0x02c0000006027fae */ /* 0x0003e2000c1a1014 */
[----:B--2---:R-:W-:-:S03]  /*3a00*/  IMAD.WIDE R8, R71, 0x4, R232 ;  /* 0x0000000447087825 */ /* 0x004fc600078e02e8 */
[----:B------:R2:W-:Y:S04]  /*3a10*/  STL.64 [R1+0x470], R4 ;  /* 0x0004700401007387 */ /* 0x0005e80000100a00 */
[----:B------:R2:W-:Y:S01]  /*3a20*/  LDGSTS.E [R2+0x2e00], desc[UR20][R4.64], !P0 ;  /* 0x02e0000004027fae */ /* 0x0005e2000c1a1014 */
[----:B------:R-:W-:Y:S01]  /*3a30*/  ISETP.GE.U32.AND P0, PT, R0, 0x7fffffb5, PT ;  /* 0x7fffffb50000780c */ /* 0x000fe20003f06070 */
[----:B------:R-:W-:Y:S02]  /*3a40*/  VIADD R0, R188, 0xfffffff3 ;  /* 0xfffffff3bc007836 */ /* 0x000fe40000000000 */
[C---:B-1----:R-:W-:Y:S01]  /*3a50*/  IMAD.WIDE R6, R71.reuse, 0x4, R238 ;  /* 0x0000000447067825 */ /* 0x042fe200078e02ee */
[----:B------:R1:W-:Y:S04]  /*3a60*/  STL.64 [R1+0x468], R10 ;  /* 0x0004680a01007387 */ /* 0x0003e80000100a00 */
[----:B------:R1:W-:Y:S01]  /*3a70*/  LDGSTS.E [R2+0x3000], desc[UR20][R10.64], !P2 ;  /* 0x030000000a027fae */ /* 0x0003e2000d1a1014 */
[----:B--2---:R-:W-:-:S03]  /*3a80*/  IMAD.WIDE R4, R71, 0x4, R68 ;  /* 0x0000000447047825 */ /* 0x004fc600078e0244 */
[----:B------:R2:W-:Y:S01]  /*3a90*/  STL.64 [R1+0x460], R8 ;  /* 0x0004600801007387 */ /* 0x0005e20000100a00 */
[----:B------:R-:W-:-:S03]  /*3aa0*/  IMAD.U32 R71, RZ, RZ, UR9 ;  /* 0x00000009ff477e24 */ /* 0x000fc6000f8e00ff */
[----:B------:R2:W-:Y:S01]  /*3ab0*/  LDGSTS.E [R2+0x3200], desc[UR20][R8.64], !P2 ;  /* 0x0320000008027fae */ /* 0x0005e2000d1a1014 */
[----:B------:R-:W-:-:S03]  /*3ac0*/  UIMAD UR9, UR4, 0xa, URZ ;  /* 0x0000000a040978a4 */ /* 0x000fc6000f8e02ff */
[----:B------:R3:W-:Y:S01]  /*3ad0*/  STL.64 [R1+0x458], R6 ;  /* 0x0004580601007387 */ /* 0x0007e20000100a00 */
[----:B-1----:R-:W-:-:S03]  /*3ae0*/  IMAD.WIDE R10, R71, 0x4, R226 ;  /* 0x00000004470a7825 */ /* 0x002fc600078e02e2 */
[----:B------:R3:W-:Y:S04]  /*3af0*/  LDGSTS.E [R2+0x3400], desc[UR20][R6.64], !P2 ;  /* 0x0340000006027fae */ /* 0x0007e8000d1a1014 */
[----:B------:R1:W-:Y:S01]  /*3b00*/  STL.64 [R1+0x450], R4 ;  /* 0x0004500401007387 */ /* 0x0003e20000100a00 */
[----:B--2---:R-:W-:-:S03]  /*3b10*/  IMAD.WIDE R8, R71, 0x4, R232 ;  /* 0x0000000447087825 */ /* 0x004fc600078e02e8 */
[----:B------:R1:W-:Y:S01]  /*3b20*/  LDGSTS.E [R2+0x3600], desc[UR20][R4.64], !P2 ;  /* 0x0360000004027fae */ /* 0x0003e2000d1a1014 */
[----:B------:R-:W-:Y:S01]  /*3b30*/  ISETP.GE.U32.AND P2, PT, R0, 0x7fffffb4, PT ;  /* 0x7fffffb40000780c */ /* 0x000fe20003f46070 */
[----:B------:R-:W-:Y:S02]  /*3b40*/  VIADD R0, R188, 0xfffffff2 ;  /* 0xfffffff2bc007836 */ /* 0x000fe40000000000 */
[C---:B---3--:R-:W-:Y:S01]  /*3b50*/  IMAD.WIDE R6, R71.reuse, 0x4, R238 ;  /* 0x0000000447067825 */ /* 0x048fe200078e02ee */
[----:B------:R2:W-:Y:S04]  /*3b60*/  STL.64 [R1+0x448], R10 ;  /* 0x0004480a01007387 */ /* 0x0005e80000100a00 */
[----:B------:R2:W-:Y:S01]  /*3b70*/  LDGSTS.E [R2+0x3800], desc[UR20][R10.64], !P3 ;  /* 0x038000000a027fae */ /* 0x0005e2000d9a1014 */
[----:B-1----:R-:W-:Y:S01]  /*3b80*/  IMAD.WIDE R4, R71, 0x4, R68 ;  /* 0x0000000447047825 */ /* 0x002fe200078e0244 */
[----:B------:R-:W-:-:S02]  /*3b90*/  MOV R71, UR12 ;  /* 0x0000000c00477c02 */ /* 0x000fc40008000f00 */
[----:B------:R1:W-:Y:S01]  /*3ba0*/  STL.64 [R1+0x440], R8 ;  /* 0x0004400801007387 */ /* 0x0003e20000100a00 */
[----:B------:R-:W-:-:S03]  /*3bb0*/  UIMAD UR12, UR4, 0xb, URZ ;  /* 0x0000000b040c78a4 */ /* 0x000fc6000f8e02ff */
[----:B------:R1:W-:Y:S01]  /*3bc0*/  LDGSTS.E [R2+0x3a00], desc[UR20][R8.64], !P3 ;  /* 0x03a0000008027fae */ /* 0x0003e2000d9a1014 */
[----:B--2---:R-:W-:-:S03]  /*3bd0*/  IMAD.WIDE R10, R71, 0x4, R226 ;  /* 0x00000004470a7825 */ /* 0x004fc600078e02e2 */
[----:B------:R2:W-:Y:S04]  /*3be0*/  STL.64 [R1+0x438], R6 ;  /* 0x0004380601007387 */ /* 0x0005e80000100a00 */
[----:B------:R2:W-:Y:S04]  /*3bf0*/  LDGSTS.E [R2+0x3c00], desc[UR20][R6.64], !P3 ;  /* 0x03c0000006027fae */ /* 0x0005e8000d9a1014 */
[----:B------:R3:W-:Y:S01]  /*3c00*/  STL.64 [R1+0x430], R4 ;  /* 0x0004300401007387 */ /* 0x0007e20000100a00 */
[----:B-1----:R-:W-:-:S03]  /*3c10*/  IMAD.WIDE R8, R71, 0x4, R232 ;  /* 0x0000000447087825 */ /* 0x002fc600078e02e8 */
[----:B------:R3:W-:Y:S01]  /*3c20*/  LDGSTS.E [R2+0x3e00], desc[UR20][R4.64], !P3 ;  /* 0x03e0000004027fae */ /* 0x0007e2000d9a1014 */
[----:B------:R-:W-:Y:S01]  /*3c30*/  ISETP.GE.U32.AND P3, PT, R0, 0x7fffffb3, PT ;  /* 0x7fffffb30000780c */ /* 0x000fe20003f66070 */
[----:B------:R-:W-:Y:S02]  /*3c40*/  VIADD R0, R188, 0xfffffff1 ;  /* 0xfffffff1bc007836 */ /* 0x000fe40000000000 */
[C---:B--2---:R-:W-:Y:S01]  /*3c50*/  IMAD.WIDE R6, R71.reuse, 0x4, R238 ;  /* 0x0000000447067825 */ /* 0x044fe200078e02ee */
[----:B------:R1:W-:Y:S04]  /*3c60*/  STL.64 [R1+0x428], R10 ;  /* 0x0004280a01007387 */ /* 0x0003e80000100a00 */
[----:B------:R1:W-:Y:S01]  /*3c70*/  LDGSTS.E [R2+0x4000], desc[UR20][R10.64], !P4 ;  /* 0x040000000a027fae */ /* 0x0003e2000e1a1014 */
[----:B---3--:R-:W-:-:S03]  /*3c80*/  IMAD.WIDE R4, R71, 0x4, R68 ;  /* 0x0000000447047825 */ /* 0x008fc600078e0244 */
        /* <DEDUP_REMOVED lines=15> */
[----:B-1----:R-:W-:-:S03]  /*3d80*/  IMAD.WIDE R4, R71, 0x4, R68 ;  /* 0x0000000447047825 */ /* 0x002fc600078e0244 */
[----:B------:R1:W-:Y:S01]  /*3d90*/  STL.64 [R1+0x400], R8 ;  /* 0x0004000801007387 */ /* 0x0003e20000100a00 */
[----:B------:R-:W-:-:S03]  /*3da0*/  IMAD.U32 R71, RZ, RZ, UR9 ;  /* 0x00000009ff477e24 */ /* 0x000fc6000f8e00ff */
[----:B------:R1:W-:Y:S01]  /*3db0*/  LDGSTS.E [R2+0x4a00], desc[UR20][R8.64], !P5 ;  /* 0x04a0000008027fae */ /* 0x0003e2000e9a1014 */
[----:B------:R-:W-:-:S03]  /*3dc0*/  UIMAD UR9, UR4, 0xd, URZ ;  /* 0x0000000d040978a4 */ /* 0x000fc6000f8e02ff */
        /* <DEDUP_REMOVED lines=38> */
[----:B------:R-:W-:Y:S02]  /*4030*/  ISETP.GE.U32.AND P0, PT, R0, 0x7fffffaf, PT ;  /* 0x7fffffaf0000780c */ /* 0x000fe40003f06070 */
[----:B------:R-:W-:Y:S01]  /*4040*/  IADD3 R0, PT, PT, R188, -0x13, RZ ;  /* 0xffffffedbc007810 */ /* 0x000fe20007ffe0ff */
[C---:B---3--:R-:W-:Y:S01]  /*4050*/  IMAD.WIDE R6, R71.reuse, 0x4, R238 ;  /* 0x0000000447067825 */ /* 0x048fe200078e02ee */
[----:B------:R1:W-:Y:S04]  /*4060*/  STL.64 [R1+0x3a8], R10 ;  /* 0x0003a80a01007387 */ /* 0x0003e80000100a00 */
[----:B------:R1:W-:Y:S01]  /*4070*/  LDGSTS.E [R2+0x6000], desc[UR20][R10.64], !P2 ;  /* 0x060000000a027fae */ /* 0x0003e2000d1a1014 */
[----:B--2---:R-:W-:-:S03]  /*4080*/  IMAD.WIDE R4, R71, 0x4, R68 ;  /* 0x0000000447047825 */ /* 0x004fc600078e0244 */
[----:B------:R2:W-:Y:S01]  /*4090*/  STL.64 [R1+0x3a0], R8 ;  /* 0x0003a00801007387 */ /* 0x0005e20000100a00 */
[----:B------:R-:W-:-:S03]  /*40a0*/  IMAD.U32 R71, RZ, RZ, UR9 ;  /* 0x00000009ff477e24 */ /* 0x000fc6000f8e00ff */
[----:B------:R2:W-:Y:S01]  /*40b0*/  LDGSTS.E [R2+0x6200], desc[UR20][R8.64], !P2 ;  /* 0x0620000008027fae */ /* 0x0005e2000d1a1014 */
[----:B------:R-:W-:-:S03]  /*40c0*/  USHF.L.U32 UR9, UR4, 0x4, URZ ;  /* 0x0000000404097899 */ /* 0x000fc600080006ff */
        /* <DEDUP_REMOVED lines=59> */
[----:B--2---:R-:W-:Y:S01]  /*4480*/  IMAD.WIDE R4, R71, 0x4, R68 ;  /* 0x0000000447047825 */ /* 0x004fe200078e0244 */
[----:B------:R-:W-:-:S02]  /*4490*/  MOV R71, UR12 ;  /* 0x0000000c00477c02 */ /* 0x000fc40008000f00 */
[----:B------:R2:W-:Y:S01]  /*44a0*/  STL.64 [R1+0x320], R8 ;  /* 0x0003200801007387 */ /* 0x0005e20000100a00 */
[----:B------:R-:W-:-:S03]  /*44b0*/  UIMAD UR12, UR4, 0x14, URZ ;  /* 0x00000014040c78a4 */ /* 0x000fc6000f8e02ff */
[----:B------:R2:W-:Y:S01]  /*44c0*/  LDGSTS.E [R2+0x8200], desc[UR20][R8.64], !P6 ;  /* 0x0820000008027fae */ /* 0x0005e2000f1a1014 */
[----:B-1----:R-:W-:-:S03]  /*44d0*/  IMAD.WIDE R10, R71, 0x4, R226 ;  /* 0x00000004470a7825 */ /* 0x002fc600078e02e2 */
[----:B------:R1:W-:Y:S04]  /*44e0*/  STL.64 [R1+0x318], R6 ;  /* 0x0003180601007387 */ /* 0x0003e80000100a00 */
[----:B------:R1:W-:Y:S04]  /*44f0*/  LDGSTS.E [R2+0x8400], desc[UR20][R6.64], !P6 ;  /* 0x0840000006027fae */ /* 0x0003e8000f1a1014 */
[----:B------:R3:W-:Y:S01]  /*4500*/  STL.64 [R1+0x310], R4 ;  /* 0x0003100401007387 */ /* 0x0007e20000100a00 */
[----:B--2---:R-:W-:-:S03]  /*4510*/  IMAD.WIDE R8, R71, 0x4, R232 ;  /* 0x0000000447087825 */ /* 0x004fc600078e02e8 */
[----:B------:R3:W-:Y:S01]  /*4520*/  LDGSTS.E [R2+0x8600], desc[UR20][R4.64], !P6 ;  /* 0x0860000004027fae */ /* 0x0007e2000f1a1014 */
[----:B------:R-:W-:Y:S01]  /*4530*/  ISETP.GE.U32.AND P6, PT, R0, 0x7fffffaa, PT ;  /* 0x7fffffaa0000780c */ /* 0x000fe20003fc6070 */
[----:B------:R-:W-:Y:S02]  /*4540*/  VIADD R0, R188, 0xffffffe8 ;  /* 0xffffffe8bc007836 */ /* 0x000fe40000000000 */
[C---:B-1----:R-:W-:Y:S01]  /*4550*/  IMAD.WIDE R6, R71.reuse, 0x4, R238 ;  /* 0x0000000447067825 */ /* 0x042fe200078e02ee */
[----:B------:R1:W-:Y:S04]  /*4560*/  STL.64 [R1+0x308], R10 ;  /* 0x0003080a01007387 */ /* 0x0003e80000100a00 */
[----:B------:R1:W-:Y:S01]  /*4570*/  LDGSTS.E [R2+0x8800], desc[UR20][R10.64], !P0 ;  /* 0x088000000a027fae */ /* 0x0003e2000c1a1014 */
[----:B---3--:R-:W-:-:S03]  /*4580*/  IMAD.WIDE R4, R71, 0x4, R68 ;  /* 0x0000000447047825 */ /* 0x008fc600078e0244 */
        /* <DEDUP_REMOVED lines=35> */
[----:B------:R-:W-:Y:S01]  /*47c0*/  UIMAD UR12, UR4, 0x17, URZ ;  /* 0x00000017040c78a4 */ /* 0x000fe2000f8e02ff */
[C---:B--2---:R-:W-:Y:S02]  /*47d0*/  IMAD.WIDE R10, R71.reuse, 0x4, R226 ;  /* 0x00000004470a7825 */ /* 0x044fe400078e02e2 */
[----:B------:R2:W-:Y:S04]  /*47e0*/  STL.64 [R1+0x2b8], R6 ;  /* 0x0002b80601007387 */ /* 0x0005e80000100a00 */
[----:B------:R2:W-:Y:S01]  /*47f0*/  LDGSTS.E [R2+0x9c00], desc[UR20][R6.64], !P3 ;  /* 0x09c0000006027fae */ /* 0x0005e2000d9a1014 */
[----:B-1----:R-:W-:-:S03]  /*4800*/  IMAD.WIDE R8, R71, 0x4, R232 ;  /* 0x0000000447087825 */ /* 0x002fc600078e02e8 */
[----:B------:R1:W-:Y:S04]  /*4810*/  STL.64 [R1+0x2b0], R4 ;  /* 0x0002b00401007387 */ /* 0x0003e80000100a00 */
[----:B------:R1:W-:Y:S01]  /*4820*/  LDGSTS.E [R2+0x9e00], desc[UR20][R4.64], !P3 ;  /* 0x09e0000004027fae */ /* 0x0003e2000d9a1014 */
[----:B------:R-:W-:Y:S01]  /*4830*/  ISETP.GE.U32.AND P3, PT, R0, 0x7fffffa7, PT ;  /* 0x7fffffa70000780c */ /* 0x000fe20003f66070 */
[----:B------:R-:W-:Y:S02]  /*4840*/  VIADD R0, R188, 0xffffffe5 ;  /* 0xffffffe5bc007836 */ /* 0x000fe40000000000 */
[C---:B--2---:R-:W-:Y:S01]  /*4850*/  IMAD.WIDE R6, R71.reuse, 0x4, R238 ;  /* 0x0000000447067825 */ /* 0x044fe200078e02ee */
[----:B------:R2:W-:Y:S04]  /*4860*/  LDGSTS.E [R2+0xa000], desc[UR20][R10.64], !P4 ;  /* 0x0a0000000a027fae */ /* 0x0005e8000e1a1014 */
[----:B------:R3:W-:Y:S01]  /*4870*/  LDGSTS.E [R2+0xa200], desc[UR20][R8.64], !P4 ;  /* 0x0a20000008027fae */ /* 0x0007e2000e1a1014 */
[----:B-1----:R-:W-:-:S03]  /*4880*/  IMAD.WIDE R4, R71, 0x4, R68 ;  /* 0x0000000447047825 */ /* 0x002fc600078e0244 */
[----:B------:R2:W-:Y:S01]  /*4890*/  STL.64 [R1+0x2a8], R10 ;  /* 0x0002a80a01007387 */ /* 0x0005e20000100a00 */
[----:B------:R-:W-:-:S03]  /*48a0*/  IMAD.U32 R71, RZ, RZ, UR6 ;  /* 0x00000006ff477e24 */ /* 0x000fc6000f8e00ff */
[----:B------:R1:W-:Y:S01]  /*48b0*/  LDGSTS.E [R2+0xa400], desc[UR20][R6.64], !P4 ;  /* 0x0a40000006027fae */ /* 0x0003e2000e1a1014 */
[----:B------:R-:W-:-:S03]  /*48c0*/  UIMAD UR6, UR4, 0x18, URZ ;  /* 0x00000018040678a4 */ /* 0x000fc6000f8e02ff */
[----:B------:R3:W-:Y:S04]  /*48d0*/  STL.64 [R1+0x2a0], R8 ;  /* 0x0002a00801007387 */ /* 0x0007e80000100a00 */
[----:B------:R4:W-:Y:S01]  /*48e0*/  LDGSTS.E [R2+0xa600], desc[UR20][R4.64], !P4 ;  /* 0x0a60000004027fae */ /* 0x0009e2000e1a1014 */
[C---:B--2---:R-:W-:Y:S01]  /*48f0*/  IMAD.WIDE R10, R71.reuse, 0x4, R226 ;  /* 0x00000004470a7825 */ /* 0x044fe200078e02e2 */
[----:B------:R-:W-:Y:S02]  /*4900*/  ISETP.GE.U32.AND P4, PT, R0, 0x7fffffa6, PT ;  /* 0x7fffffa60000780c */ /* 0x000fe40003f86070 */
[----:B------:R1:W-:Y:S01]  /*4910*/  STL.64 [R1+0x298], R6 ;  /* 0x0002980601007387 */ /* 0x0003e20000100a00 */
[----:B------:R-:W-:Y:S01]  /*4920*/  IMAD.U32 R0, RZ, RZ, UR9 ;  /* 0x00000009ff007e24 */ /* 0x000fe2000f8e00ff */
[----:B------:R-:W-:Y:S01]  /*4930*/  UIMAD UR9, UR4, 0x19, URZ ;  /* 0x00000019040978a4 */ /* 0x000fe2000f8e02ff */
[C---:B---3--:R-:W-:Y:S01]  /*4940*/  IMAD.WIDE R8, R71.reuse, 0x4, R232 ;  /* 0x0000000447087825 */ /* 0x048fe200078e02e8 */
[----:B------:R4:W-:Y:S04]  /*4950*/  STL.64 [R1+0x290], R4 ;  /* 0x0002900401007387 */ /* 0x0009e80000100a00 */
[----:B------:R2:W-:Y:S01]  /*4960*/  STL.64 [R1+0x288], R10 ;  /* 0x0002880a01007387 */ /* 0x0005e20000100a00 */
[----:B-1----:R-:W-:-:S03]  /*4970*/  IMAD.WIDE R6, R71, 0x4, R238 ;  /* 0x0000000447067825 */ /* 0x002fc600078e02ee */
[----:B------:R2:W-:Y:S01]  /*4980*/  LDGSTS.E [R2+0xa800], desc[UR20][R10.64], !P5 ;  /* 0x0a8000000a027fae */ /* 0x0005e2000e9a1014 */
[----:B----4-:R-:W-:-:S03]  /*4990*/  IMAD.WIDE R4, R71, 0x4, R68 ;  /* 0x0000000447047825 */ /* 0x010fc600078e0244 */
[----:B------:R1:W-:Y:S04]  /*49a0*/  STL.64 [R1+0x280], R8 ;  /* 0x0002800801007387 */ /* 0x0003e80000100a00 */
[----:B------:R1:W-:Y:S01]  /*49b0*/  LDGSTS.E [R2+0xaa00], desc[UR20][R8.64], !P5 ;  /* 0x0aa0000008027fae */ /* 0x0003e2000e9a1014 */
[----:B--2---:R-:W-:-:S03]  /*49c0*/  IMAD.WIDE R10, R0, 0x4, R226 ;  /* 0x00000004000a7825 */ /* 0x004fc600078e02e2 */
        /* <DEDUP_REMOVED lines=133> */
[----:B------:R-:W-:Y:S02]  /*5220*/  ISETP.GE.U32.AND P0, PT, R70, 0x7fffff9d, PT ;  /* 0x7fffff9d4600780c */ /* 0x000fe40003f06070 */
[----:B------:R-:W-:Y:S01]  /*5230*/  IADD3 R70, PT, PT, R188, -0x25, RZ ;  /* 0xffffffdbbc467810 */ /* 0x000fe20007ffe0ff */
[C---:B--2---:R-:W-:Y:S01]  /*5240*/  IMAD.WIDE R6, R0.reuse, 0x4, R238 ;  /* 0x0000000400067825 */ /* 0x044fe200078e02ee */
[----:B------:R-:W-:Y:S04]  /*5250*/  STL.64 [R1+0x168], R10 ;  /* 0x0001680a01007387 */ /* 0x000fe80000100a00 */
[----:B------:R-:W-:Y:S01]  /*5260*/  LDGSTS.E [R2+0xf000], desc[UR20][R10.64], !P2 ;  /* 0x0f0000000a027fae */ /* 0x000fe2000d1a1014 */
[----:B-1----:R-:W-:-:S03]  /*5270*/  IMAD.WIDE R4, R0, 0x4, R68 ;  /* 0x0000000400047825 */ /* 0x002fc600078e0244 */
[----:B------:R-:W-:Y:S01]  /*5280*/  STL.64 [R1+0x160], R8 ;  /* 0x0001600801007387 */ /* 0x000fe20000100a00 */
[----:B------:R-:W-:-:S03]  /*5290*/  IMAD.U32 R0, RZ, RZ, UR9 ;  /* 0x00000009ff007e24 */ /* 0x000fc6000f8e00ff */
[----:B------:R-:W-:Y:S01]  /*52a0*/  LDGSTS.E [R2+0xf200], desc[UR20][R8.64], !P2 ;  /* 0x0f20000008027fae */ /* 0x000fe2000d1a1014 */
[----:B------:R-:W-:Y:S01]  /*52b0*/  UIMAD UR9, UR4, 0x22, URZ ;  /* 0x00000022040978a4 */ /* 0x000fe2000f8e02ff */
[C---:B------:R-:W-:Y:S02]  /*52c0*/  IMAD.WIDE R12, R0.reuse, 0x4, R232 ;  /* 0x00000004000c7825 */ /* 0x040fe400078e02e8 */
[----:B------:R1:W-:Y:S02]  /*52d0*/  STL.64 [R1+0x158], R6 ;  /* 0x0001580601007387 */ /* 0x0003e40000100a00 */
[C---:B------:R-:W-:Y:S02]  /*52e0*/  IMAD.WIDE R20, R0.reuse, 0x4, R238 ;  /* 0x0000000400147825 */ /* 0x040fe400078e02ee */
[----:B------:R1:W-:Y:S02]  /*52f0*/  LDGSTS.E [R2+0xf400], desc[UR20][R6.64], !P2 ;  /* 0x0f40000006027fae */ /* 0x0003e4000d1a1014 */
[----:B------:R-:W-:-:S02]  /*5300*/  IMAD.WIDE R28, R0, 0x4, R68 ;  /* 0x00000004001c7825 */ /* 0x000fc400078e0244 */
[----:B------:R2:W-:Y:S01]  /*5310*/  LDGSTS.E [R2+0xf600], desc[UR20][R4.64], !P2 ;  /* 0x0f60000004027fae */ /* 0x0005e2000d1a1014 */
[----:B------:R-:W-:Y:S01]  /*5320*/  ISETP.GE.U32.AND P2, PT, R70, 0x7fffff9c, PT ;  /* 0x7fffff9c4600780c */ /* 0x000fe20003f46070 */
[----:B------:R-:W-:Y:S02]  /*5330*/  VIADD R70, R188, 0xffffffda ;  /* 0xffffffdabc467836 */ /* 0x000fe40000000000 */
[----:B------:R2:W-:Y:S01]  /*5340*/  STL.64 [R1+0xd10], R4 ;  /* 0x000d100401007387 */ /* 0x0005e20000100a00 */
[----:B-1----:R-:W-:-:S04]  /*5350*/  IMAD.WIDE R6, R0, 0x4, R226 ;  /* 0x0000000400067825 */ /* 0x002fc800078e02e2 */
[----:B------:R-:W-:Y:S01]  /*5360*/  IMAD.U32 R0, RZ, RZ, UR12 ;  /* 0x0000000cff007e24 */ /* 0x000fe2000f8e00ff */
[----:B------:R1:W-:Y:S01]  /*5370*/  STL.64 [R1+0x148], R6 ;  /* 0x0001480601007387 */ /* 0x0003e20000100a00 */
[----:B------:R-:W-:Y:S02]  /*5380*/  UIMAD UR12, UR4, 0x23, URZ ;  /* 0x00000023040c78a4 */ /* 0x000fe4000f8e02ff */
[C---:B--2---:R-:W-:Y:S01]  /*5390*/  IMAD.WIDE R4, R0.reuse, 0x4, R226 ;  /* 0x0000000400047825 */ /* 0x044fe200078e02e2 */
[----:B------:R1:W-:Y:S03]  /*53a0*/  LDGSTS.E [R2+0xf800], desc[UR20][R6.64], !P3 ;  /* 0x0f80000006027fae */ /* 0x0003e6000d9a1014 */
[C---:B------:R-:W-:Y:S01]  /*53b0*/  IMAD.WIDE R36, R0.reuse, 0x4, R232 ;  /* 0x0000000400247825 */ /* 0x040fe200078e02e8 */
[----:B------:R-:W-:Y:S03]  /*53c0*/  LDGSTS.E [R2+0xfa00], desc[UR20][R12.64], !P3 ;  /* 0x0fa000000c027fae */ /* 0x000fe6000d9a1014 */
[C---:B------:R-:W-:Y:S01]  /*53d0*/  IMAD.WIDE R44, R0.reuse, 0x4, R238 ;  /* 0x00000004002c7825 */ /* 0x040fe200078e02ee */
[----:B------:R-:W-:Y:S03]  /*53e0*/  STL.64 [R1+0xd18], R12 ;  /* 0x000d180c01007387 */ /* 0x000fe60000100a00 */
[----:B------:R-:W-:Y:S01]  /*53f0*/  IMAD.WIDE R52, R0, 0x4, R68 ;  /* 0x0000000400347825 */ /* 0x000fe200078e0244 */
[----:B------:R-:W-:Y:S03]  /*5400*/  LDGSTS.E [R2+0xfc00], desc[UR20][R20.64], !P3 ;  /* 0x0fc0000014027fae */ /* 0x000fe6000d9a1014 */
[----:B------:R-:W-:Y:S01]  /*5410*/  IMAD.U32 R0, RZ, RZ, UR6 ;  /* 0x00000006ff007e24 */ /* 0x000fe2000f8e00ff */
[----:B------:R-:W-:Y:S01]  /*5420*/  STL.64 [R1+0xd20], R20 ;  /* 0x000d201401007387 */ /* 0x000fe20000100a00 */
[----:B------:R-:W-:-:S02]  /*5430*/  UIMAD UR6, UR4, 0x24, URZ ;  /* 0x00000024040678a4 */ /* 0x000fc4000f8e02ff */
[----:B------:R-:W-:Y:S01]  /*5440*/  IMAD.WIDE R60, R0, 0x4, R232 ;  /* 0x00000004003c7825 */ /* 0x000fe200078e02e8 */
[----:B------:R-:W-:Y:S01]  /*5450*/  LDGSTS.E [R2+0xfe00], desc[UR20][R28.64], !P3 ;  /* 0x0fe000001c027fae */ /* 0x000fe2000d9a1014 */
[----:B------:R-:W-:Y:S02]  /*5460*/  ISETP.GE.U32.AND P3, PT, R70, 0x7fffff9b, PT ;  /* 0x7fffff9b4600780c */ /* 0x000fe40003f66070 */
[C---:B-1----:R-:W-:Y:S01]  /*5470*/  IMAD.WIDE R6, R0.reuse, 0x4, R238 ;  /* 0x0000000400067825 */ /* 0x042fe200078e02ee */
[----:B------:R-:W-:Y:S03]  /*5480*/  STL.64 [R1+0xd28], R28 ;  /* 0x000d281c01007387 */ /* 0x000fe60000100a00 */
[----:B------:R-:W-:Y:S01]  /*5490*/  IMAD.WIDE R14, R0, 0x4, R68 ;  /* 0x00000004000e7825 */ /* 0x000fe200078e0244 */
[----:B------:R1:W-:Y:S03]  /*54a0*/  STL.64 [R1+0x128], R4 ;  /* 0x0001280401007387 */ /* 0x0003e60000100a00 */
[----:B------:R-:W-:Y:S01]  /*54b0*/  VIADD R70, R188, 0xffffffd9 ;  /* 0xffffffd9bc467836 */ /* 0x000fe20000000000 */
[----:B------:R1:W-:Y:S04]  /*54c0*/  LDGSTS.E [R2+0x10000], desc[UR20][R4.64], !P4 ;  /* 0x1000000004027fae */ /* 0x0003e8000e1a1014 */
[----:B------:R-:W-:Y:S04]  /*54d0*/  LDGSTS.E [R2+0x10200], desc[UR20][R36.64], !P4 ;  /* 0x1020000024027fae */ /* 0x000fe8000e1a1014 */
[----:B------:R-:W-:Y:S01]  /*54e0*/  STL.64 [R1+0xd30], R36 ;  /* 0x000d302401007387 */ /* 0x000fe20000100a00 */
[----:B-1----:R-:W-:-:S03]  /*54f0*/  IMAD.WIDE R4, R0, 0x4, R226 ;  /* 0x0000000400047825 */ /* 0x002fc600078e02e2 */
[----:B------:R-:W-:Y:S01]  /*5500*/  LDGSTS.E [R2+0x10400], desc[UR20][R44.64], !P4 ;  /* 0x104000002c027fae */ /* 0x000fe2000e1a1014 */
[----:B------:R-:W-:-:S03]  /*5510*/  IMAD.U32 R0, RZ, RZ, UR9 ;  /* 0x00000009ff007e24 */ /* 0x000fc6000f8e00ff */
[----:B------:R-:W-:Y:S01]  /*5520*/  STL.64 [R1+0xd38], R44 ;  /* 0x000d382c01007387 */ /* 0x000fe20000100a00 */
[----:B------:R-:W-:Y:S01]  /*5530*/  UIMAD UR9, UR4, 0x25, URZ ;  /* 0x00000025040978a4 */ /* 0x000fe2000f8e02ff */
[----:B------:R-:W-:Y:S02]  /*5540*/  IMAD.WIDE R22, R0, 0x4, R232 ;  /* 0x0000000400167825 */ /* 0x000fe400078e02e8 */
[----:B------:R-:W-:Y:S01]  /*5550*/  LDGSTS.E [R2+0x10600], desc[UR20][R52.64], !P4 ;  /* 0x1060000034027fae */ /* 0x000fe2000e1a1014 */
[----:B------:R-:W-:Y:S01]  /*5560*/  ISETP.GE.U32.AND P4, PT, R70, 0x7fffff9a, PT ;  /* 0x7fffff9a4600780c */ /* 0x000fe20003f86070 */
[C---:B------:R-:W-:Y:S02]  /*5570*/  IMAD.WIDE R30, R0.reuse, 0x4, R238 ;  /* 0x00000004001e7825 */ /* 0x040fe400078e02ee */
[----:B------:R-:W-:Y:S02]  /*5580*/  STL.64 [R1+0xd40], R52 ;  /* 0x000d403401007387 */ /* 0x000fe40000100a00 */
[----:B------:R-:W-:-:S02]  /*5590*/  IMAD.WIDE R38, R0, 0x4, R68 ;  /* 0x0000000400267825 */ /* 0x000fc400078e0244 */
[----:B------:R-:W-:Y:S02]  /*55a0*/  STL.64 [R1+0x108], R4 ;  /* 0x0001080401007387 */ /* 0x000fe40000100a00 */
[----:B------:R-:W-:Y:S02]  /*55b0*/  VIADD R70, R188, 0xffffffd8 ;  /* 0xffffffd8bc467836 */ /* 0x000fe40000000000 */
[----:B------:R-:W-:Y:S04]  /*55c0*/  LDGSTS.E [R2+0x10800], desc[UR20][R4.64], !P5 ;  /* 0x1080000004027fae */ /* 0x000fe8000e9a1014 */
[----:B------:R1:W-:Y:S04]  /*55d0*/  LDGSTS.E [R2+0x10a00], desc[UR20][R60.64], !P5 ;  /* 0x10a000003c027fae */ /* 0x0003e8000e9a1014 */
[----:B------:R1:W-:Y:S04]  /*55e0*/  STL.64 [R1+0xd48], R60 ;  /* 0x000d483c01007387 */ /* 0x0003e80000100a00 */
[----:B------:R2:W-:Y:S04]  /*55f0*/  STL.64 [R1+0xd50], R6 ;  /* 0x000d500601007387 */ /* 0x0005e80000100a00 */
[----:B------:R-:W-:Y:S01]  /*5600*/  STL.64 [R1+0xd58], R14 ;  /* 0x000d580e01007387 */ /* 0x000fe20000100a00 */
[--C-:B-1----:R-:W-:Y:S01]  /*5610*/  IMAD.WIDE R60, R0, 0x4, R226.reuse ;  /* 0x00000004003c7825 */ /* 0x102fe200078e02e2 */
[----:B------:R-:W-:Y:S01]  /*5620*/  MOV R0, UR12 ;  /* 0x0000000c00007c02 */ /* 0x000fe20008000f00 */
[----:B------:R-:W-:Y:S01]  /*5630*/  UIMAD UR12, UR4, 0x26, URZ ;  /* 0x00000026040c78a4 */ /* 0x000fe2000f8e02ff */
[----:B------:R2:W-:Y:S03]  /*5640*/  LDGSTS.E [R2+0x10c00], desc[UR20][R6.64], !P5 ;  /* 0x10c0000006027fae */ /* 0x0005e6000e9a1014 */
[C---:B------:R-:W-:Y:S01]  /*5650*/  IMAD.WIDE R52, R0.reuse, 0x4, R226 ;  /* 0x0000000400347825 */ /* 0x040fe200078e02e2 */
[----:B------:R1:W-:Y:S03]  /*5660*/  STL.64 [R1+0xd60], R60 ;  /* 0x000d603c01007387 */ /* 0x0003e60000100a00 */
[C---:B------:R-:W-:Y:S01]  /*5670*/  IMAD.WIDE R46, R0.reuse, 0x4, R232 ;  /* 0x00000004002e7825 */ /* 0x040fe200078e02e8 */
[----:B------:R-:W-:Y:S03]  /*5680*/  STL.64 [R1+0xd68], R22 ;  /* 0x000d681601007387 */ /* 0x000fe60000100a00 */
[C---:B------:R-:W-:Y:S01]  /*5690*/  IMAD.WIDE R54, R0.reuse, 0x4, R238 ;  /* 0x0000000400367825 */ /* 0x040fe200078e02ee */
[----:B------:R-:W-:Y:S03]  /*56a0*/  STL.64 [R1+0xd70], R30 ;  /* 0x000d701e01007387 */ /* 0x000fe60000100a00 */
[----:B------:R-:W-:Y:S01]  /*56b0*/  IMAD.WIDE R62, R0, 0x4, R68 ;  /* 0x00000004003e7825 */ /* 0x000fe200078e0244 */
[----:B------:R-:W-:Y:S03]  /*56c0*/  STL.64 [R1+0xd78], R38 ;  /* 0x000d782601007387 */ /* 0x000fe60000100a00 */
[----:B------:R-:W-:Y:S01]  /*56d0*/  IMAD.U32 R0, RZ, RZ, UR6 ;  /* 0x00000006ff007e24 */ /* 0x000fe2000f8e00ff */
[----:B------:R-:W-:Y:S01]  /*56e0*/  UIMAD UR6, UR4, 0x27, URZ ;  /* 0x00000027040678a4 */ /* 0x000fe2000f8e02ff */
[----:B------:R-:W-:Y:S01]  /*56f0*/  STL.64 [R1+0xd80], R52 ;  /* 0x000d803401007387 */ /* 0x000fe20000100a00 */
[----:B--2---:R-:W-:-:S02]  /*5700*/  IMAD.MOV.U32 R6, RZ, RZ, R222 ;  /* 0x000000ffff067224 */ /* 0x004fc400078e00de */
[C---:B------:R-:W-:Y:S01]  /*5710*/  IMAD.WIDE R44, R0.reuse, 0x4, R226 ;  /* 0x00000004002c7825 */ /* 0x040fe200078e02e2 */
[----:B------:R-:W-:Y:S03]  /*5720*/  STL.64 [R1+0xd88], R46 ;  /* 0x000d882e01007387 */ /* 0x000fe60000100a00 */
        /* <DEDUP_REMOVED lines=8> */
[----:B------:R2:W-:Y:S01]  /*57b0*/  STL.64 [R1+0xda8], R8 ;  /* 0x000da80801007387 */ /* 0x0005e20000100a00 */
[----:B------:R-:W-:-:S02]  /*57c0*/  IMAD.MOV.U32 R7, RZ, RZ, R223 ;  /* 0x000000ffff077224 */ /* 0x000fc400078e00df */
[C---:B------:R-:W-:Y:S01]  /*57d0*/  IMAD.WIDE R36, R0.reuse, 0x4, R226 ;  /* 0x0000000400247825 */ /* 0x040fe200078e02e2 */
[----:B------:R-:W-:Y:S03]  /*57e0*/  STL.64 [R1+0xdb0], R16 ;  /* 0x000db01001007387 */ /* 0x000fe60000100a00 */
[C---:B------:R-:W-:Y:S01]  /*57f0*/  IMAD.WIDE R32, R0.reuse, 0x4, R232 ;  /* 0x0000000400207825 */ /* 0x040fe200078e02e8 */
[----:B------:R-:W-:Y:S03]  /*5800*/  STL.64 [R1+0xdb8], R24 ;  /* 0x000db81801007387 */ /* 0x000fe60000100a00 */
[----:B------:R-:W-:Y:S01]  /*5810*/  IMAD.WIDE R40, R0, 0x4, R238 ;  /* 0x0000000400287825 */ /* 0x000fe200078e02ee */
[----:B------:R-:W-:Y:S01]  /*5820*/  LDGSTS.E [R2+0x10e00], desc[UR20][R14.64], !P5 ;  /* 0x10e000000e027fae */ /* 0x000fe2000e9a1014 */
[----:B------:R-:W-:-:S02]  /*5830*/  ISETP.GE.U32.AND P5, PT, R70, 0x7fffff99, PT ;  /* 0x7fffff994600780c */ /* 0x000fc40003fa6070 */
[----:B------:R-:W-:Y:S01]  /*5840*/  IMAD.WIDE R48, R0, 0x4, R68 ;  /* 0x0000000400307825 */ /* 0x000fe200078e0244 */
[----:B------:R-:W-:Y:S03]  /*5850*/  STL.64 [R1+0xdc0], R36 ;  /* 0x000dc02401007387 */ /* 0x000fe60000100a00 */
[----:B------:R-:W-:Y:S01]  /*5860*/  IMAD.U32 R0, RZ, RZ, UR12 ;  /* 0x0000000cff007e24 */ /* 0x000fe2000f8e00ff */
[----:B------:R-:W-:Y:S01]  /*5870*/  UIMAD UR12, UR4, 0x29, URZ ;  /* 0x00000029040c78a4 */ /* 0x000fe2000f8e02ff */
[----:B------:R1:W-:Y:S01]  /*5880*/  LDGSTS.E [R2+0x11000], desc[UR20][R60.64], !P6 ;  /* 0x110000003c027fae */ /* 0x0003e2000f1a1014 */
[----:B------:R-:W-:Y:S02]  /*5890*/  VIADD R70, R188, 0xffffffd7 ;  /* 0xffffffd7bc467836 */ /* 0x000fe40000000000 */
[C---:B------:R-:W-:Y:S01]  /*58a0*/  IMAD.WIDE R28, R0.reuse, 0x4, R226 ;  /* 0x00000004001c7825 */ /* 0x040fe200078e02e2 */
[----:B------:R-:W-:Y:S03]  /*58b0*/  STL.64 [R1+0xdc8], R32 ;  /* 0x000dc82001007387 */ /* 0x000fe60000100a00 */
[C---:B------:R-:W-:Y:S01]  /*58c0*/  IMAD.WIDE R56, R0.reuse, 0x4, R232 ;  /* 0x0000000400387825 */ /* 0x040fe200078e02e8 */
[----:B------:R-:W-:Y:S03]  /*58d0*/  LDGSTS.E [R2+0x11200], desc[UR20][R22.64], !P6 ;  /* 0x1120000016027fae */ /* 0x000fe6000f1a1014 */
[----:B------:R-:W-:Y:S01]  /*58e0*/  IMAD.WIDE R64, R0, 0x4, R238 ;  /* 0x0000000400407825 */ /* 0x000fe200078e02ee */
[----:B------:R-:W-:Y:S01]  /*58f0*/  STL.64 [R1+0xdd0], R40 ;  /* 0x000dd02801007387 */ /* 0x000fe20000100a00 */
[----:B-1----:R-:W-:-:S02]  /*5900*/  MOV R60, R214 ;  /* 0x000000d6003c7202 */ /* 0x002fc40000000f00 */
[----:B------:R-:W-:Y:S01]  /*5910*/  IMAD.WIDE R10, R0, 0x4, R68 ;  /* 0x00000004000a7825 */ /* 0x000fe200078e0244 */
[----:B------:R-:W-:Y:S03]  /*5920*/  LDGSTS.E [R2+0x11400], desc[UR20][R30.64], !P6 ;  /* 0x114000001e027fae */ /* 0x000fe6000f1a1014 */
[----:B------:R-:W-:Y:S01]  /*5930*/  IMAD.U32 R0, RZ, RZ, UR6 ;  /* 0x00000006ff007e24 */ /* 0x000fe2000f8e00ff */
[----:B------:R-:W-:Y:S01]  /*5940*/  UIMAD UR6, UR4, 0x2a, URZ ;  /* 0x0000002a040678a4 */ /* 0x000fe2000f8e02ff */
[----:B------:R-:W-:Y:S01]  /*5950*/  IMAD.U32 R248, RZ, RZ, UR12 ;  /* 0x0000000cfff87e24 */ /* 0x000fe2000f8e00ff */
[----:B------:R-:W-:Y:S01]  /*5960*/  UIMAD UR12, UR4, 0x2c, URZ ;  /* 0x0000002c040c78a4 */ /* 0x000fe2000f8e02ff */
[C---:B------:R-:W-:Y:S01]  /*5970*/  IMAD.WIDE R20, R0.reuse, 0x4, R226 ;  /* 0x0000000400147825 */ /* 0x040fe200078e02e2 */
[----:B------:R-:W-:Y:S03]  /*5980*/  STL.64 [R1+0xdd8], R48 ;  /* 0x000dd83001007387 */ /* 0x000fe60000100a00 */
[C---:B------:R-:W-:Y:S01]  /*5990*/  IMAD.WIDE R18, R0.reuse, 0x4, R232 ;  /* 0x0000000400127825 */ /* 0x040fe200078e02e8 */
[----:B------:R-:W-:Y:S01]  /*59a0*/  MOV R90, UR12 ;  /* 0x0000000c005a7c02 */ /* 0x000fe20008000f00 */
[----:B------:R-:W-:Y:S01]  /*59b0*/  UIMAD UR12, UR4, 0x2f, URZ ;  /* 0x0000002f040c78a4 */ /* 0x000fe2000f8e02ff */
[----:B------:R-:W-:Y:S01]  /*59c0*/  LDGSTS.E [R2+0x11600], desc[UR20][R38.64], !P6 ;  /* 0x1160000026027fae */ /* 0x000fe2000f1a1014 */
[----:B------:R-:W-:Y:S01]  /*59d0*/  IMAD.WIDE R26, R0, 0x4, R238 ;  /* 0x00000004001a7825 */ /* 0x000fe200078e02ee */
[----:B------:R-:W-:-:S02]  /*59e0*/  ISETP.GE.U32.AND P6, PT, R70, 0x7fffff98, PT ;  /* 0x7fffff984600780c */ /* 0x000fc40003fc6070 */
[----:B------:R-:W-:Y:S01]  /*59f0*/  STL.64 [R1+0xde0], R28 ;  /* 0x000de01c01007387 */ /* 0x000fe20000100a00 */
[----:B------:R-:W-:-:S03]  /*5a00*/  IMAD.WIDE R34, R0, 0x4, R68 ;  /* 0x0000000400227825 */ /* 0x000fc600078e0244 */
[----:B------:R-:W-:Y:S01]  /*5a10*/  LDGSTS.E [R2+0x11800], desc[UR20][R52.64], !P0 ;  /* 0x1180000034027fae */ /* 0x000fe2000c1a1014 */
[----:B------:R-:W-:Y:S01]  /*5a20*/  IMAD.U32 R0, RZ, RZ, UR9 ;  /* 0x00000009ff007e24 */ /* 0x000fe2000f8e00ff */
[----:B------:R-:W-:Y:S01]  /*5a30*/  UIMAD UR9, UR4, 0x2b, URZ ;  /* 0x0000002b040978a4 */ /* 0x000fe2000f8e02ff */
[----:B------:R-:W-:Y:S01]  /*5a40*/  IMAD.U32 R74, RZ, RZ, UR6 ;  /* 0x00000006ff4a7e24 */ /* 0x000fe2000f8e00ff */
[----:B------:R-:W-:Y:S01]  /*5a50*/  UIMAD UR6, UR4, 0x2d, URZ ;  /* 0x0000002d040678a4 */ /* 0x000fe2000f8e02ff */
[----:B------:R-:W-:Y:S01]  /*5a60*/  IMAD.U32 R114, RZ, RZ, UR12 ;  /* 0x0000000cff727e24 */ /* 0x000fe2000f8e00ff */
[----:B------:R-:W-:Y:S01]  /*5a70*/  UIMAD UR12, UR4, 0x32, URZ ;  /* 0x00000032040c78a4 */ /* 0x000fe2000f8e02ff */
[----:B------:R-:W-:Y:S01]  /*5a80*/  STL.64 [R1+0xde8], R56 ;  /* 0x000de83801007387 */ /* 0x000fe20000100a00 */
[----:B------:R-:W-:Y:S01]  /*5a90*/  IMAD.U32 R82, RZ, RZ, UR9 ;  /* 0x00000009ff527e24 */ /* 0x000fe2000f8e00ff */
[----:B------:R-:W-:Y:S01]  /*5aa0*/  UIMAD UR9, UR4, 0x2e, URZ ;  /* 0x0000002e040978a4 */ /* 0x000fe2000f8e02ff */
[----:B------:R-:W-:Y:S01]  /*5ab0*/  IMAD.U32 R98, RZ, RZ, UR6 ;  /* 0x00000006ff627e24 */ /* 0x000fe2000f8e00ff */
[----:B------:R-:W-:Y:S01]  /*5ac0*/  UIMAD UR6, UR4, 0x30, URZ ;  /* 0x00000030040678a4 */ /* 0x000fe2000f8e02ff */
[----:B------:R-:W-:Y:S01]  /*5ad0*/  IMAD.U32 R138, RZ, RZ, UR12 ;  /* 0x0000000cff8a7e24 */ /* 0x000fe2000f8e00ff */
[----:B------:R-:W-:Y:S01]  /*5ae0*/  UIMAD UR12, UR4, 0x35, URZ ;  /* 0x00000035040c78a4 */ /* 0x000fe2000f8e02ff */
[----:B------:R-:W-:Y:S01]  /*5af0*/  LDGSTS.E [R2+0x11a00], desc[UR20][R46.64], !P0 ;  /* 0x11a000002e027fae */ /* 0x000fe2000c1a1014 */
[----:B------:R-:W-:Y:S01]  /*5b00*/  IMAD.U32 R106, RZ, RZ, UR9 ;  /* 0x00000009ff6a7e24 */ /* 0x000fe2000f8e00ff */
[----:B------:R-:W-:Y:S01]  /*5b10*/  UIMAD UR9, UR4, 0x31, URZ ;  /* 0x00000031040978a4 */ /* 0x000fe2000f8e02ff */
[----:B------:R-:W-:Y:S01]  /*5b20*/  IMAD.U32 R122, RZ, RZ, UR6 ;  /* 0x00000006ff7a7e24 */ /* 0x000fe2000f8e00ff */
[----:B------:R-:W-:Y:S01]  /*5b30*/  UIMAD UR6, UR4, 0x33, URZ ;  /* 0x00000033040678a4 */ /* 0x000fe2000f8e02ff */
[----:B------:R-:W-:Y:S01]  /*5b40*/  MOV R162, UR12 ;  /* 0x0000000c00a27c02 */ /* 0x000fe20008000f00 */
        /* <DEDUP_REMOVED lines=20> */
[C---:B------:R-:W-:Y:S01]  /*5c90*/  IMAD.WIDE R12, R0.reuse, 0x4, R226 ;  /* 0x00000004000c7825 */ /* 0x040fe200078e02e2 */
[----:B------:R-:W-:Y:S03]  /*5ca0*/  LDGSTS.E [R2+0x11e00], desc[UR20][R62.64], !P0 ;  /* 0x11e000003e027fae */ /* 0x000fe6000c1a1014 */
[----:B------:R-:W-:Y:S01]  /*5cb0*/  IMAD.U32 R204, RZ, RZ, UR9 ;  /* 0x00000009ffcc7e24 */ /* 0x000fe2000f8e00ff */
[----:B------:R-:W-:Y:S01]  /*5cc0*/  UIMAD UR9, UR4, 0x3e, URZ ;  /* 0x0000003e040978a4 */ /* 0x000fe2000f8e02ff */
[----:B------:R-:W-:Y:S01]  /*5cd0*/  STL.64 [R1+0xe00], R20 ;  /* 0x000e001401007387 */ /* 0x000fe20000100a00 */
[----:B------:R-:W-:Y:S01]  /*5ce0*/  USHF.L.U32 UR4, UR4, 0x6, URZ ;  /* 0x0000000604047899 */ /* 0x000fe200080006ff */
[----:B------:R-:W-:-:S02]  /*5cf0*/  IMAD.WIDE R42, R0, 0x4, R232 ;  /* 0x00000004002a7825 */ /* 0x000fc400078e02e8 */
[----:B------:R-:W-:Y:S02]  /*5d00*/  LDGSTS.E [R2+0x12000], desc[UR20][R44.64], !P2 ;  /* 0x120000002c027fae */ /* 0x000fe4000d1a1014 */
[C---:B------:R-:W-:Y:S02]  /*5d10*/  IMAD.WIDE R50, R0.reuse, 0x4, R238 ;  /* 0x0000000400327825 */ /* 0x040fe400078e02ee */
[----:B------:R-:W-:Y:S02]  /*5d20*/  STL.64 [R1+0xe08], R18 ;  /* 0x000e081201007387 */ /* 0x000fe40000100a00 */
[----:B------:R-:W-:Y:S02]  /*5d30*/  IMAD.U32 R245, RZ, RZ, UR4 ;  /* 0x00000004fff57e24 */ /* 0x000fe4000f8e00ff */
[----:B------:R2:W-:Y:S01]  /*5d40*/  LDGSTS.E [R2+0x12200], desc[UR20][R8.64], !P2 ;  /* 0x1220000008027fae */ /* 0x0005e2000d1a1014 */
[----:B------:R-:W-:-:S03]  /*5d50*/  IMAD.WIDE R58, R0, 0x4, R68 ;  /* 0x00000004003a7825 */ /* 0x000fc600078e0244 */
[----:B------:R-:W-:Y:S01]  /*5d60*/  STL.64 [R1+0xe10], R26 ;  /* 0x000e101a01007387 */ /* 0x000fe20000100a00 */
[----:B------:R-:W-:Y:S02]  /*5d70*/  IMAD.MOV.U32 R61, RZ, RZ, R215 ;  /* 0x000000ffff3d7224 */ /* 0x000fe400078e00d7 */
[----:B------:R-:W-:Y:S01]  /*5d80*/  IMAD.MOV.U32 R14, RZ, RZ, R216 ;  /* 0x000000ffff0e7224 */ /* 0x000fe200078e00d8 */
[----:B------:R-:W-:Y:S01]  /*5d90*/  LDGSTS.E [R2+0x12400], desc[UR20][R16.64], !P2 ;  /* 0x1240000010027fae */ /* 0x000fe2000d1a1014 */
[----:B------:R-:W-:Y:S02]  /*5da0*/  IMAD.MOV.U32 R15, RZ, RZ, R217 ;  /* 0x000000ffff0f7224 */ /* 0x000fe400078e00d9 */
[----:B------:R-:W-:Y:S01]  /*5db0*/  VIADD R70, R188, 0xffffffd6 ;  /* 0xffffffd6bc467836 */ /* 0x000fe20000000000 */
[----:B------:R-:W-:Y:S01]  /*5dc0*/  STL.64 [R1+0xe18], R34 ;  /* 0x000e182201007387 */ /* 0x000fe20000100a00 */
[----:B--2---:R-:W-:-:S03]  /*5dd0*/  IMAD.WIDE R8, R245, 0x4, R226 ;  /* 0x00000004f5087825 */ /* 0x004fc600078e02e2 */
[----:B------:R-:W-:Y:S01]  /*5de0*/  LDGSTS.E [R2+0x12600], desc[UR20][R24.64], !P2 ;  /* 0x1260000018027fae */ /* 0x000fe2000d1a1014 */
[----:B------:R-:W-:Y:S01]  /*5df0*/  ISETP.GE.U32.AND P0, PT, R70, 0x7fffff97, PT ;  /* 0x7fffff974600780c */ /* 0x000fe20003f06070 */
[----:B------:R-:W-:Y:S02]  /*5e00*/  VIADD R70, R188, 0xffffffd5 ;  /* 0xffffffd5bc467836 */ /* 0x000fe40000000000 */
[----:B------:R-:W-:Y:S01]  /*5e10*/  STL.64 [R1+0xe20], R12 ;  /* 0x000e200c01007387 */ /* 0x000fe20000100a00 */
[----:B------:R-:W-:Y:S02]  /*5e20*/  IMAD.WIDE R4, R248, 0x4, R226 ;  /* 0x00000004f8047825 */ /* 0x000fe400078e02e2 */
[----:B------:R-:W-:Y:S01]  /*5e30*/  ISETP.GE.U32.AND P2, PT, R70, 0x7fffff96, PT ;  /* 0x7fffff964600780c */ /* 0x000fe20003f46070 */
[----:B------:R-:W-:Y:S01]  /*5e40*/  LDGSTS.E [R2+0x12800], desc[UR20][R36.64], !P3 ;  /* 0x1280000024027fae */ /* 0x000fe2000d9a1014 */
[----:B------:R-:W-:Y:S02]  /*5e50*/  VIADD R70, R188, 0xffffffd4 ;  /* 0xffffffd4bc467836 */ /* 0x000fe40000000000 */
[C---:B------:R-:W-:Y:S01]  /*5e60*/  IMAD.WIDE R66, R248.reuse, 0x4, R232 ;  /* 0x00000004f8427825 */ /* 0x040fe200078e02e8 */
[----:B------:R-:W-:Y:S03]  /*5e70*/  STL.64 [R1+0xe28], R42 ;  /* 0x000e282a01007387 */ /* 0x000fe60000100a00 */
[C---:B------:R-:W-:Y:S01]  /*5e80*/  IMAD.WIDE R250, R248.reuse, 0x4, R238 ;  /* 0x00000004f8fa7825 */ /* 0x040fe200078e02ee */
[----:B------:R-:W-:Y:S03]  /*5e90*/  LDGSTS.E [R2+0x12a00], desc[UR20][R32.64], !P3 ;  /* 0x12a0000020027fae */ /* 0x000fe6000d9a1014 */
[----:B------:R-:W-:Y:S01]  /*5ea0*/  IMAD.WIDE R248, R248, 0x4, R68 ;  /* 0x00000004f8f87825 */ /* 0x000fe200078e0244 */
[----:B------:R-:W-:Y:S03]  /*5eb0*/  STL.64 [R1+0xe30], R50 ;  /* 0x000e303201007387 */ /* 0x000fe60000100a00 */
[----:B------:R-:W-:Y:S01]  /*5ec0*/  VIADD R0, R188, 0xffffffd0 ;  /* 0xffffffd0bc007836 */ /* 0x000fe20000000000 */
[----:B------:R-:W-:Y:S01]  /*5ed0*/  LDGSTS.E [R2+0x12c00], desc[UR20][R40.64], !P3 ;  /* 0x12c0000028027fae */ /* 0x000fe2000d9a1014 */
[----:B------:R-:W-:-:S03]  /*5ee0*/  IMAD.WIDE R246, R74, 0x4, R226 ;  /* 0x000000044af67825 */ /* 0x000fc600078e02e2 */
[----:B------:R-:W-:Y:S01]  /*5ef0*/  STL.64 [R1+0xe38], R58 ;  /* 0x000e383a01007387 */ /* 0x000fe20000100a00 */
[----:B------:R-:W-:-:S03]  /*5f00*/  IMAD.WIDE R72, R74, 0x4, R238 ;  /* 0x000000044a487825 */ /* 0x000fc600078e02ee */
[----:B------:R-:W-:Y:S01]  /*5f10*/  LDGSTS.E [R2+0x12e00], desc[UR20][R48.64], !P3 ;  /* 0x12e0000030027fae */ /* 0x000fe2000d9a1014 */
[----:B------:R-:W-:Y:S01]  /*5f20*/  ISETP.GE.U32.AND P3, PT, R70, 0x7fffff95, PT ;  /* 0x7fffff954600780c */ /* 0x000fe20003f66070 */
[----:B------:R-:W-:Y:S02]  /*5f30*/  VIADD R70, R188, 0xffffffd3 ;  /* 0xffffffd3bc467836 */ /* 0x000fe40000000000 */
[----:B------:R1:W-:Y:S01]  /*5f40*/  STL.64 [R1+0xb08], R8 ;  /* 0x000b080801007387 */ /* 0x0003e20000100a00 */
[----:B------:R-:W-:-:S03]  /*5f50*/  IMAD.WIDE R76, R82, 0x4, R226 ;  /* 0x00000004524c7825 */ /* 0x000fc600078e02e2 */
[----:B------:R-:W-:Y:S01]  /*5f60*/  LDGSTS.E [R2+0x13000], desc[UR20][R28.64], !P4 ;  /* 0x130000001c027fae */ /* 0x000fe2000e1a1014 */
[----:B------:R-:W-:-:S03]  /*5f70*/  IMAD.WIDE R78, R82, 0x4, R232 ;  /* 0x00000004524e7825 */ /* 0x000fc600078e02e8 */
[----:B------:R-:W-:Y:S01]  /*5f80*/  LDGSTS.E [R2+0x13200], desc[UR20][R56.64], !P4 ;  /* 0x1320000038027fae */ /* 0x000fe2000e1a1014 */
[----:B------:R-:W-:-:S03]  /*5f90*/  IMAD.WIDE R80, R82, 0x4, R238 ;  /* 0x0000000452507825 */ /* 0x000fc600078e02ee */
[----:B------:R-:W-:Y:S01]  /*5fa0*/  LDGSTS.E [R2+0x13400], desc[UR20][R64.64], !P4 ;  /* 0x1340000040027fae */ /* 0x000fe2000e1a1014 */
[----:B-1----:R-:W-:-:S03]  /*5fb0*/  IMAD.WIDE R8, R245, 0x4, R232 ;  /* 0x00000004f5087825 */ /* 0x002fc600078e02e8 */
[----:B------:R1:W-:Y:S01]  /*5fc0*/  LDGSTS.E [R2+0x13600], desc[UR20][R10.64], !P4 ;  /* 0x136000000a027fae */ /* 0x0003e2000e1a1014 */
[----:B------:R-:W-:Y:S01]  /*5fd0*/  ISETP.GE.U32.AND P4, PT, R70, 0x7fffff94, PT ;  /* 0x7fffff944600780c */ /* 0x000fe20003f86070 */
[----:B------:R-:W-:Y:S01]  /*5fe0*/  IMAD.WIDE R82, R82, 0x4, R68 ;  /* 0x0000000452527825 */ /* 0x000fe200078e0244 */
[----:B------:R-:W-:Y:S01]  /*5ff0*/  IADD3 R70, PT, PT, R188, -0x2e, RZ ;  /* 0xffffffd2bc467810 */ /* 0x000fe20007ffe0ff */
[----:B------:R-:W-:Y:S02]  /*6000*/  LDGSTS.E [R2+0x13800], desc[UR20][R20.64], !P5 ;  /* 0x1380000014027fae */ /* 0x000fe4000e9a1014 */
[C---:B------:R-:W-:Y:S02]  /*6010*/  IMAD.WIDE R84, R90.reuse, 0x4, R226 ;  /* 0x000000045a547825 */ /* 0x040fe400078e02e2 */
[----:B------:R-:W-:Y:S02]  /*6020*/  LDGSTS.E [R2+0x13a00], desc[UR20][R18.64], !P5 ;  /* 0x13a0000012027fae */ /* 0x000fe4000e9a1014 */
[----:B------:R-:W-:-:S02]  /*6030*/  IMAD.WIDE R86, R90, 0x4, R232 ;  /* 0x000000045a567825 */ /* 0x000fc400078e02e8 */
[----:B------:R2:W-:Y:S02]  /*6040*/  STL.64 [R1+0xb00], R8 ;  /* 0x000b000801007387 */ /* 0x0005e40000100a00 */
[----:B-1----:R-:W-:Y:S02]  /*6050*/  IMAD.WIDE R10, R245, 0x4, R60 ;  /* 0x00000004f50a7825 */ /* 0x002fe400078e023c */
[----:B------:R-:W-:Y:S02]  /*6060*/  LDGSTS.E [R2+0x13c00], desc[UR20][R26.64], !P5 ;  /* 0x13c000001a027fae */ /* 0x000fe4000e9a1014 */
[----:B------:R-:W-:Y:S02]  /*6070*/  IMAD.WIDE R88, R90, 0x4, R238 ;  /* 0x000000045a587825 */ /* 0x000fe400078e02ee */
[----:B------:R-:W-:Y:S01]  /*6080*/  LDGSTS.E [R2+0x13e00], desc[UR20][R34.64], !P5 ;  /* 0x13e0000022027fae */ /* 0x000fe2000e9a1014 */
[----:B------:R-:W-:Y:S01]  /*6090*/  ISETP.GE.U32.AND P5, PT, R70, 0x7fffff93, PT ;  /* 0x7fffff934600780c */ /* 0x000fe20003fa6070 */
[----:B------:R-:W-:-:S02]  /*60a0*/  VIADD R70, R188, 0xffffffd1 ;  /* 0xffffffd1bc467836 */ /* 0x000fc40000000000 */
[C---:B--2---:R-:W-:Y:S01]  /*60b0*/  IMAD.WIDE R8, R245.reuse, 0x4, R238 ;  /* 0x00000004f5087825 */ /* 0x044fe200078e02ee */
[----:B------:R1:W-:Y:S03]  /*60c0*/  LDGSTS.E [R2+0x14000], desc[UR20][R12.64], !P6 ;  /* 0x140000000c027fae */ /* 0x0003e6000f1a1014 */
[----:B------:R-:W-:Y:S01]  /*60d0*/  IMAD.WIDE R90, R90, 0x4, R68 ;  /* 0x000000045a5a7825 */ /* 0x000fe200078e0244 */
[----:B------:R2:W-:Y:S03]  /*60e0*/  STL.64 [R1+0xaf8], R8 ;  /* 0x000af80801007387 */ /* 0x0005e60000100a00 */
[C---:B------:R-:W-:Y:S01]  /*60f0*/  IMAD.WIDE R92, R98.reuse, 0x4, R226 ;  /* 0x00000004625c7825 */ /* 0x040fe200078e02e2 */
[----:B------:R-:W-:Y:S03]  /*6100*/  LDGSTS.E [R2+0x14200], desc[UR20][R42.64], !P6 ;  /* 0x142000002a027fae */ /* 0x000fe6000f1a1014 */
[----:B------:R-:W-:Y:S01]  /*6110*/  IMAD.WIDE R94, R98, 0x4, R232 ;  /* 0x00000004625e7825 */ /* 0x000fe200078e02e8 */
[----:B------:R-:W-:Y:S03]  /*6120*/  LDGSTS.E [R2+0x14400], desc[UR20][R50.64], !P6 ;  /* 0x1440000032027fae */ /* 0x000fe6000f1a1014 */
[----:B-1----:R-:W-:Y:S01]  /*6130*/  IMAD.WIDE R12, R245, 0x4, R68 ;  /* 0x00000004f50c7825 */ /* 0x002fe200078e0244 */
[----:B------:R1:W-:Y:S01]  /*6140*/  LDGSTS.E [R2+0x14600], desc[UR20][R58.64], !P6 ;  /* 0x146000003a027fae */ /* 0x0003e2000f1a1014 */
[----:B------:R-:W-:-:S02]  /*6150*/  ISETP.GE.U32.AND P6, PT, R70, 0x7fffff92, PT ;  /* 0x7fffff924600780c */ /* 0x000fc40003fc6070 */
[----:B--2---:R-:W-:Y:S01]  /*6160*/  IMAD.WIDE R8, R245, 0x4, R14 ;  /* 0x00000004f5087825 */ /* 0x004fe200078e020e */
[----:B------:R2:W-:Y:S03]  /*6170*/  STL.64 [R1+0xaf0], R12 ;  /* 0x000af00c01007387 */ /* 0x0005e60000100a00 */
[C---:B------:R-:W-:Y:S01]  /*6180*/  IMAD.WIDE R70, R74.reuse, 0x4, R232 ;  /* 0x000000044a467825 */ /* 0x040fe200078e02e8 */
[----:B------:R3:W-:Y:S03]  /*6190*/  STL.64 [R1+0xae8], R10 ;  /* 0x000ae80a01007387 */ /* 0x0007e60000100a00 */
[----:B------:R-:W-:Y:S01]  /*61a0*/  IMAD.WIDE R74, R74, 0x4, R68 ;  /* 0x000000044a4a7825 */ /* 0x000fe200078e0244 */
[----:B------:R-:W4:Y:S03]  /*61b0*/  LDL.LU.64 R50, [R1+0x4a8] ;  /* 0x0004a80001327983 */ /* 0x000f260000300a00 */
[C---:B------:R-:W-:Y:S01]  /*61c0*/  IMAD.WIDE R96, R98.reuse, 0x4, R238 ;  /* 0x0000000462607825 */ /* 0x040fe200078e02ee */
[----:B------:R5:W-:Y:S03]  /*61d0*/  STL.64 [R1+0xae0], R8 ;  /* 0x000ae00801007387 */ /* 0x000be60000100a00 */
[----:B------:R-:W-:Y:S01]  /*61e0*/  IMAD.WIDE R98, R98, 0x4, R68 ;  /* 0x0000000462627825 */ /* 0x000fe200078e0244 */
[----:B------:R-:W4:Y:S03]  /*61f0*/  LDL.LU.64 R42, [R1+0x488] ;  /* 0x00048800012a7983 */ /* 0x000f260000300a00 */
[C---:B------:R-:W-:Y:S01]  /*6200*/  IMAD.WIDE R100, R106.reuse, 0x4, R226 ;  /* 0x000000046a647825 */ /* 0x040fe200078e02e2 */
[----:B--2---:R-:W2:Y:S03]  /*6210*/  LDL.LU.64 R12, [R1+0x468] ;  /* 0x00046800010c7983 */ /* 0x004ea60000300a00 */
[C---:B------:R-:W-:Y:S01]  /*6220*/  IMAD.WIDE R102, R106.reuse, 0x4, R232 ;  /* 0x000000046a667825 */ /* 0x040fe200078e02e8 */
[----:B------:R-:W2:Y:S03]  /*6230*/  LDL.LU.64 R34, [R1+0x448] ;  /* 0x0004480001227983 */ /* 0x000ea60000300a00 */
[C---:B------:R-:W-:Y:S01]  /*6240*/  IMAD.WIDE R104, R106.reuse, 0x4, R238 ;  /* 0x000000046a687825 */ /* 0x040fe200078e02ee */
[----:B------:R-:W2:Y:S03]  /*6250*/  LDL.LU.64 R26, [R1+0x428] ;  /* 0x00042800011a7983 */ /* 0x000ea60000300a00 */
[----:B------:R-:W-:Y:S01]  /*6260*/  IMAD.WIDE R106, R106, 0x4, R68 ;  /* 0x000000046a6a7825 */ /* 0x000fe200078e0244 */
[----:B------:R-:W2:Y:S03]  /*6270*/  LDL.LU.64 R18, [R1+0x408] ;  /* 0x0004080001127983 */ /* 0x000ea60000300a00 */
[C---:B------:R-:W-:Y:S01]  /*6280*/  IMAD.WIDE R108, R114.reuse, 0x4, R226 ;  /* 0x00000004726c7825 */ /* 0x040fe200078e02e2 */
[----:B------:R-:W2:Y:S03]  /*6290*/  LDL.LU.64 R20, [R1+0x3e8] ;  /* 0x0003e80001147983 */ /* 0x000ea60000300a00 */
[C---:B------:R-:W-:Y:S01]  /*62a0*/  IMAD.WIDE R110, R114.reuse, 0x4, R232 ;  /* 0x00000004726e7825 */ /* 0x040fe200078e02e8 */
[----:B---3--:R-:W3:Y:S03]  /*62b0*/  LDL.LU.64 R10, [R1+0x3c8] ;  /* 0x0003c800010a7983 */ /* 0x008ee60000300a00 */
[C---:B------:R-:W-:Y:S01]  /*62c0*/  IMAD.WIDE R112, R114.reuse, 0x4, R238 ;  /* 0x0000000472707825 */ /* 0x040fe200078e02ee */
[----:B------:R-:W2:Y:S03]  /*62d0*/  LDL.LU.64 R64, [R1+0x3a8] ;  /* 0x0003a80001407983 */ /* 0x000ea60000300a00 */
[----:B------:R-:W-:Y:S01]  /*62e0*/  IMAD.WIDE R114, R114, 0x4, R68 ;  /* 0x0000000472727825 */ /* 0x000fe200078e0244 */
[----:B------:R-:W2:Y:S03]  /*62f0*/  LDL.LU.64 R56, [R1+0x388] ;  /* 0x0003880001387983 */ /* 0x000ea60000300a00 */
[C---:B------:R-:W-:Y:S01]  /*6300*/  IMAD.WIDE R116, R122.reuse, 0x4, R226 ;  /* 0x000000047a747825 */ /* 0x040fe200078e02e2 */
[----:B------:R-:W2:Y:S03]  /*6310*/  LDL.LU.64 R28, [R1+0x368] ;  /* 0x00036800011c7983 */ /* 0x000ea60000300a00 */
        /* <DEDUP_REMOVED lines=13> */
[----:B-----5:R-:W5:Y:S03]  /*63f0*/  LDL.LU.64 R8, [R1+0x288] ;  /* 0x0002880001087983 */ /* 0x020f660000300a00 */
        /* <DEDUP_REMOVED lines=19> */
[----:B------:R1:W-:Y:S03]  /*6530*/  LDGSTS.E [R2+0x14800], desc[UR20][R4.64], !P0 ;  /* 0x1480000004027fae */ /* 0x0003e6000c1a1014 */
[C---:B------:R-:W-:Y:S01]  /*6540*/  IMAD.WIDE R152, R154.reuse, 0x4, R238 ;  /* 0x000000049a987825 */ /* 0x040fe200078e02ee */
[----:B------:R-:W-:Y:S03]  /*6550*/  LDGSTS.E [R2+0x14a00], desc[UR20][R66.64], !P0 ;  /* 0x14a0000042027fae */ /* 0x000fe6000c1a1014 */
[----:B------:R-:W-:Y:S01]  /*6560*/  IMAD.WIDE R154, R154, 0x4, R68 ;  /* 0x000000049a9a7825 */ /* 0x000fe200078e0244 */
[----:B------:R-:W-:Y:S03]  /*6570*/  LDGSTS.E [R2+0x14c00], desc[UR20][R250.64], !P0 ;  /* 0x14c00000fa027fae */ /* 0x000fe6000c1a1014 */
[----:B------:R-:W-:Y:S01]  /*6580*/  IMAD.WIDE R156, R162, 0x4, R226 ;  /* 0x00000004a29c7825 */ /* 0x000fe200078e02e2 */
[----:B------:R-:W-:Y:S01]  /*6590*/  LDGSTS.E [R2+0x14e00], desc[UR20][R248.64], !P0 ;  /* 0x14e00000f8027fae */ /* 0x000fe2000c1a1014 */
[----:B------:R-:W-:-:S02]  /*65a0*/  ISETP.GE.U32.AND P0, PT, R0, 0x7fffff91, PT ;  /* 0x7fffff910000780c */ /* 0x000fc40003f06070 */
[----:B------:R-:W-:Y:S01]  /*65b0*/  VIADD R0, R188, 0xffffffcf ;  /* 0xffffffcfbc007836 */ /* 0x000fe20000000000 */
[----:B------:R-:W-:Y:S01]  /*65c0*/  LDGSTS.E [R2+0x15000], desc[UR20][R246.64], !P2 ;  /* 0x15000000f6027fae */ /* 0x000fe2000d1a1014 */
[----:B------:R-:W-:-:S03]  /*65d0*/  IMAD.WIDE R158, R162, 0x4, R232 ;  /* 0x00000004a29e7825 */ /* 0x000fc600078e02e8 */
[----:B------:R-:W-:Y:S01]  /*65e0*/  LDGSTS.E [R2+0x15200], desc[UR20][R70.64], !P2 ;  /* 0x1520000046027fae */ /* 0x000fe2000d1a1014 */
[----:B------:R-:W-:-:S03]  /*65f0*/  IMAD.WIDE R160, R162, 0x4, R238 ;  /* 0x00000004a2a07825 */ /* 0x000fc600078e02ee */
[----:B------:R-:W-:Y:S01]  /*6600*/  LDGSTS.E [R2+0x15400], desc[UR20][R72.64], !P2 ;  /* 0x1540000048027fae */ /* 0x000fe2000d1a1014 */
[----:B------:R-:W-:-:S03]  /*6610*/  IMAD.WIDE R162, R162, 0x4, R68 ;  /* 0x00000004a2a27825 */ /* 0x000fc600078e0244 */
[----:B------:R-:W-:Y:S01]  /*6620*/  LDGSTS.E [R2+0x15600], desc[UR20][R74.64], !P2 ;  /* 0x156000004a027fae */ /* 0x000fe2000d1a1014 */
[----:B------:R-:W-:Y:S01]  /*6630*/  ISETP.GE.U32.AND P2, PT, R0, 0x7fffff90, PT ;  /* 0x7fffff900000780c */ /* 0x000fe20003f46070 */
[----:B------:R-:W-:Y:S02]  /*6640*/  VIADD R0, R188, 0xffffffce ;  /* 0xffffffcebc007836 */ /* 0x000fe40000000000 */
        /* <DEDUP_REMOVED lines=44> */
[----:B------:R-:W-:Y:S01]  /*6910*/  IMAD.WIDE R202, R204, 0x4, R238 ;  /* 0x00000004ccca7825 */ /* 0x000fe200078e02ee */
[----:B------:R-:W-:Y:S01]  /*6920*/  IADD3 R0, PT, PT, R188, -0x37, RZ ;  /* 0xffffffc9bc007810 */ /* 0x000fe20007ffe0ff */
[----:B------:R-:W-:Y:S02]  /*6930*/  LDGSTS.E [R2+0x18000], desc[UR20][R116.64], !P2 ;  /* 0x1800000074027fae */ /* 0x000fe4000d1a1014 */
[C---:B------:R-:W-:Y:S02]  /*6940*/  IMAD.WIDE R198, R210.reuse, 0x4, R226 ;  /* 0x00000004d2c67825 */ /* 0x040fe400078e02e2 */
[----:B------:R-:W-:Y:S02]  /*6950*/  LDGSTS.E [R2+0x18200], desc[UR20][R118.64], !P2 ;  /* 0x1820000076027fae */ /* 0x000fe4000d1a1014 */
[----:B------:R-:W-:-:S02]  /*6960*/  IMAD.WIDE R206, R210, 0x4, R232 ;  /* 0x00000004d2ce7825 */ /* 0x000fc400078e02e8 */
[----:B------:R-:W-:Y:S02]  /*6970*/  LDGSTS.E [R2+0x18400], desc[UR20][R120.64], !P2 ;  /* 0x1840000078027fae */ /* 0x000fe4000d1a1014 */
[----:B------:R-:W-:Y:S02]  /*6980*/  IMAD.WIDE R208, R210, 0x4, R238 ;  /* 0x00000004d2d07825 */ /* 0x000fe400078e02ee */
        /* <DEDUP_REMOVED lines=13> */
[----:B------:R-:W-:Y:S02]  /*6a60*/  IMAD.U32 R240, RZ, RZ, UR9 ;  /* 0x00000009fff07e24 */ /* 0x000fe4000f8e00ff */
[----:B------:R-:W-:Y:S01]  /*6a70*/  IMAD.U32 R242, RZ, RZ, UR12 ;  /* 0x0000000cfff27e24 */ /* 0x000fe2000f8e00ff */
[----:B------:R-:W-:Y:S01]  /*6a80*/  LDGSTS.E [R2+0x19200], desc[UR20][R134.64], !P4 ;  /* 0x1920000086027fae */ /* 0x000fe2000e1a1014 */
[----:B-1----:R-:W-:Y:S02]  /*6a90*/  IMAD.MOV.U32 R58, RZ, RZ, R6 ;  /* 0x000000ffff3a7224 */ /* 0x002fe400078e0006 */
[----:B------:R-:W-:Y:S01]  /*6aa0*/  IMAD.MOV.U32 R59, RZ, RZ, R7 ;  /* 0x000000ffff3b7224 */ /* 0x000fe200078e0007 */
        /* <DEDUP_REMOVED lines=24> */
[----:B----4-:R-:W-:-:S03]  /*6c30*/  IMAD.WIDE R50, R245, 0x4, R50 ;  /* 0x00000004f5327825 */ /* 0x010fc600078e0232 */
[----:B------:R-:W-:Y:S01]  /*6c40*/  LDGSTS.E [R2+0x1aa00], desc[UR20][R158.64], !P0 ;  /* 0x1aa000009e027fae */ /* 0x000fe2000c1a1014 */
[----:B------:R-:W-:-:S03]  /*6c50*/  IMAD.WIDE R240, R240, 0x4, R68 ;  /* 0x00000004f0f07825 */ /* 0x000fc600078e0244 */
[----:B------:R-:W-:Y:S01]  /*6c60*/  LDGSTS.E [R2+0x1ac00], desc[UR20][R160.64], !P0 ;  /* 0x1ac00000a0027fae */ /* 0x000fe2000c1a1014 */
[----:B------:R-:W-:-:S03]  /*6c70*/  IMAD.WIDE R242, R242, 0x4, R68 ;  /* 0x00000004f2f27825 */ /* 0x000fc600078e0244 */
[----:B------:R-:W-:Y:S01]  /*6c80*/  LDGSTS.E [R2+0x1ae00], desc[UR20][R162.64], !P0 ;  /* 0x1ae00000a2027fae */ /* 0x000fe2000c1a1014 */
[----:B------:R-:W-:Y:S01]  /*6c90*/  ISETP.GE.U32.AND P0, PT, R0, 0x7fffff85, PT ;  /* 0x7fffff850000780c */ /* 0x000fe20003f06070 */
[----:B------:R-:W-:Y:S02]  /*6ca0*/  VIADD R0, R188, 0xffffffc3 ;  /* 0xffffffc3bc007836 */ /* 0x000fe40000000000 */
[----:B------:R-:W-:Y:S04]  /*6cb0*/  LDGSTS.E [R2+0x1b000], desc[UR20][R164.64], !P2 ;  /* 0x1b000000a4027fae */ /* 0x000fe8000d1a1014 */
[----:B------:R-:W-:Y:S04]  /*6cc0*/  LDGSTS.E [R2+0x1b200], desc[UR20][R166.64], !P2 ;  /* 0x1b200000a6027fae */ /* 0x000fe8000d1a1014 */
[----:B------:R-:W-:Y:S04]  /*6cd0*/  LDGSTS.E [R2+0x1b400], desc[UR20][R168.64], !P2 ;  /* 0x1b400000a8027fae */ /* 0x000fe8000d1a1014 */
[----:B------:R-:W-:Y:S01]  /*6ce0*/  LDGSTS.E [R2+0x1b600], desc[UR20][R170.64], !P2 ;  /* 0x1b600000aa027fae */ /* 0x000fe2000d1a1014 */
[----:B------:R-:W-:Y:S01]  /*6cf0*/  ISETP.GE.U32.AND P2, PT, R0, 0x7fffff84, PT ;  /* 0x7fffff840000780c */ /* 0x000fe20003f46070 */
[----:B------:R-:W-:-:S02]  /*6d00*/  VIADD R0, R188, 0xffffffc2 ;  /* 0xffffffc2bc007836 */ /* 0x000fc40000000000 */
        /* <DEDUP_REMOVED lines=10> */
[----:B------:R-:W-:Y:S01]  /*6db0*/  ISETP.GE.AND P4, PT, R196, R188, PT ;  /* 0x000000bcc400720c */ /* 0x000fe20003f86270 */
[----:B------:R-:W-:-:S02]  /*6dc0*/  IMAD.WIDE R188, R194, 0x4, R226 ;  /* 0x00000004c2bc7825 */ /* 0x000fc400078e02e2 */
[----:B------:R-:W4:Y:S02]  /*6dd0*/  LDL.LU.64 R14, [R1+0x148] ;  /* 0x00014800010e7983 */ /* 0x000f240000300a00 */
[----:B------:R-:W-:Y:S02]  /*6de0*/  IMAD.WIDE R194, R194, 0x4, R68 ;  /* 0x00000004c2c27825 */ /* 0x000fe400078e0244 */
        /* <DEDUP_REMOVED lines=8> */
[----:B------:R1:W-:Y:S04]  /*6e70*/  LDGSTS.E [R2+0x1d000], desc[UR20][R196.64], !P6 ;  /* 0x1d000000c4027fae */ /* 0x0003e8000f1a1014 */
[----:B------:R-:W-:Y:S04]  /*6e80*/  LDGSTS.E [R2+0x1d200], desc[UR20][R200.64], !P6 ;  /* 0x1d200000c8027fae */ /* 0x000fe8000f1a1014 */
[----:B------:R-:W-:Y:S04]  /*6e90*/  LDGSTS.E [R2+0x1d400], desc[UR20][R202.64], !P6 ;  /* 0x1d400000ca027fae */ /* 0x000fe8000f1a1014 */
[----:B------:R-:W-:Y:S01]  /*6ea0*/  LDGSTS.E [R2+0x1d600], desc[UR20][R204.64], !P6 ;  /* 0x1d600000cc027fae */ /* 0x000fe2000f1a1014 */
[----:B------:R-:W-:-:S03]  /*6eb0*/  ISETP.GT.AND P6, PT, R213, 0x3f, PT ;  /* 0x0000003fd500780c */ /* 0x000fc60003fc4270 */
[----:B------:R-:W-:Y:S01]  /*6ec0*/  LDGSTS.E [R2+0x1d800], desc[UR20][R198.64], !P0 ;  /* 0x1d800000c6027fae */ /* 0x000fe2000c1a1014 */
[----:B------:R-:W-:-:S03]  /*6ed0*/  SEL R220, RZ, 0x4, !P6 ;  /* 0x00000004ffdc7807 */ /* 0x000fc60007000000 */
[----:B------:R-:W-:Y:S01]  /*6ee0*/  LDGSTS.E [R2+0x1da00], desc[UR20][R206.64], !P0 ;  /* 0x1da00000ce027fae */ /* 0x000fe2000c1a1014 */
[----:B------:R-:W-:Y:S02]  /*6ef0*/  SEL R220, R220, RZ, !P4 ;  /* 0x000000ffdcdc7207 */ /* 0x000fe40006000000 */
[----:B------:R-:W-:Y:S01]  /*6f00*/  ISETP.GT.AND P4, PT, R213, 0x7f, PT ;  /* 0x0000007fd500780c */ /* 0x000fe20003f84270 */
[----:B------:R-:W-:Y:S04]  /*6f10*/  LDGSTS.E [R2+0x1dc00], desc[UR20][R208.64], !P0 ;  /* 0x1dc00000d0027fae */ /* 0x000fe8000c1a1014 */
[----:B------:R-:W-:Y:S01]  /*6f20*/  LDGSTS.E [R2+0x1de00], desc[UR20][R210.64], !P0 ;  /* 0x1de00000d2027fae */ /* 0x000fe2000c1a1014 */
[----:B------:R-:W-:Y:S02]  /*6f30*/  ISETP.GE.U32.AND P0, PT, R0, 0x7fffff82, PT ;  /* 0x7fffff820000780c */ /* 0x000fe40003f06070 */
[----:B------:R-:W-:-:S02]  /*6f40*/  SEL R0, RZ, 0x4, P5 ;  /* 0x00000004ff007807 */ /* 0x000fc40002800000 */
[----:B------:R-:W-:Y:S01]  /*6f50*/  ISETP.GE.U32.AND P5, PT, R212, 0x7fffff81, PT ;  /* 0x7fffff81d400780c */ /* 0x000fe20003fa6070 */
[----:B------:R-:W-:Y:S01]  /*6f60*/  IMAD.WIDE R212, R218, 0x4, R226 ;  /* 0x00000004dad47825 */ /* 0x000fe200078e02e2 */
[----:B------:R-:W-:Y:S02]  /*6f70*/  SEL R0, R0, RZ, P4 ;  /* 0x000000ff00007207 */ /* 0x000fe40002000000 */
[----:B------:R-:W-:Y:S01]  /*6f80*/  ISETP.NE.U32.AND P4, PT, R220, RZ, PT ;  /* 0x000000ffdc00720c */ /* 0x000fe20003f85070 */
[----:B------:R-:W-:Y:S01]  /*6f90*/  IMAD.WIDE R218, R218, 0x4, R68 ;  /* 0x00000004dada7825 */ /* 0x000fe200078e0244 */
[----:B------:R-:W-:Y:S04]  /*6fa0*/  LDGSTS.E [R2+0x1e000], desc[UR20][R212.64], !P2 ;  /* 0x1e000000d4027fae */ /* 0x000fe8000d1a1014 */
[----:B------:R-:W-:Y:S04]  /*6fb0*/  LDGSTS.E [R2+0x1e200], desc[UR20][R214.64], !P2 ;  /* 0x1e200000d6027fae */ /* 0x000fe8000d1a1014 */
[----:B------:R-:W-:Y:S04]  /*6fc0*/  LDGSTS.E [R2+0x1e400], desc[UR20][R216.64], !P2 ;  /* 0x1e400000d8027fae */ /* 0x000fe8000d1a1014 */
[----:B------:R-:W-:Y:S01]  /*6fd0*/  LDGSTS.E [R2+0x1e600], desc[UR20][R218.64], !P2 ;  /* 0x1e600000da027fae */ /* 0x000fe2000d1a1014 */
[----:B------:R-:W-:Y:S01]  /*6fe0*/  ISETP.NE.U32.AND P2, PT, R0, RZ, PT ;  /* 0x000000ff0000720c */ /* 0x000fe20003f45070 */
[----:B------:R-:W-:-:S04]  /*6ff0*/  IMAD.U32 R0, RZ, RZ, UR6 ;  /* 0x00000006ff007e24 */ /* 0x000fc8000f8e00ff */
[----:B------:R-:W-:-:S04]  /*7000*/  IMAD.WIDE R220, R0, 0x4, R226 ;  /* 0x0000000400dc7825 */ /* 0x000fc800078e02e2 */
[C---:B------:R-:W-:Y:S01]  /*7010*/  IMAD.WIDE R226, R0.reuse, 0x4, R232 ;  /* 0x0000000400e27825 */ /* 0x040fe200078e02e8 */
[----:B------:R1:W-:Y:S03]  /*7020*/  LDGSTS.E [R2+0x1e800], desc[UR20][R220.64], !P3 ;  /* 0x1e800000dc027fae */ /* 0x0003e6000d9a1014 */
[C---:B------:R-:W-:Y:S01]  /*7030*/  IMAD.WIDE R232, R0.reuse, 0x4, R238 ;  /* 0x0000000400e87825 */ /* 0x040fe200078e02ee */
[----:B------:R-:W-:Y:S03]  /*7040*/  LDGSTS.E [R2+0x1ea00], desc[UR20][R226.64], !P3 ;  /* 0x1ea00000e2027fae */ /* 0x000fe6000d9a1014 */
[----:B------:R-:W-:Y:S01]  /*7050*/  IMAD.WIDE R238, R0, 0x4, R68 ;  /* 0x0000000400ee7825 */ /* 0x000fe200078e0244 */
[----:B------:R-:W-:Y:S01]  /*7060*/  LDGSTS.E [R2+0x1ec00], desc[UR20][R232.64], !P3 ;  /* 0x1ec00000e8027fae */ /* 0x000fe2000d9a1014 */
[----:B------:R-:W1:Y:S02]  /*7070*/  LDC R0, c[0x0][0x3a0] ;  /* 0x0000e800ff007b82 */ /* 0x000e640000000800 */
[C---:B------:R-:W-:Y:S01]  /*7080*/  IMAD.WIDE R42, R245.reuse, 0x4, R42 ;  /* 0x00000004f52a7825 */ /* 0x040fe200078e022a */
[----:B------:R-:W4:Y:S03]  /*7090*/  LDL.LU.64 R68, [R1+0x108] ;  /* 0x0001080001447983 */ /* 0x000f260000300a00 */
[C---:B--2---:R-:W-:Y:S01]  /*70a0*/  IMAD.WIDE R12, R245.reuse, 0x4, R12 ;  /* 0x00000004f50c7825 */ /* 0x044fe200078e020c */
[----:B------:R2:W-:Y:S03]  /*70b0*/  STL.64 [R1+0xad8], R58 ;  /* 0x000ad83a01007387 */ /* 0x0005e60000100a00 */
[C---:B------:R-:W-:Y:S01]  /*70c0*/  IMAD.WIDE R34, R245.reuse, 0x4, R34 ;  /* 0x00000004f5227825 */ /* 0x040fe200078e0222 */
[----:B------:R-:W-:Y:S03]  /*70d0*/  LDGSTS.E [R2+0x1ee00], desc[UR20][R238.64], !P3 ;  /* 0x1ee00000ee027fae */ /* 0x000fe6000d9a1014 */
[C---:B------:R-:W-:Y:S01]  /*70e0*/  IMAD.WIDE R26, R245.reuse, 0x4, R26 ;  /* 0x00000004f51a7825 */ /* 0x040fe200078e021a */
[----:B------:R-:W-:Y:S04]  /*70f0*/  LDGSTS.E [R2+0x1f000], desc[UR20][R222.64], !P0 ;  /* 0x1f000000de027fae */ /* 0x000fe8000c1a1014 */
[----:B--2---:R-:W2:Y:S04]  /*7100*/  LDL.LU.64 R58, [R1+0xe38] ;  /* 0x000e3800013a7983 */ /* 0x004ea80000300a00 */
[----:B------:R3:W-:Y:S01]  /*7110*/  STL.64 [R1+0xad0], R50 ;  /* 0x000ad03201007387 */ /* 0x0007e20000100a00 */
[----:B------:R-:W-:-:S03]  /*7120*/  IMAD.WIDE R18, R245, 0x4, R18 ;  /* 0x00000004f5127825 */ /* 0x000fc600078e0212 */
[----:B------:R-:W-:Y:S01]  /*7130*/  LDGSTS.E [R2+0x1f200], desc[UR20][R228.64], !P0 ;  /* 0x1f200000e4027fae */ /* 0x000fe2000c1a1014 */
[----:B------:R-:W-:-:S03]  /*7140*/  IMAD.WIDE R20, R245, 0x4, R20 ;  /* 0x00000004f5147825 */ /* 0x000fc600078e0214 */
[----:B------:R-:W-:Y:S04]  /*7150*/  LDGSTS.E [R2+0x1f400], desc[UR20][R234.64], !P0 ;  /* 0x1f400000ea027fae */ /* 0x000fe8000c1a1014 */
[----:B---3--:R-:W3:Y:S04]  /*7160*/  LDL.LU.64 R50, [R1+0xe30] ;  /* 0x000e300001327983 */ /* 0x008ee80000300a00 */
[----:B------:R1:W-:Y:S01]  /*7170*/  STL.64 [R1+0xac8], R42 ;  /* 0x000ac82a01007387 */ /* 0x0003e20000100a00 */
[----:B------:R-:W-:-:S03]  /*7180*/  IMAD.WIDE R10, R245, 0x4, R10 ;  /* 0x00000004f50a7825 */ /* 0x000fc600078e020a */
[----:B------:R-:W-:Y:S01]  /*7190*/  LDGSTS.E [R2+0x1f600], desc[UR20][R240.64], !P0 ;  /* 0x1f600000f0027fae */ /* 0x000fe2000c1a1014 */
[----:B------:R-:W-:-:S03]  /*71a0*/  IMAD.WIDE R64, R245, 0x4, R64 ;  /* 0x00000004f5407825 */ /* 0x000fc600078e0240 */
[----:B------:R2:W-:Y:S04]  /*71b0*/  LDGSTS.E [R2+0x1f800], desc[UR20][R224.64], !P5 ;  /* 0x1f800000e0027fae */ /* 0x0005e8000e9a1014 */
[----:B-1----:R-:W2:Y:S04]  /*71c0*/  LDL.LU.64 R42, [R1+0xe28] ;  /* 0x000e2800012a7983 */ /* 0x002ea80000300a00 */
[----:B------:R1:W-:Y:S01]  /*71d0*/  STL.64 [R1+0xac0], R12 ;  /* 0x000ac00c01007387 */ /* 0x0003e20000100a00 */
[----:B------:R-:W-:-:S03]  /*71e0*/  IMAD.WIDE R56, R245, 0x4, R56 ;  /* 0x00000004f5387825 */ /* 0x000fc600078e0238 */
[----:B------:R-:W-:Y:S01]  /*71f0*/  LDGSTS.E [R2+0x1fa00], desc[UR20][R230.64], !P5 ;  /* 0x1fa00000e6027fae */ /* 0x000fe2000e9a1014 */
[----:B------:R-:W-:-:S03]  /*7200*/  IMAD.WIDE R28, R245, 0x4, R28 ;  /* 0x00000004f51c7825 */ /* 0x000fc600078e021c */
[----:B------:R-:W-:Y:S04]  /*7210*/  LDGSTS.E [R2+0x1fc00], desc[UR20][R236.64], !P5 ;  /* 0x1fc00000ec027fae */ /* 0x000fe8000e9a1014 */
[----:B-1----:R-:W2:Y:S04]  /*7220*/  LDL.LU.64 R12, [R1+0xe20] ;  /* 0x000e2000010c7983 */ /* 0x002ea80000300a00 */
[----:B------:R1:W-:Y:S01]  /*7230*/  STL.64 [R1+0xab8], R34 ;  /* 0x000ab82201007387 */ /* 0x0003e20000100a00 */
[----:B------:R-:W-:-:S03]  /*7240*/  IMAD.WIDE R48, R245, 0x4, R48 ;  /* 0x00000004f5307825 */ /* 0x000fc600078e0230 */
[----:B------:R-:W-:Y:S01]  /*7250*/  LDGSTS.E [R2+0x1fe00], desc[UR20][R242.64], !P5 ;  /* 0x1fe00000f2027fae */ /* 0x000fe2000e9a1014 */
[----:B------:R-:W-:-:S03]  /*7260*/  IMAD.WIDE R40, R245, 0x4, R40 ;  /* 0x00000004f5287825 */ /* 0x000fc600078e0228 */
[----:B------:R-:W0:Y:S04]  /*7270*/  LDGDEPBAR ;  /* 0x00000000000079af */ /* 0x000e280000000000 */
[----:B-1----:R-:W2:Y:S04]  /*7280*/  LDL.LU.64 R34, [R1+0xe18] ;  /* 0x000e180001227983 */ /* 0x002ea80000300a00 */
[----:B------:R1:W-:Y:S04]  /*7290*/  STL.64 [R1+0xab0], R26 ;  /* 0x000ab01a01007387 */ /* 0x0003e80000100a00 */
[----:B-1----:R-:W2:Y:S04]  /*72a0*/  LDL.LU.64 R26, [R1+0xe10] ;  /* 0x000e1000011a7983 */ /* 0x002ea80000300a00 */
[----:B------:R1:W-:Y:S01]  /*72b0*/  STL.64 [R1+0xaa8], R18 ;  /* 0x000aa81201007387 */ /* 0x0003e20000100a00 */
[----:B------:R-:W-:-:S03]  /*72c0*/  IMAD.WIDE R32, R245, 0x4, R32 ;  /* 0x00000004f5207825 */ /* 0x000fc600078e0220 */
        /* <DEDUP_REMOVED lines=11> */
[----:B-----5:R-:W-:-:S03]  /*7380*/  IMAD.WIDE R8, R245, 0x4, R8 ;  /* 0x00000004f5087825 */ /* 0x020fc600078e0208 */
[----:B-1----:R-:W5:Y:S04]  /*7390*/  LDL.LU.64 R56, [R1+0xde8] ;  /* 0x000de80001387983 */ /* 0x002f680000300a00 */
        /* <DEDUP_REMOVED lines=27> */
[----:B------:R1:W-:Y:S04]  /*7550*/  STL.64 [R1+0xa28], R62 ;  /* 0x000a283e01007387 */ /* 0x0003e80000100a00 */
        /* <DEDUP_REMOVED lines=14> */
[----:B-1----:R-:W2:Y:S01]  /*7640*/  LDL.LU.64 R60, [R1+0xd60] ;  /* 0x000d6000013c7983 */ /* 0x002ea20000300a00 */
[----:B----4-:R-:W-:-:S04]  /*7650*/  IMAD.WIDE R14, R245, 0x4, R14 ;  /* 0x00000004f50e7825 */ /* 0x010fc800078e020e */
[C---:B------:R-:W-:Y:S01]  /*7660*/  IMAD.WIDE R6, R245.reuse, 0x4, R6 ;  /* 0x00000004f5067825 */ /* 0x040fe200078e0206 */
[----:B------:R1:W-:Y:S03]  /*7670*/  STL.64 [R1+0x9e0], R14 ;  /* 0x0009e00e01007387 */ /* 0x0003e60000100a00 */
[C---:B------:R-:W-:Y:S01]  /*7680*/  IMAD.WIDE R68, R245.reuse, 0x4, R68 ;  /* 0x00000004f5447825 */ /* 0x040fe200078e0244 */
[----:B-1----:R-:W4:Y:S04]  /*7690*/  LDL.LU.64 R14, [R1+0xd58] ;  /* 0x000d5800010e7983 */ /* 0x002f280000300a00 */
[----:B------:R1:W-:Y:S01]  /*76a0*/  STL.64 [R1+0x9d8], R6 ;  /* 0x0009d80601007387 */ /* 0x0003e20000100a00 */
[----:B------:R-:W-:-:S03]  /*76b0*/  IMAD.WIDE R4, R245, 0x4, R4 ;  /* 0x00000004f5047825 */ /* 0x000fc600078e0204 */
[----:B-1----:R-:W3:Y:S04]  /*76c0*/  LDL.LU.64 R6, [R1+0xd50] ;  /* 0x000d500001067983 */ /* 0x002ee80000300a00 */
[----:B------:R2:W-:Y:S02]  /*76d0*/  STL.64 [R1+0x540], R68 ;  /* 0x0005404401007387 */ /* 0x0005e40000100a00 */
[----:B--2---:R-:W-:-:S04]  /*76e0*/  IMAD.WIDE R68, R245, 0x4, R60 ;  /* 0x00000004f5447825 */ /* 0x004fc800078e023c */
[C---:B------:R-:W-:Y:S01]  /*76f0*/  IMAD.WIDE R60, R245.reuse, 0x4, R52 ;  /* 0x00000004f53c7825 */ /* 0x040fe200078e0234 */
[----:B------:R-:W-:Y:S03]  /*7700*/  STL.64 [R1+0x588], R68 ;  /* 0x0005884401007387 */ /* 0x000fe60000100a00 */
        /* <DEDUP_REMOVED lines=11> */
[----:B------:R1:W-:Y:S04]  /*77c0*/  STL.64 [R1+0x990], R20 ;  /* 0x0009901401007387 */ /* 0x0003e80000100a00 */
[----:B------:R2:W-:Y:S04]  /*77d0*/  STL.64 [R1+0x9d0], R4 ;  /* 0x0009d00401007387 */ /* 0x0005e80000100a00 */
[----:B------:R3:W-:Y:S01]  /*77e0*/  STL.64 [R1+0x9c8], R12 ;  /* 0x0009c80c01007387 */ /* 0x0007e20000100a00 */
[----:B-1----:R-:W-:-:S04]  /*77f0*/  IMAD.WIDE R20, R245, 0x4, R76 ;  /* 0x00000004f5147825 */ /* 0x002fc800078e024c */
[C---:B--2---:R-:W-:Y:S01]  /*7800*/  IMAD.WIDE R4, R245.reuse, 0x4, R84 ;  /* 0x00000004f5047825 */ /* 0x044fe200078e0254 */
[----:B------:R1:W-:Y:S03]  /*7810*/  STL.64 [R1+0x9c0], R20 ;  /* 0x0009c01401007387 */ /* 0x0003e60000100a00 */
[C---:B---3--:R-:W-:Y:S01]  /*7820*/  IMAD.WIDE R12, R245.reuse, 0x4, R92 ;  /* 0x00000004f50c7825 */ /* 0x048fe200078e025c */
        /* <DEDUP_REMOVED lines=28> */
[----:B------:R-:W-:Y:S03]  /*79f0*/  STL.64 [R1+0x938], R20 ;  /* 0x0009381401007387 */ /* 0x000fe60000100a00 */
[C---:B---3--:R-:W-:Y:S01]  /*7a00*/  IMAD.WIDE R12, R245.reuse, 0x4, R212 ;  /* 0x00000004f50c7825 */ /* 0x048fe200078e02d4 */
[----:B------:R1:W-:Y:S04]  /*7a10*/  STL.64 [R1+0x930], R4 ;  /* 0x0009300401007387 */ /* 0x0003e80000100a00 */
[----:B------:R2:W-:Y:S01]  /*7a20*/  STL.64 [R1+0x928], R12 ;  /* 0x0009280c01007387 */ /* 0x0005e20000100a00 */
[----:B-1----:R-:W-:-:S03]  /*7a30*/  IMAD.WIDE R4, R245, 0x4, R220 ;  /* 0x00000004f5047825 */ /* 0x002fc600078e02dc */
[----:B------:R-:W3:Y:S04]  /*7a40*/  LDL.LU.64 R220, [R1+0x500] ;  /* 0x0005000001dc7983 */ /* 0x000ee80000300a00 */
[----:B------:R-:W4:Y:S04]  /*7a50*/  LDL.LU.64 R212, [R1+0x4f8] ;  /* 0x0004f80001d47983 */ /* 0x000f280000300a00 */
[----:B------:R1:W-:Y:S04]  /*7a60*/  STL.64 [R1+0x920], R4 ;  /* 0x0009200401007387 */ /* 0x0003e80000100a00 */
[----:B------:R-:W5:Y:S04]  /*7a70*/  LDL.LU.64 R198, [R1+0x4f0] ;  /* 0x0004f00001c67983 */ /* 0x000f680000300a00 */
        /* <DEDUP_REMOVED lines=22> */
[----:B--2---:R-:W2:Y:S04]  /*7be0*/  LDL.LU.64 R12, [R1+0x3f8] ;  /* 0x0003f800010c7983 */ /* 0x004ea80000300a00 */
[----:B-1----:R-:W2:Y:S01]  /*7bf0*/  LDL.LU.64 R4, [R1+0x3f0] ;  /* 0x0003f00001047983 */ /* 0x002ea20000300a00 */
[----:B------:R-:W-:-:S04]  /*7c00*/  IMAD.WIDE R196, R245, 0x4, R222 ;  /* 0x00000004f5c47825 */ /* 0x000fc800078e02de */
[C---:B------:R-:W-:Y:S01]  /*7c10*/  IMAD.WIDE R246, R245.reuse, 0x4, R224 ;  /* 0x00000004f5f67825 */ /* 0x040fe200078e02e0 */
[----:B------:R-:W-:Y:S04]  /*7c20*/  STL.64 [R1+0x918], R196 ;  /* 0x000918c401007387 */ /* 0x000fe80000100a00 */
[----:B------:R5:W-:Y:S01]  /*7c30*/  STL.64 [R1+0xc00], R196 ;  /* 0x000c00c401007387 */ /* 0x000be20000100a00 */
[----:B---3--:R-:W-:-:S04]  /*7c40*/  IMAD.WIDE R220, R245, 0x4, R220 ;  /* 0x00000004f5dc7825 */ /* 0x008fc800078e02dc */
[C---:B----4-:R-:W-:Y:S01]  /*7c50*/  IMAD.WIDE R212, R245.reuse, 0x4, R212 ;  /* 0x00000004f5d47825 */ /* 0x050fe200078e02d4 */
[----:B------:R-:W-:Y:S04]  /*7c60*/  STL.64 [R1+0x908], R220 ;  /* 0x000908dc01007387 */ /* 0x000fe80000100a00 */
[----:B------:R-:W-:Y:S01]  /*7c70*/  STL.64 [R1+0x910], R246 ;  /* 0x000910f601007387 */ /* 0x000fe20000100a00 */
[----:B-----5:R-:W-:-:S03]  /*7c80*/  IMAD.WIDE R196, R245, 0x4, R198 ;  /* 0x00000004f5c47825 */ /* 0x020fc600078e02c6 */
[----:B------:R-:W-:Y:S01]  /*7c90*/  STL.64 [R1+0x900], R212 ;  /* 0x000900d401007387 */ /* 0x000fe20000100a00 */
[----:B------:R-:W-:-:S03]  /*7ca0*/  IMAD.WIDE R188, R245, 0x4, R188 ;  /* 0x00000004f5bc7825 */ /* 0x000fc600078e02bc */
[----:B------:R1:W-:Y:S01]  /*7cb0*/  STL.64 [R1+0xc08], R246 ;  /* 0x000c08f601007387 */ /* 0x0003e20000100a00 */
        /* <DEDUP_REMOVED lines=42> */
[----:B--2---:R-:W-:-:S03]  /*7f60*/  IMAD.WIDE R12, R245, 0x4, R12 ;  /* 0x00000004f50c7825 */ /* 0x004fc600078e020c */
[----:B------:R2:W-:Y:S04]  /*7f70*/  STL.64 [R1+0x848], R28 ;  /* 0x0008481c01007387 */ /* 0x0005e80000100a00 */
[----:B------:R2:W-:Y:S01]  /*7f80*/  STL.64 [R1+0x840], R20 ;  /* 0x0008401401007387 */ /* 0x0005e20000100a00 */
[----:B------:R-:W-:-:S03]  /*7f90*/  IMAD.WIDE R4, R245, 0x4, R4 ;  /* 0x00000004f5047825 */ /* 0x000fc600078e0204 */
[----:B-1----:R-:W2:Y:S04]  /*7fa0*/  LDL.LU.64 R246, [R1+0x3e0] ;  /* 0x0003e00001f67983 */ /* 0x002ea80000300a00 */
[----:B------:R1:W-:Y:S04]  /*7fb0*/  STL.64 [R1+0x838], R12 ;  /* 0x0008380c01007387 */ /* 0x0003e80000100a00 */
[----:B------:R-:W2:Y:S04]  /*7fc0*/  LDL.LU.64 R224, [R1+0x3d8] ;  /* 0x0003d80001e07983 */ /* 0x000ea80000300a00 */
[----:B------:R1:W-:Y:S04]  /*7fd0*/  STL.64 [R1+0x830], R4 ;  /* 0x0008300401007387 */ /* 0x0003e80000100a00 */
[----:B---3--:R-:W3:Y:S04]  /*7fe0*/  LDL.LU.64 R196, [R1+0x3d0] ;  /* 0x0003d00001c47983 */ /* 0x008ee80000300a00 */
[----:B------:R-:W3:Y:S04]  /*7ff0*/  LDL.LU.64 R222, [R1+0x3c0] ;  /* 0x0003c00001de7983 */ /* 0x000ee80000300a00 */
[----:B------:R-:W3:Y:S04]  /*8000*/  LDL.LU.64 R220, [R1+0x3b8] ;  /* 0x0003b80001dc7983 */ /* 0x000ee80000300a00 */
[----:B------:R-:W3:Y:S04]  /*8010*/  LDL.LU.64 R212, [R1+0x3b0] ;  /* 0x0003b00001d47983 */ /* 0x000ee80000300a00 */
[----:B------:R-:W3:Y:S04]  /*8020*/  LDL.LU.64 R198, [R1+0x3a0] ;  /* 0x0003a00001c67983 */ /* 0x000ee80000300a00 */
[----:B----4-:R-:W4:Y:S04]  /*8030*/  LDL.LU.64 R188, [R1+0x398] ;  /* 0x0003980001bc7983 */ /* 0x010f280000300a00 */
[----:B-----5:R-:W5:Y:S04]  /*8040*/  LDL.LU.64 R180, [R1+0x390] ;  /* 0x0003900001b47983 */ /* 0x020f680000300a00 */
        /* <DEDUP_REMOVED lines=19> */
[----:B------:R-:W2:Y:S04]  /*8180*/  LDL.LU.64 R20, [R1+0x2b8] ;  /* 0x0002b80001147983 */ /* 0x000ea80000300a00 */
[----:B-1----:R-:W2:Y:S04]  /*8190*/  LDL.LU.64 R12, [R1+0x2b0] ;  /* 0x0002b000010c7983 */ /* 0x002ea80000300a00 */
[----:B------:R-:W2:Y:S01]  /*81a0*/  LDL.LU.64 R4, [R1+0x2a0] ;  /* 0x0002a00001047983 */ /* 0x000ea20000300a00 */
[----:B------:R-:W-:-:S05]  /*81b0*/  IMAD.WIDE R246, R245, 0x4, R246 ;  /* 0x00000004f5f67825 */ /* 0x000fca00078e02f6 */
[----:B------:R1:W-:Y:S02]  /*81c0*/  STL.64 [R1+0x828], R246 ;  /* 0x000828f601007387 */ /* 0x0003e40000100a00 */
[----:B-1----:R-:W-:-:S04]  /*81d0*/  IMAD.WIDE R246, R245, 0x4, R224 ;  /* 0x00000004f5f67825 */ /* 0x002fc800078e02e0 */
[C---:B---3--:R-:W-:Y:S01]  /*81e0*/  IMAD.WIDE R224, R245.reuse, 0x4, R196 ;  /* 0x00000004f5e07825 */ /* 0x048fe200078e02c4 */
[----:B------:R-:W-:Y:S03]  /*81f0*/  STL.64 [R1+0x820], R246 ;  /* 0x000820f601007387 */ /* 0x000fe60000100a00 */
[C---:B------:R-:W-:Y:S01]  /*8200*/  IMAD.WIDE R196, R245.reuse, 0x4, R222 ;  /* 0x00000004f5c47825 */ /* 0x040fe200078e02de */
[----:B------:R-:W-:Y:S03]  /*8210*/  STL.64 [R1+0x818], R224 ;  /* 0x000818e001007387 */ /* 0x000fe60000100a00 */
[C---:B------:R-:W-:Y:S01]  /*8220*/  IMAD.WIDE R220, R245.reuse, 0x4, R220 ;  /* 0x00000004f5dc7825 */ /* 0x040fe200078e02dc */
[----:B------:R1:W-:Y:S03]  /*8230*/  STL.64 [R1+0x810], R196 ;  /* 0x000810c401007387 */ /* 0x0003e60000100a00 */
[C---:B------:R-:W-:Y:S01]  /*8240*/  IMAD.WIDE R212, R245.reuse, 0x4, R212 ;  /* 0x00000004f5d47825 */ /* 0x040fe200078e02d4 */
[----:B------:R-:W-:Y:S03]  /*8250*/  STL.64 [R1+0x808], R220 ;  /* 0x000808dc01007387 */ /* 0x000fe60000100a00 */
[C---:B----4-:R-:W-:Y:S01]  /*8260*/  IMAD.WIDE R188, R245.reuse, 0x4, R188 ;  /* 0x00000004f5bc7825 */ /* 0x050fe200078e02bc */
[----:B------:R-:W-:Y:S03]  /*8270*/  STL.64 [R1+0x800], R212 ;  /* 0x000800d401007387 */ /* 0x000fe60000100a00 */
[----:B-1----:R-:W-:-:S04]  /*8280*/  IMAD.WIDE R196, R245, 0x4, R198 ;  /* 0x00000004f5c47825 */ /* 0x002fc800078e02c6 */
[C---:B-----5:R-:W-:Y:S01]  /*8290*/  IMAD.WIDE R180, R245.reuse, 0x4, R180 ;  /* 0x00000004f5b47825 */ /* 0x060fe200078e02b4 */
        /* <DEDUP_REMOVED lines=34> */
[----:B------:R1:W-:Y:S03]  /*84c0*/  STL.64 [R1+0x2e8], R60 ;  /* 0x0002e83c01007387 */ /* 0x0003e60000100a00 */
[C---:B------:R-:W-:Y:S01]  /*84d0*/  IMAD.WIDE R36, R245.reuse, 0x4, R36 ;  /* 0x00000004f5247825 */ /* 0x040fe200078e0224 */
[----:B------:R3:W-:Y:S03]  /*84e0*/  STL.64 [R1+0x2f8], R52 ;  /* 0x0002f83401007387 */ /* 0x0007e60000100a00 */
[C---:B--2---:R-:W-:Y:S01]  /*84f0*/  IMAD.WIDE R28, R245.reuse, 0x4, R28 ;  /* 0x00000004f51c7825 */ /* 0x044fe200078e021c */
[----:B------:R2:W-:Y:S03]  /*8500*/  STL.64 [R1+0x300], R44 ;  /* 0x0003002c01007387 */ /* 0x0005e60000100a00 */
[C---:B------:R-:W-:Y:S01]  /*8510*/  IMAD.WIDE R20, R245.reuse, 0x4, R20 ;  /* 0x00000004f5147825 */ /* 0x040fe200078e0214 */
[----:B------:R4:W-:Y:S03]  /*8520*/  STL.64 [R1+0x308], R36 ;  /* 0x0003082401007387 */ /* 0x0009e60000100a00 */
[C---:B------:R-:W-:Y:S01]  /*8530*/  IMAD.WIDE R12, R245.reuse, 0x4, R12 ;  /* 0x00000004f50c7825 */ /* 0x040fe200078e020c */
[----:B------:R5:W-:Y:S03]  /*8540*/  STL.64 [R1+0x318], R28 ;  /* 0x0003181c01007387 */ /* 0x000be60000100a00 */
[C---:B------:R-:W-:Y:S01]  /*8550*/  IMAD.WIDE R4, R245.reuse, 0x4, R4 ;  /* 0x00000004f5047825 */ /* 0x040fe200078e0204 */
[----:B------:R2:W-:Y:S04]  /*8560*/  STL.64 [R1+0x320], R20 ;  /* 0x0003201401007387 */ /* 0x0005e80000100a00 */
[----:B-1----:R-:W5:Y:S04]  /*8570*/  LDL.LU.64 R60, [R1+0x298] ;  /* 0x00029800013c7983 */ /* 0x002f680000300a00 */
[----:B------:R1:W-:Y:S04]  /*8580*/  STL.64 [R1+0x328], R12 ;  /* 0x0003280c01007387 */ /* 0x0003e80000100a00 */
[----:B---3--:R-:W3:Y:S04]  /*8590*/  LDL.LU.64 R52, [R1+0x290] ;  /* 0x0002900001347983 */ /* 0x008ee80000300a00 */
[----:B------:R1:W-:Y:S04]  /*85a0*/  STL.64 [R1+0x338], R4 ;  /* 0x0003380401007387 */ /* 0x0003e80000100a00 */
[----:B--2---:R-:W2:Y:S04]  /*85b0*/  LDL.LU.64 R44, [R1+0x280] ;  /* 0x00028000012c7983 */ /* 0x004ea80000300a00 */
[----:B----4-:R-:W4:Y:S04]  /*85c0*/  LDL.LU.64 R36, [R1+0x278] ;  /* 0x0002780001247983 */ /* 0x010f280000300a00 */
[----:B-----5:R-:W5:Y:S04]  /*85d0*/  LDL.LU.64 R28, [R1+0x270] ;  /* 0x00027000011c7983 */ /* 0x020f680000300a00 */
[----:B------:R-:W5:Y:S04]  /*85e0*/  LDL.LU.64 R20, [R1+0x260] ;  /* 0x0002600001147983 */ /* 0x000f680000300a00 */
[----:B-1----:R-:W5:Y:S04]  /*85f0*/  LDL.LU.64 R12, [R1+0x258] ;  /* 0x00025800010c7983 */ /* 0x002f680000300a00 */
        /* <DEDUP_REMOVED lines=23> */
[----:B------:R-:W5:Y:S01]  /*8770*/  LDL.LU.64 R68, [R1+0x158] ;  /* 0x0001580001447983 */ /* 0x000f620000300a00 */
[----:B------:R-:W-:-:S05]  /*8780*/  IMAD.WIDE R60, R245, 0x4, R60 ;  /* 0x00000004f53c7825 */ /* 0x000fca00078e023c */
[----:B------:R1:W-:Y:S01]  /*8790*/  STL.64 [R1+0x340], R60 ;  /* 0x0003403c01007387 */ /* 0x0003e20000100a00 */
[----:B---3--:R-:W-:-:S04]  /*87a0*/  IMAD.WIDE R52, R245, 0x4, R52 ;  /* 0x00000004f5347825 */ /* 0x008fc800078e0234 */
[C---:B--2---:R-:W-:Y:S01]  /*87b0*/  IMAD.WIDE R44, R245.reuse, 0x4, R44 ;  /* 0x00000004f52c7825 */ /* 0x044fe200078e022c */
[----:B-1----:R-:W2:Y:S03]  /*87c0*/  LDL.LU.64 R60, [R1+0xd48] ;  /* 0x000d4800013c7983 */ /* 0x002ea60000300a00 */
[C---:B----4-:R-:W-:Y:S01]  /*87d0*/  IMAD.WIDE R36, R245.reuse, 0x4, R36 ;  /* 0x00000004f5247825 */ /* 0x050fe200078e0224 */
[----:B------:R1:W-:Y:S03]  /*87e0*/  STL.64 [R1+0x348], R52 ;  /* 0x0003483401007387 */ /* 0x0003e60000100a00 */
[----:B-----5:R-:W-:-:S04]  /*87f0*/  IMAD.WIDE R28, R245, 0x4, R28 ;  /* 0x00000004f51c7825 */ /* 0x020fc800078e021c */
[C---:B------:R-:W-:Y:S01]  /*8800*/  IMAD.WIDE R20, R245.reuse, 0x4, R20 ;  /* 0x00000004f5147825 */ /* 0x040fe200078e0214 */
[----:B-1----:R-:W3:Y:S03]  /*8810*/  LDL.LU.64 R52, [R1+0xd40] ;  /* 0x000d400001347983 */ /* 0x002ee60000300a00 */
[C---:B------:R-:W-:Y:S01]  /*8820*/  IMAD.WIDE R12, R245.reuse, 0x4, R12 ;  /* 0x00000004f50c7825 */ /* 0x040fe200078e020c */
[----:B------:R1:W-:Y:S03]  /*8830*/  STL.64 [R1+0x358], R44 ;  /* 0x0003582c01007387 */ /* 0x0003e60000100a00 */
[C---:B------:R-:W-:Y:S01]  /*8840*/  IMAD.WIDE R4, R245.reuse, 0x4, R4 ;  /* 0x00000004f5047825 */ /* 0x040fe200078e0204 */
[----:B-1----:R-:W4:Y:S04]  /*8850*/  LDL.LU.64 R44, [R1+0xd38] ;  /* 0x000d3800012c7983 */ /* 0x002f280000300a00 */
[----:B------:R1:W-:Y:S04]  /*8860*/  STL.64 [R1+0x360], R36 ;  /* 0x0003602401007387 */ /* 0x0003e80000100a00 */
[----:B-1----:R-:W5:Y:S04]  /*8870*/  LDL.LU.64 R36, [R1+0xd30] ;  /* 0x000d300001247983 */ /* 0x002f680000300a00 */
        /* <DEDUP_REMOVED lines=8> */
[----:B------:R-:W-:-:S05]  /*8900*/  IMAD.WIDE R246, R245, 0x4, R246 ;  /* 0x00000004f5f67825 */ /* 0x000fca00078e02f6 */
[----:B------:R1:W-:Y:S01]  /*8910*/  STL.64 [R1+0x398], R246 ;  /* 0x000398f601007387 */ /* 0x0003e20000100a00 */
[----:B------:R-:W-:-:S04]  /*8920*/  IMAD.WIDE R222, R245, 0x4, R222 ;  /* 0x00000004f5de7825 */ /* 0x000fc800078e02de */
[----:B------:R-:W-:-:S04]  /*8930*/  IMAD.WIDE R212, R245, 0x4, R212 ;  /* 0x00000004f5d47825 */ /* 0x000fc800078e02d4 */
[----:B-1----:R-:W-:-:S04]  /*8940*/  IMAD.WIDE R246, R245, 0x4, R224 ;  /* 0x00000004f5f67825 */ /* 0x002fc800078e02e0 */
[C---:B------:R-:W-:Y:S01]  /*8950*/  IMAD.WIDE R224, R245.reuse, 0x4, R196 ;  /* 0x00000004f5e07825 */ /* 0x040fe200078e02c4 */
[----:B------:R-:W-:Y:S03]  /*8960*/  STL.64 [R1+0x3a0], R246 ;  /* 0x0003a0f601007387 */ /* 0x000fe60000100a00 */
[C---:B------:R-:W-:Y:S01]  /*8970*/  IMAD.WIDE R196, R245.reuse, 0x4, R220 ;  /* 0x00000004f5c47825 */ /* 0x040fe200078e02dc */
[----:B------:R-:W-:Y:S03]  /*8980*/  STL.64 [R1+0x3a8], R224 ;  /* 0x0003a8e001007387 */ /* 0x000fe60000100a00 */
[C---:B------:R-:W-:Y:S01]  /*8990*/  IMAD.WIDE R198, R245.reuse, 0x4, R198 ;  /* 0x00000004f5c67825 */ /* 0x040fe200078e02c6 */
[----:B------:R-:W-:Y:S04]  /*89a0*/  STL.64 [R1+0x3b8], R222 ;  /* 0x0003b8de01007387 */ /* 0x000fe80000100a00 */
[----:B------:R1:W-:Y:S04]  /*89b0*/  STL.64 [R1+0x3c0], R196 ;  /* 0x0003c0c401007387 */ /* 0x0003e80000100a00 */
[----:B------:R-:W-:Y:S04]  /*89c0*/  STL.64 [R1+0x3c8], R212 ;  /* 0x0003c8d401007387 */ /* 0x000fe80000100a00 */
[----:B------:R-:W-:Y:S01]  /*89d0*/  STL.64 [R1+0x3d8], R198 ;  /* 0x0003d8c601007387 */ /* 0x000fe20000100a00 */
[----:B-1----:R-:W-:-:S04]  /*89e0*/  IMAD.WIDE R196, R245, 0x4, R188 ;  /* 0x00000004f5c47825 */ /* 0x002fc800078e02bc */
        /* <DEDUP_REMOVED lines=30> */
[----:B--2---:R-:W-:-:S02]  /*8bd0*/  IMAD.WIDE R68, R245, 0x4, R4 ;  /* 0x00000004f5447825 */ /* 0x004fc400078e0204 */
[----:B------:R-:W2:Y:S04]  /*8be0*/  LDL.LU.64 R4, [R1+0xd08] ;  /* 0x000d080001047983 */ /* 0x000ea80000300a00 */
[----:B------:R1:W-:Y:S02]  /*8bf0*/  STL.64 [R1+0x490], R76 ;  /* 0x0004904c01007387 */ /* 0x0003e40000100a00 */
[C---:B-1----:R-:W-:Y:S02]  /*8c00*/  IMAD.WIDE R76, R245.reuse, 0x4, R12 ;  /* 0x00000004f54c7825 */ /* 0x042fe400078e020c */
[----:B------:R-:W2:Y:S04]  /*8c10*/  LDL.LU.64 R12, [R1+0xd00] ;  /* 0x000d0000010c7983 */ /* 0x000ea80000300a00 */
[----:B------:R1:W-:Y:S02]  /*8c20*/  STL.64 [R1+0x4a0], R68 ;  /* 0x0004a04401007387 */ /* 0x0003e40000100a00 */
[----:B-1----:R-:W-:-:S02]  /*8c30*/  IMAD.WIDE R68, R245, 0x4, R20 ;  /* 0x00000004f5447825 */ /* 0x002fc400078e0214 */
[----:B------:R-:W2:Y:S04]  /*8c40*/  LDL.LU.64 R20, [R1+0xcf8] ;  /* 0x000cf80001147983 */ /* 0x000ea80000300a00 */
[----:B------:R1:W-:Y:S02]  /*8c50*/  STL.64 [R1+0x4c8], R76 ;  /* 0x0004c84c01007387 */ /* 0x0003e40000100a00 */
[C---:B-1----:R-:W-:Y:S02]  /*8c60*/  IMAD.WIDE R76, R245.reuse, 0x4, R28 ;  /* 0x00000004f54c7825 */ /* 0x042fe400078e021c */
[----:B------:R-:W2:Y:S04]  /*8c70*/  LDL.LU.64 R28, [R1+0xcf0] ;  /* 0x000cf000011c7983 */ /* 0x000ea80000300a00 */
[----:B------:R5:W-:Y:S02]  /*8c80*/  STL.64 [R1+0x4d8], R68 ;  /* 0x0004d84401007387 */ /* 0x000be40000100a00 */
[----:B-----5:R-:W-:-:S02]  /*8c90*/  IMAD.WIDE R68, R245, 0x4, R36 ;  /* 0x00000004f5447825 */ /* 0x020fc400078e0224 */
[----:B------:R-:W5:Y:S04]  /*8ca0*/  LDL.LU.64 R36, [R1+0xce8] ;  /* 0x000ce80001247983 */ /* 0x000f680000300a00 */
[----:B------:R4:W-:Y:S02]  /*8cb0*/  STL.64 [R1+0x4e8], R76 ;  /* 0x0004e84c01007387 */ /* 0x0009e40000100a00 */
[C---:B----4-:R-:W-:Y:S02]  /*8cc0*/  IMAD.WIDE R76, R245.reuse, 0x4, R44 ;  /* 0x00000004f54c7825 */ /* 0x050fe400078e022c */
[----:B------:R-:W4:Y:S04]  /*8cd0*/  LDL.LU.64 R44, [R1+0xce0] ;  /* 0x000ce000012c7983 */ /* 0x000f280000300a00 */
[----:B------:R3:W-:Y:S02]  /*8ce0*/  STL.64 [R1+0x508], R68 ;  /* 0x0005084401007387 */ /* 0x0007e40000100a00 */
[----:B---3--:R-:W-:-:S02]  /*8cf0*/  IMAD.WIDE R68, R245, 0x4, R52 ;  /* 0x00000004f5447825 */ /* 0x008fc400078e0234 */
[----:B------:R-:W3:Y:S04]  /*8d00*/  LDL.LU.64 R52, [R1+0xcd8] ;  /* 0x000cd80001347983 */ /* 0x000ee80000300a00 */
        /* <DEDUP_REMOVED lines=63> */
[----:B------:R1:W-:Y:S01]  /*9100*/  STL.64 [R1+0x6f8], R68 ;  /* 0x0006f84401007387 */ /* 0x0003e20000100a00 */
[----:B------:R-:W-:-:S04]  /*9110*/  IMAD.WIDE R84, R245, 0x4, R250 ;  /* 0x00000004f5547825 */ /* 0x000fc800078e02fa */
[C---:B-1----:R-:W-:Y:S02]  /*9120*/  IMAD.WIDE R68, R245.reuse, 0x4, R42 ;  /* 0x00000004f5447825 */ /* 0x042fe400078e022a */
        /* <DEDUP_REMOVED lines=10> */
[----:B------:R1:W-:Y:S04]  /*91d0*/  STL.64 [R1+0x748], R68 ;  /* 0x0007484401007387 */ /* 0x0003e80000100a00 */
[----:B------:R3:W-:Y:S04]  /*91e0*/  STL.64 [R1+0x760], R76 ;  /* 0x0007604c01007387 */ /* 0x0007e80000100a00 */
[----:B------:R-:W-:Y:S01]  /*91f0*/  STL.64 [R1+0x770], R84 ;  /* 0x0007705401007387 */ /* 0x000fe20000100a00 */
[----:B-1----:R-:W-:-:S04]  /*9200*/  IMAD.WIDE R68, R245, 0x4, R248 ;  /* 0x00000004f5447825 */ /* 0x002fc800078e02f8 */
[C---:B---3--:R-:W-:Y:S01]  /*9210*/  IMAD.WIDE R76, R245.reuse, 0x4, R70 ;  /* 0x00000004f54c7825 */ /* 0x048fe200078e0246 */
[----:B------:R1:W-:Y:S03]  /*9220*/  STL.64 [R1+0x778], R68 ;  /* 0x0007784401007387 */ /* 0x0003e60000100a00 */
[C---:B------:R-:W-:Y:S01]  /*9230*/  IMAD.WIDE R70, R245.reuse, 0x4, R72 ;  /* 0x00000004f5467825 */ /* 0x040fe200078e0248 */
[----:B------:R-:W-:Y:S03]  /*9240*/  STL.64 [R1+0x768], R76 ;  /* 0x0007684c01007387 */ /* 0x000fe60000100a00 */
[C---:B------:R-:W-:Y:S01]  /*9250*/  IMAD.WIDE R72, R245.reuse, 0x4, R78 ;  /* 0x00000004f5487825 */ /* 0x040fe200078e024e */
[----:B------:R3:W-:Y:S03]  /*9260*/  STL.64 [R1+0x758], R70 ;  /* 0x0007584601007387 */ /* 0x0007e60000100a00 */
[----:B-1----:R-:W-:-:S05]  /*9270*/  IMAD.WIDE R68, R245, 0x4, R74 ;  /* 0x00000004f5447825 */ /* 0x002fca00078e024a */
[----:B------:R1:W-:Y:S01]  /*9280*/  STL.64 [R1+0x750], R68 ;  /* 0x0007504401007387 */ /* 0x0003e20000100a00 */
[----:B---3--:R-:W-:-:S03]  /*9290*/  IMAD.WIDE R70, R245, 0x4, R80 ;  /* 0x00000004f5467825 */ /* 0x008fc600078e0250 */
[----:B------:R-:W-:Y:S04]  /*92a0*/  STL.64 [R1+0x740], R72 ;  /* 0x0007404801007387 */ /* 0x000fe80000100a00 */
[----:B------:R3:W-:Y:S01]  /*92b0*/  STL.64 [R1+0x738], R70 ;  /* 0x0007384601007387 */ /* 0x0007e20000100a00 */
[----:B-1----:R-:W-:-:S04]  /*92c0*/  IMAD.WIDE R68, R245, 0x4, R82 ;  /* 0x00000004f5447825 */ /* 0x002fc800078e0252 */
[C---:B------:R-:W-:Y:S01]  /*92d0*/  IMAD.WIDE R222, R245.reuse, 0x4, R86 ;  /* 0x00000004f5de7825 */ /* 0x040fe200078e0256 */
[----:B------:R1:W-:Y:S03]  /*92e0*/  STL.64 [R1+0x728], R68 ;  /* 0x0007284401007387 */ /* 0x0003e60000100a00 */
[----:B---3--:R-:W-:-:S04]  /*92f0*/  IMAD.WIDE R70, R245, 0x4, R88 ;  /* 0x00000004f5467825 */ /* 0x008fc800078e0258 */
[C---:B------:R-:W-:Y:S01]  /*9300*/  IMAD.WIDE R248, R245.reuse, 0x4, R90 ;  /* 0x00000004f5f87825 */ /* 0x040fe200078e025a */
[----:B------:R3:W-:Y:S03]  /*9310*/  STL.64 [R1+0x710], R70 ;  /* 0x0007104601007387 */ /* 0x0007e60000100a00 */
[C---:B-1----:R-:W-:Y:S01]  /*9320*/  IMAD.WIDE R68, R245.reuse, 0x4, R94 ;  /* 0x00000004f5447825 */ /* 0x042fe200078e025e */
[----:B------:R-:W-:Y:S04]  /*9330*/  STL.64 [R1+0x718], R222 ;  /* 0x000718de01007387 */ /* 0x000fe80000100a00 */
[----:B------:R1:W-:Y:S01]  /*9340*/  STL.64 [R1+0x6f0], R68 ;  /* 0x0006f04401007387 */ /* 0x0003e20000100a00 */
[----:B---3--:R-:W-:-:S03]  /*9350*/  IMAD.WIDE R70, R245, 0x4, R96 ;  /* 0x00000004f5467825 */ /* 0x008fc600078e0260 */
[----:B------:R-:W-:Y:S01]  /*9360*/  STL.64 [R1+0x700], R248 ;  /* 0x000700f801007387 */ /* 0x000fe20000100a00 */
[----:B------:R-:W-:-:S03]  /*9370*/  IMAD.WIDE R72, R245, 0x4, R102 ;  /* 0x00000004f5487825 */ /* 0x000fc600078e0266 */
[----:B------:R3:W-:Y:S01]  /*9380*/  STL.64 [R1+0x6e0], R70 ;  /* 0x0006e04601007387 */ /* 0x0007e20000100a00 */
[----:B-1----:R-:W-:-:S05]  /*9390*/  IMAD.WIDE R68, R245, 0x4, R98 ;  /* 0x00000004f5447825 */ /* 0x002fca00078e0262 */
[----:B------:R1:W-:Y:S01]  /*93a0*/  STL.64 [R1+0x6d8], R68 ;  /* 0x0006d84401007387 */ /* 0x0003e20000100a00 */
[----:B---3--:R-:W-:-:S03]  /*93b0*/  IMAD.WIDE R70, R245, 0x4, R104 ;  /* 0x00000004f5467825 */ /* 0x008fc600078e0268 */
[----:B------:R3:W-:Y:S04]  /*93c0*/  STL.64 [R1+0x6d0], R72 ;  /* 0x0006d04801007387 */ /* 0x0007e80000100a00 */
[----:B------:R4:W-:Y:S01]  /*93d0*/  STL.64 [R1+0x6c0], R70 ;  /* 0x0006c04601007387 */ /* 0x0009e20000100a00 */
[----:B-1----:R-:W-:-:S04]  /*93e0*/  IMAD.WIDE R68, R245, 0x4, R106 ;  /* 0x00000004f5447825 */ /* 0x002fc800078e026a */
[C---:B---3--:R-:W-:Y:S01]  /*93f0*/  IMAD.WIDE R72, R245.reuse, 0x4, R110 ;  /* 0x00000004f5487825 */ /* 0x048fe200078e026e */
[----:B------:R1:W-:Y:S03]  /*9400*/  STL.64 [R1+0x6b0], R68 ;  /* 0x0006b04401007387 */ /* 0x0003e60000100a00 */
[C---:B----4-:R-:W-:Y:S01]  /*9410*/  IMAD.WIDE R70, R245.reuse, 0x4, R112 ;  /* 0x00000004f5467825 */ /* 0x050fe200078e0270 */
        /* <DEDUP_REMOVED lines=9> */
[C---:B------:R-:W-:Y:S01]  /*94b0*/  IMAD.WIDE R250, R245.reuse, 0x4, R126 ;  /* 0x00000004f5fa7825 */ /* 0x040fe200078e027e */
[----:B------:R1:W-:Y:S03]  /*94c0*/  STL.64 [R1+0x650], R68 ;  /* 0x0006504401007387 */ /* 0x0003e60000100a00 */
[----:B------:R-:W-:-:S04]  /*94d0*/  IMAD.WIDE R224, R245, 0x4, R134 ;  /* 0x00000004f5e07825 */ /* 0x000fc800078e0286 */
        /* <DEDUP_REMOVED lines=8> */
[----:B------:R-:W-:Y:S02]  /*9560*/  VIADD R0, R0, 0xffffffbf ;  /* 0xffffffbf00007836 */ /* 0x000fe40000000000 */
        /* <DEDUP_REMOVED lines=13> */
[C---:B------:R-:W-:Y:S01]  /*9640*/  IMAD.WIDE R192, R245.reuse, 0x4, R192 ;  /* 0x00000004f5c07825 */ /* 0x040fe200078e02c0 */
[----:B------:R-:W-:Y:S01]  /*9650*/  LOP3.LUT R82, R252, 0x20, RZ, 0x3c, !PT ;  /* 0x00000020fc527812 */ /* 0x000fe200078e3cff */
[----:B------:R-:W-:Y:S02]  /*9660*/  USHF.L.U32 UR5, UR5, 0x6, URZ ;  /* 0x0000000605057899 */ /* 0x000fe400080006ff */
        /* <DEDUP_REMOVED lines=9> */
[----:B---3--:R-:W3:Y:S02]  /*9700*/  LDC R72, c[0x0][0x3a0] ;  /* 0x0000e800ff487b82 */ /* 0x008ee40000000800 */
[----:B----4-:R-:W-:-:S04]  /*9710*/  IMAD.WIDE R70, R245, 0x4, R128 ;  /* 0x00000004f5467825 */ /* 0x010fc800078e0280 */
[C---:B-1----:R-:W-:Y:S01]  /*9720*/  IMAD.WIDE R68, R245.reuse, 0x4, R130 ;  /* 0x00000004f5447825 */ /* 0x042fe200078e0282 */
[----:B------:R1:W-:Y:S03]  /*9730*/  STL.64 [R1+0x638], R70 ;  /* 0x0006384601007387 */ /* 0x0003e60000100a00 */
[C---:B------:R-:W-:Y:S01]  /*9740*/  IMAD.WIDE R216, R245.reuse, 0x4, R216 ;  /* 0x00000004f5d87825 */ /* 0x040fe200078e02d8 */
[----:B------:R-:W-:Y:S03]  /*9750*/  STL.64 [R1+0x648], R250 ;  /* 0x000648fa01007387 */ /* 0x000fe60000100a00 */
[C---:B------:R-:W-:Y:S01]  /*9760*/  IMAD.WIDE R218, R245.reuse, 0x4, R218 ;  /* 0x00000004f5da7825 */ /* 0x040fe200078e02da */
[----:B------:R4:W-:Y:S03]  /*9770*/  STL.64 [R1+0x628], R68 ;  /* 0x0006284401007387 */ /* 0x0009e60000100a00 */
[----:B------:R-:W-:Y:S01]  /*9780*/  IMAD.WIDE R220, R245, 0x4, R226 ;  /* 0x00000004f5dc7825 */ /* 0x000fe200078e02e2 */
[----:B------:R2:W-:Y:S01]  /*9790*/  STL.64 [R1+0x618], R224 ;  /* 0x000618e001007387 */ /* 0x0005e20000100a00 */
[----:B------:R-:W-:Y:S01]  /*97a0*/  ISETP.GE.U32.AND P0, PT, R0, 0x7fffff80, PT ;  /* 0x7fffff800000780c */ /* 0x000fe20003f06070 */
[----:B-1----:R-:W1:Y:S02]  /*97b0*/  LDC R71, c[0x0][0x3a0] ;  /* 0x0000e800ff477b82 */ /* 0x002e640000000800 */
[----:B------:R1:W-:Y:S04]  /*97c0*/  STL.64 [R1+0x608], R246 ;  /* 0x000608f601007387 */ /* 0x0003e80000100a00 */
[----:B------:R1:W-:Y:S02]  /*97d0*/  STL.64 [R1+0x600], R196 ;  /* 0x000600c401007387 */ /* 0x0003e40000100a00 */
[----:B----4-:R-:W4:Y:S02]  /*97e0*/  LDC R68, c[0x0][0x3a0] ;  /* 0x0000e800ff447b82 */ /* 0x010f240000000800 */
[----:B------:R1:W-:Y:S04]  /*97f0*/  STL.64 [R1+0x5f0], R142 ;  /* 0x0005f08e01007387 */ /* 0x0003e80000100a00 */
[----:B------:R1:W-:Y:S02]  /*9800*/  STL.64 [R1+0x5e0], R144 ;  /* 0x0005e09001007387 */ /* 0x0003e40000100a00 */
[----:B------:R-:W1:Y:S02]  /*9810*/  LDC R0, c[0x0][0x3a0] ;  /* 0x0000e800ff007b82 */ /* 0x000e640000000800 */
[----:B------:R-:W-:Y:S04]  /*9820*/  STL.64 [R1+0x5d0], R146 ;  /* 0x0005d09201007387 */ /* 0x000fe80000100a00 */
[----:B------:R-:W-:Y:S01]  /*9830*/  STL.64 [R1+0x5c0], R150 ;  /* 0x0005c09601007387 */ /* 0x000fe20000100a00 */
[----:B------:R-:W-:-:S02]  /*9840*/  VIADD R83, R252, UR7 ;  /* 0x00000007fc537c36 */ /* 0x000fc40008000000 */
        /* <DEDUP_REMOVED lines=11> */
[----:B------:R-:W-:Y:S01]  /*9900*/  STL.64 [R1+0x568], R166 ;  /* 0x000568a601007387 */ /* 0x000fe20000100a00 */
[----:B------:R-:W-:Y:S01]  /*9910*/  LOP3.LUT R80, R252, 0x60, RZ, 0x3c, !PT ;  /* 0x00000060fc507812 */ /* 0x000fe200078e3cff */
[----:B------:R-:W1:Y:S02]  /*9920*/  LDC R69, c[0x0][0x3a0] ;  /* 0x0000e800ff457b82 */ /* 0x000e640000000800 */
[----:B------:R-:W-:Y:S04]  /*9930*/  STL.64 [R1+0x558], R168 ;  /* 0x000558a801007387 */ /* 0x000fe80000100a00 */
[----:B------:R-:W-:Y:S01]  /*9940*/  STL.64 [R1+0x548], R170 ;  /* 0x000548aa01007387 */ /* 0x000fe20000100a00 */
[----:B------:R-:W-:Y:S01]  /*9950*/  IMAD.WIDE R156, R245, 0x4, R236 ;  /* 0x00000004f59c7825 */ /* 0x000fe200078e02ec */
[----:B------:R-:W1:Y:S02]  /*9960*/  LDC R73, c[0x0][0x3a0] ;  /* 0x0000e800ff497b82 */ /* 0x000e640000000800 */
[----:B------:R-:W-:Y:S04]  /*9970*/  STL.64 [R1+0x538], R174 ;  /* 0x000538ae01007387 */ /* 0x000fe80000100a00 */
[----:B------:R-:W-:Y:S04]  /*9980*/  STL.64 [R1+0x530], R176 ;  /* 0x000530b001007387 */ /* 0x000fe80000100a00 */
[----:B------:R-:W-:Y:S04]  /*9990*/  STL.64 [R1+0x520], R178 ;  /* 0x000520b201007387 */ /* 0x000fe80000100a00 */
[----:B------:R-:W-:Y:S04]  /*99a0*/  STL.64 [R1+0x510], R182 ;  /* 0x000510b601007387 */ /* 0x000fe80000100a00 */
[----:B------:R-:W-:Y:S04]  /*99b0*/  STL.64 [R1+0x500], R184 ;  /* 0x000500b801007387 */ /* 0x000fe80000100a00 */
[----:B------:R-:W-:Y:S04]  /*99c0*/  STL.64 [R1+0x4f0], R186 ;  /* 0x0004f0ba01007387 */ /* 0x000fe80000100a00 */
[----:B------:R-:W-:Y:S04]  /*99d0*/  STL.64 [R1+0x4e0], R190 ;  /* 0x0004e0be01007387 */ /* 0x000fe80000100a00 */
[----:B------:R-:W-:Y:S01]  /*99e0*/  STL.64 [R1+0x4d0], R192 ;  /* 0x0004d0c001007387 */ /* 0x000fe20000100a00 */
[----:B------:R-:W-:-:S03]  /*99f0*/  VIADD R82, R82, UR7 ;  /* 0x0000000752527c36 */ /* 0x000fc60008000000 */
[----:B------:R-:W-:Y:S04]  /*9a00*/  STL.64 [R1+0x4c0], R194 ;  /* 0x0004c0c201007387 */ /* 0x000fe80000100a00 */
[----:B--2---:R2:W-:Y:S04]  /*9a10*/  LDGSTS.E [R83+0x40000], desc[UR20][R4.64], P4 ;  /* 0x4000000004537fae */ /* 0x0045e8000a1a1014 */
[----:B------:R-:W-:Y:S04]  /*9a20*/  STL.64 [R1+0x4b0], R200 ;  /* 0x0004b0c801007387 */ /* 0x000fe80000100a00 */
[----:B------:R-:W-:Y:S04]  /*9a30*/  LDGSTS.E [R83+0x40400], desc[UR20][R12.64], P4 ;  /* 0x404000000c537fae */ /* 0x000fe8000a1a1014 */
[----:B------:R-:W-:Y:S04]  /*9a40*/  STL.64 [R1+0x4a8], R202 ;  /* 0x0004a8ca01007387 */ /* 0x000fe80000100a00 */
[----:B------:R-:W-:Y:S04]  /*9a50*/  LDGSTS.E [R83+0x40800], desc[UR20][R20.64], P4 ;  /* 0x4080000014537fae */ /* 0x000fe8000a1a1014 */
[----:B------:R-:W-:Y:S04]  /*9a60*/  STL.64 [R1+0x498], R204 ;  /* 0x000498cc01007387 */ /* 0x000fe80000100a00 */
[----:B------:R-:W-:Y:S04]  /*9a70*/  LDGSTS.E [R83+0x40c00], desc[UR20][R28.64], P4 ;  /* 0x40c000001c537fae */ /* 0x000fe8000a1a1014 */
[----:B------:R-:W-:Y:S04]  /*9a80*/  STL.64 [R1+0x488], R206 ;  /* 0x000488ce01007387 */ /* 0x000fe80000100a00 */
[----:B-----5:R-:W-:Y:S04]  /*9a90*/  LDGSTS.E [R83+0x41000], desc[UR20][R36.64], P4 ;  /* 0x4100000024537fae */ /* 0x020fe8000a1a1014 */
[----:B------:R-:W-:Y:S04]  /*9aa0*/  STL.64 [R1+0x478], R208 ;  /* 0x000478d001007387 */ /* 0x000fe80000100a00 */
[----:B------:R-:W-:Y:S01]  /*9ab0*/  LDGSTS.E [R83+0x41400], desc[UR20][R44.64], P4 ;  /* 0x414000002c537fae */ /* 0x000fe2000a1a1014 */
[----:B----4-:R-:W-:-:S03]  /*9ac0*/  IADD3 R70, PT, PT, R68, -0x42, RZ ;  /* 0xffffffbe44467810 */ /* 0x010fc60007ffe0ff */
[----:B------:R-:W-:Y:S04]  /*9ad0*/  STL.64 [R1+0x2c0], R210 ;  /* 0x0002c0d201007387 */ /* 0x000fe80000100a00 */
[----:B------:R-:W-:Y:S01]  /*9ae0*/  LDGSTS.E [R83+0x41800], desc[UR20][R52.64], P4 ;  /* 0x4180000034537fae */ /* 0x000fe2000a1a1014 */
[----:B-1----:R-:W-:-:S03]  /*9af0*/  VIADD R68, R0, 0xffffffbc ;  /* 0xffffffbc00447836 */ /* 0x002fc60000000000 */
[----:B------:R-:W-:Y:S04]  /*9b00*/  STL.64 [R1+0x2b8], R214 ;  /* 0x0002b8d601007387 */ /* 0x000fe80000100a00 */
[----:B------:R-:W-:Y:S01]  /*9b10*/  LDGSTS.E [R83+0x41c00], desc[UR20][R60.64], P4 ;  /* 0x41c000003c537fae */ /* 0x000fe2000a1a1014 */
[----:B------:R-:W-:-:S03]  /*9b20*/  IMAD.U32 R0, RZ, RZ, UR5 ;  /* 0x00000005ff007e24 */ /* 0x000fc6000f8e00ff */
[----:B------:R-:W-:Y:S01]  /*9b30*/  STL.64 [R1+0x2b0], R216 ;  /* 0x0002b0d801007387 */ /* 0x000fe20000100a00 */
[----:B------:R-:W-:-:S03]  /*9b40*/  VIADD R81, R81, UR7 ;  /* 0x0000000751517c36 */ /* 0x000fc60008000000 */
[----:B------:R-:W-:Y:S04]  /*9b50*/  LDGSTS.E [R82+0x40100], desc[UR20][R6.64], P4 ;  /* 0x4010000006527fae */ /* 0x000fe8000a1a1014 */
[----:B------:R-:W-:Y:S04]  /*9b60*/  STL.64 [R1+0x2a8], R218 ;  /* 0x0002a8da01007387 */ /* 0x000fe80000100a00 */
[----:B------:R-:W-:Y:S01]  /*9b70*/  LDGSTS.E [R82+0x40500], desc[UR20][R14.64], P4 ;  /* 0x405000000e527fae */ /* 0x000fe2000a1a1014 */
[----:B------:R-:W-:-:S03]  /*9b80*/  IMAD.WIDE R148, R245, 0x4, R242 ;  /* 0x00000004f5947825 */ /* 0x000fc600078e02f2 */
[----:B------:R-:W-:Y:S04]  /*9b90*/  STL.64 [R1+0x2a0], R220 ;  /* 0x0002a0dc01007387 */ /* 0x000fe80000100a00 */
[----:B------:R-:W-:Y:S04]  /*9ba0*/  LDGSTS.E [R82+0x40900], desc[UR20][R22.64], P4 ;  /* 0x4090000016527fae */ /* 0x000fe8000a1a1014 */
[----:B------:R-:W-:Y:S04]  /*9bb0*/  STL.64 [R1+0x298], R212 ;  /* 0x000298d401007387 */ /* 0x000fe80000100a00 */
[----:B------:R-:W-:Y:S01]  /*9bc0*/  LDGSTS.E [R82+0x40d00], desc[UR20][R30.64], P4 ;  /* 0x40d000001e527fae */ /* 0x000fe2000a1a1014 */
[----:B------:R-:W-:-:S04]  /*9bd0*/  IMAD.WIDE R140, R0, 0x4, R4 ;  /* 0x00000004008c7825 */ /* 0x000fc800078e0204 */
[----:B------:R-:W-:Y:S01]  /*9be0*/  VIADD R80, R80, UR7 ;  /* 0x0000000750507c36 */ /* 0x000fe20008000000 */
[----:B------:R-:W-:Y:S01]  /*9bf0*/  STL.64 [R1+0x290], R198 ;  /* 0x000290c601007387 */ /* 0x000fe20000100a00 */
[----:B------:R-:W-:Y:S01]  /*9c00*/  IMAD.WIDE R124, R0, 0x4, R6 ;  /* 0x00000004007c7825 */ /* 0x000fe200078e0206 */
[----:B------:R-:W-:Y:S01]  /*9c10*/  ISETP.GE.U32.AND P5, PT, R70, 0x7fffff7f, PT ;  /* 0x7fffff7f4600780c */ /* 0x000fe20003fa6070 */
[----:B--2---:R-:W1:Y:S01]  /*9c20*/  LDC R4, c[0x0][0x3a0] ;  /* 0x0000e800ff047b82 */ /* 0x004e620000000800 */
[----:B------:R-:W-:Y:S04]  /*9c30*/  LDGSTS.E [R82+0x41100], desc[UR20][R38.64], P4 ;  /* 0x4110000026527fae */ /* 0x000fe8000a1a1014 */
[----:B------:R-:W-:Y:S01]  /*9c40*/  STL.64 [R1+0x288], R188 ;  /* 0x000288bc01007387 */ /* 0x000fe20000100a00 */
[----:B------:R-:W-:-:S04]  /*9c50*/  IMAD.WIDE R108, R0, 0x4, R8 ;  /* 0x00000004006c7825 */ /* 0x000fc800078e0208 */
[----:B------:R-:W-:Y:S01]  /*9c60*/  VIADD R69, R69, 0xffffffbd ;  /* 0xffffffbd45457836 */ /* 0x000fe20000000000 */
[----:B------:R-:W-:Y:S01]  /*9c70*/  LDGSTS.E [R82+0x41500], desc[UR20][R46.64], P4 ;  /* 0x415000002e527fae */ /* 0x000fe2000a1a1014 */
[----:B------:R-:W-:Y:S01]  /*9c80*/  IMAD.WIDE R92, R0, 0x4, R10 ;  /* 0x00000004005c7825 */ /* 0x000fe200078e020a */
[----:B------:R-:W-:Y:S01]  /*9c90*/  ISETP.GE.U32.AND P3, PT, R68, 0x7fffff7d, PT ;  /* 0x7fffff7d4400780c */ /* 0x000fe20003f66070 */
[----:B------:R-:W2:Y:S01]  /*9ca0*/  LDC R5, c[0x0][0x3a0] ;  /* 0x0000e800ff057b82 */ /* 0x000ea20000000800 */
[----:B------:R-:W-:Y:S04]  /*9cb0*/  STL.64 [R1+0x280], R180 ;  /* 0x000280b401007387 */ /* 0x000fe80000100a00 */
[----:B------:R-:W-:Y:S04]  /*9cc0*/  LDGSTS.E [R82+0x41900], desc[UR20][R54.64], P4 ;  /* 0x4190000036527fae */ /* 0x000fe8000a1a1014 */
        /* <DEDUP_REMOVED lines=8> */
[----:B------:R-:W4:Y:S04]  /*9d50*/  LDL.64 R230, [R1+0xb08] ;  /* 0x000b080001e67983 */ /* 0x000f280000100a00 */
[----:B------:R-:W5:Y:S04]  /*9d60*/  LDL.64 R226, [R1+0xb00] ;  /* 0x000b000001e27983 */ /* 0x000f680000100a00 */
[----:B------:R-:W2:Y:S04]  /*9d70*/  LDL.64 R240, [R1+0x908] ;  /* 0x0009080001f07983 */ /* 0x000ea80000100a00 */
[----:B------:R-:W2:Y:S04]  /*9d80*/  LDL.64 R242, [R1+0x900] ;  /* 0x0009000001f27983 */ /* 0x000ea80000100a00 */
[----:B------:R-:W2:Y:S04]  /*9d90*/  LDL.64 R234, [R1+0x8f8] ;  /* 0x0008f80001ea7983 */ /* 0x000ea80000100a00 */
[----:B------:R-:W2:Y:S04]  /*9da0*/  LDL.64 R228, [R1+0xae0] ;  /* 0x000ae00001e47983 */ /* 0x000ea80000100a00 */
[----:B------:R-:W2:Y:S04]  /*9db0*/  LDL.64 R238, [R1+0x8f0] ;  /* 0x0008f00001ee7983 */ /* 0x000ea80000100a00 */
[----:B------:R-:W2:Y:S04]  /*9dc0*/  LDL.64 R236, [R1+0x8e8] ;  /* 0x0008e80001ec7983 */ /* 0x000ea80000100a00 */
[----:B------:R-:W2:Y:S04]  /*9dd0*/  LDL.64 R232, [R1+0x8e0] ;  /* 0x0008e00001e87983 */ /* 0x000ea80000100a00 */
[----:B------:R-:W-:Y:S04]  /*9de0*/  LDGSTS.E [R81+0x40e00], desc[UR20][R32.64], P4 ;  /* 0x40e0000020517fae */ /* 0x000fe8000a1a1014 */
[----:B------:R-:W-:Y:S04]  /*9df0*/  STL.64 [R1+0x248], R140 ;  /* 0x0002488c01007387 */ /* 0x000fe80000100a00 */
[----:B------:R-:W-:Y:S04]  /*9e00*/  LDGSTS.E [R81+0x41200], desc[UR20][R40.64], P4 ;  /* 0x4120000028517fae */ /* 0x000fe8000a1a1014 */
[----:B------:R-:W2:Y:S04]  /*9e10*/  LDL.64 R6, [R1+0xaf0] ;  /* 0x000af00001067983 */ /* 0x000ea80000100a00 */
[----:B------:R-:W-:Y:S04]  /*9e20*/  LDGSTS.E [R81+0x41600], desc[UR20][R48.64], P4 ;  /* 0x4160000030517fae */ /* 0x000fe8000a1a1014 */
[----:B------:R-:W-:Y:S04]  /*9e30*/  STL.64 [R1+0x240], R124 ;  /* 0x0002407c01007387 */ /* 0x000fe80000100a00 */
[----:B------:R-:W-:Y:S04]  /*9e40*/  LDGSTS.E [R81+0x41a00], desc[UR20][R56.64], P4 ;  /* 0x41a0000038517fae */ /* 0x000fe8000a1a1014 */
[----:B------:R-:W2:Y:S04]  /*9e50*/  LDL.64 R8, [R1+0xae8] ;  /* 0x000ae80001087983 */ /* 0x000ea80000100a00 */
[----:B------:R-:W-:Y:S04]  /*9e60*/  LDGSTS.E [R81+0x41e00], desc[UR20][R64.64], P4 ;  /* 0x41e0000040517fae */ /* 0x000fe8000a1a1014 */
[----:B------:R-:W-:Y:S04]  /*9e70*/  STL.64 [R1+0x238], R108 ;  /* 0x0002386c01007387 */ /* 0x000fe80000100a00 */
[----:B------:R-:W-:Y:S01]  /*9e80*/  LDGSTS.E [R80+0x40300], desc[UR20][R10.64], P4 ;  /* 0x403000000a507fae */ /* 0x000fe2000a1a1014 */
[----:B------:R-:W-:-:S03]  /*9e90*/  IMAD.WIDE R138, R0, 0x4, R12 ;  /* 0x00000004008a7825 */ /* 0x000fc600078e020c */
[----:B------:R-:W-:Y:S01]  /*9ea0*/  LDGSTS.E [R80+0x40700], desc[UR20][R18.64], P4 ;  /* 0x4070000012507fae */ /* 0x000fe2000a1a1014 */
[----:B------:R-:W-:-:S03]  /*9eb0*/  IMAD.WIDE R122, R0, 0x4, R14 ;  /* 0x00000004007a7825 */ /* 0x000fc600078e020e */
[----:B------:R-:W-:Y:S04]  /*9ec0*/  LDGSTS.E [R80+0x40b00], desc[UR20][R26.64], P4 ;  /* 0x40b000001a507fae */ /* 0x000fe8000a1a1014 */
[----:B------:R-:W2:Y:S01]  /*9ed0*/  LDL.64 R10, [R1+0xaf8] ;  /* 0x000af800010a7983 */ /* 0x000ea20000100a00 */
[----:B------:R-:W-:-:S03]  /*9ee0*/  IMAD.WIDE R106, R0, 0x4, R16 ;  /* 0x00000004006a7825 */ /* 0x000fc600078e0210 */
[----:B------:R-:W-:Y:S01]  /*9ef0*/  LDGSTS.E [R80+0x40f00], desc[UR20][R34.64], P4 ;  /* 0x40f0000022507fae */ /* 0x000fe2000a1a1014 */
[----:B------:R-:W-:-:S03]  /*9f00*/  IMAD.WIDE R90, R0, 0x4, R18 ;  /* 0x00000004005a7825 */ /* 0x000fc600078e0212 */
[----:B------:R-:W-:Y:S01]  /*9f10*/  LDGSTS.E [R80+0x41300], desc[UR20][R42.64], P4 ;  /* 0x413000002a507fae */ /* 0x000fe2000a1a1014 */
[----:B------:R-:W-:-:S03]  /*9f20*/  IMAD.WIDE R136, R0, 0x4, R20 ;  /* 0x0000000400887825 */ /* 0x000fc600078e0214 */
[----:B------:R-:W-:Y:S01]  /*9f30*/  STL.64 [R1+0x230], R92 ;  /* 0x0002305c01007387 */ /* 0x000fe20000100a00 */
        /* <DEDUP_REMOVED lines=11> */
[----:B------:R-:W-:Y:S04]  /*9ff0*/  STL.64 [R1+0x218], R106 ;  /* 0x0002186a01007387 */ /* 0x000fe80000100a00 */
[----:B------:R-:W0:Y:S01]  /*a000*/  LDGDEPBAR ;  /* 0x00000000000079af */ /* 0x000e220000000000 */
[----:B------:R-:W-:-:S03]  /*a010*/  IMAD.WIDE R86, R0, 0x4, R34 ;  /* 0x0000000400567825 */ /* 0x000fc600078e0222 */
[----:B------:R-:W-:Y:S01]  /*a020*/  STL.64 [R1+0x210], R90 ;  /* 0x0002105a01007387 */ /* 0x000fe20000100a00 */
[----:B------:R-:W-:Y:S01]  /*a030*/  BAR.SYNC.DEFER_BLOCKING 0x0 ;  /* 0x0000000000007b1d */ /* 0x000fe20000010000 */
[----:B------:R-:W-:-:S05]  /*a040*/  IMAD.WIDE R132, R0, 0x4, R36 ;  /* 0x0000000400847825 */ /* 0x000fca00078e0224 */
[----:B------:R-:W-:Y:S01]  /*a050*/  STL.64 [R1+0x208], R136 ;  /* 0x0002088801007387 */ /* 0x000fe20000100a00 */
[----:B------:R-:W-:-:S03]  /*a060*/  IMAD.WIDE R116, R0, 0x4, R38 ;  /* 0x0000000400747825 */ /* 0x000fc600078e0226 */
        /* <DEDUP_REMOVED lines=28> */
[----:B------:R-:W-:Y:S04]  /*a230*/  STL.64 [R1+0x190], R78 ;  /* 0x0001904e01007387 */ /* 0x000fe80000100a00 */
        /* <DEDUP_REMOVED lines=8> */
[----:B------:R-:W3:Y:S04]  /*a2c0*/  LDL.64 R14, [R1+0x8d0] ;  /* 0x0008d000010e7983 */ /* 0x000ee80000100a00 */
[----:B------:R-:W3:Y:S04]  /*a2d0*/  LDL.64 R12, [R1+0x8c8] ;  /* 0x0008c800010c7983 */ /* 0x000ee80000100a00 */
[----:B------:R-:W-:Y:S01]  /*a2e0*/  @!PT LDS RZ, [RZ] ;  /* 0x00000000fffff984 */ /* 0x000fe20000000800 */
[----:B------:R-:W-:Y:S01]  /*a2f0*/  @!PT LDS RZ, [RZ] ;  /* 0x00000000fffff984 */ /* 0x000fe20000000800 */
[----:B------:R-:W-:Y:S01]  /*a300*/  @!PT LDS RZ, [RZ] ;  /* 0x00000000fffff984 */ /* 0x000fe20000000800 */
[----:B----4-:R-:W-:Y:S04]  /*a310*/  LDGSTS.E [R2+0x20000], desc[UR20][R230.64], !P0 ;  /* 0x20000000e6027fae */ /* 0x010fe8000c1a1014 */
[----:B-----5:R-:W-:Y:S01]  /*a320*/  LDGSTS.E [R2+0x20200], desc[UR20][R226.64], !P0 ;  /* 0x20200000e2027fae */ /* 0x020fe2000c1a1014 */
[----:B------:R-:W-:Y:S01]  /*a330*/  ISETP.GE.U32.AND P4, PT, R69, 0x7fffff7e, PT ;  /* 0x7fffff7e4500780c */ /* 0x000fe20003f86070 */
[----:B------:R-:W-:-:S02]  /*a340*/  VIADD R0, R71, 0xffffffbb ;  /* 0xffffffbb47007836 */ /* 0x000fc40000000000 */
[----:B------:R-:W4:Y:S04]  /*a350*/  LDL.64 R18, [R1+0x5a8] ;  /* 0x0005a80001127983 */ /* 0x000f280000100a00 */
[----:B------:R-:W5:Y:S04]  /*a360*/  LDL.64 R230, [R1+0xad8] ;  /* 0x000ad80001e67983 */ /* 0x000f680000100a00 */
[----:B------:R-:W3:Y:S04]  /*a370*/  LDL.64 R226, [R1+0x8d8] ;  /* 0x0008d80001e27983 */ /* 0x000ee80000100a00 */
[----:B------:R-:W4:Y:S04]  /*a380*/  LDL.64 R16, [R1+0x5e8] ;  /* 0x0005e80001107983 */ /* 0x000f280000100a00 */
[----:B------:R-:W4:Y:S04]  /*a390*/  LDL.64 R22, [R1+0x990] ;  /* 0x0009900001167983 */ /* 0x000f280000100a00 */
[----:B------:R-:W4:Y:S04]  /*a3a0*/  LDL.64 R20, [R1+0x720] ;  /* 0x0007200001147983 */ /* 0x000f280000100a00 */
[----:B--2---:R-:W-:Y:S04]  /*a3b0*/  LDGSTS.E [R2+0x20400], desc[UR20][R10.64], !P0 ;  /* 0x204000000a027fae */ /* 0x004fe8000c1a1014 */
[----:B------:R2:W-:Y:S04]  /*a3c0*/  LDGSTS.E [R2+0x20600], desc[UR20][R6.64], !P0 ;  /* 0x2060000006027fae */ /* 0x0005e8000c1a1014 */
[----:B------:R1:W-:Y:S04]  /*a3d0*/  LDGSTS.E [R2+0x20800], desc[UR20][R8.64], !P5 ;  /* 0x2080000008027fae */ /* 0x0003e8000e9a1014 */
[----:B------:R-:W-:Y:S04]  /*a3e0*/  LDGSTS.E [R2+0x20a00], desc[UR20][R240.64], !P5 ;  /* 0x20a00000f0027fae */ /* 0x000fe8000e9a1014 */
[----:B------:R-:W4:Y:S01]  /*a3f0*/  LDL.64 R10, [R1+0xad0] ;  /* 0x000ad000010a7983 */ /* 0x000f220000100a00 */
[----:B------:R-:W-:Y:S01]  /*a400*/  ISETP.GE.U32.AND P0, PT, R0, 0x7fffff7c, PT ;  /* 0x7fffff7c0000780c */ /* 0x000fe20003f06070 */
[----:B--2---:R-:W2:Y:S02]  /*a410*/  LDC R6, c[0x0][0x3a0] ;  /* 0x0000e800ff067b82 */ /* 0x004ea40000000800 */
[----:B------:R-:W-:Y:S04]  /*a420*/  LDGSTS.E [R2+0x20c00], desc[UR20][R242.64], !P5 ;  /* 0x20c00000f2027fae */ /* 0x000fe8000e9a1014 */
[----:B------:R-:W2:Y:S02]  /*a430*/  LDL.64 R240, [R1+0x8c0] ;  /* 0x0008c00001f07983 */ /* 0x000ea40000100a00 */
[----:B------:R-:W2:Y:S02]  /*a440*/  LDC R7, c[0x0][0x3a0] ;  /* 0x0000e800ff077b82 */ /* 0x000ea40000000800 */
[----:B------:R-:W-:Y:S04]  /*a450*/  LDGSTS.E [R2+0x20e00], desc[UR20][R234.64], !P5 ;  /* 0x20e00000ea027fae */ /* 0x000fe8000e9a1014 */
[----:B------:R-:W2:Y:S02]  /*a460*/  LDL.64 R242, [R1+0x8b8] ;  /* 0x0008b80001f27983 */ /* 0x000ea40000100a00 */
[----:B-1----:R-:W1:Y:S02]  /*a470*/  LDC R8, c[0x0][0x3a0] ;  /* 0x0000e800ff087b82 */ /* 0x002e640000000800 */
[----:B------:R-:W-:Y:S04]  /*a480*/  LDGSTS.E [R2+0x21000], desc[UR20][R228.64], !P4 ;  /* 0x21000000e4027fae */ /* 0x000fe8000e1a1014 */
[----:B------:R-:W2:Y:S02]  /*a490*/  LDL.64 R234, [R1+0x8b0] ;  /* 0x0008b00001ea7983 */ /* 0x000ea40000100a00 */
[----:B------:R-:W1:Y:S02]  /*a4a0*/  LDC R9, c[0x0][0x3a0] ;  /* 0x0000e800ff097b82 */ /* 0x000e640000000800 */
[----:B------:R-:W-:Y:S04]  /*a4b0*/  LDGSTS.E [R2+0x21200], desc[UR20][R238.64], !P4 ;  /* 0x21200000ee027fae */ /* 0x000fe8000e1a1014 */
[----:B------:R-:W2:Y:S04]  /*a4c0*/  LDL.64 R228, [R1+0xac8] ;  /* 0x000ac80001e47983 */ /* 0x000ea80000100a00 */
[----:B------:R-:W-:Y:S04]  /*a4d0*/  LDGSTS.E [R2+0x21400], desc[UR20][R236.64], !P4 ;  /* 0x21400000ec027fae */ /* 0x000fe8000e1a1014 */
[----:B------:R-:W2:Y:S04]  /*a4e0*/  LDL.64 R238, [R1+0x8a8] ;  /* 0x0008a80001ee7983 */ /* 0x000ea80000100a00 */
[----:B------:R-:W-:Y:S04]  /*a4f0*/  LDGSTS.E [R2+0x21600], desc[UR20][R232.64], !P4 ;  /* 0x21600000e8027fae */ /* 0x000fe8000e1a1014 */
[----:B------:R-:W2:Y:S04]  /*a500*/  LDL.64 R236, [R1+0x8a0] ;  /* 0x0008a00001ec7983 */ /* 0x000ea80000100a00 */
[----:B------:R-:W2:Y:S04]  /*a510*/  LDL.64 R232, [R1+0x890] ;  /* 0x0008900001e87983 */ /* 0x000ea80000100a00 */
[----:B-----5:R-:W-:Y:S04]  /*a520*/  LDGSTS.E [R2+0x21800], desc[UR20][R230.64], !P3 ;  /* 0x21800000e6027fae */ /* 0x020fe8000d9a1014 */
[----:B---3--:R-:W-:Y:S04]  /*a530*/  LDGSTS.E [R2+0x21a00], desc[UR20][R226.64], !P3 ;  /* 0x21a00000e2027fae */ /* 0x008fe8000d9a1014 */
[----:B------:R-:W-:Y:S04]  /*a540*/  LDGSTS.E [R2+0x21c00], desc[UR20][R14.64], !P3 ;  /* 0x21c000000e027fae */ /* 0x000fe8000d9a1014 */
[----:B------:R-:W3:Y:S04]  /*a550*/  LDL.64 R230, [R1+0xac0] ;  /* 0x000ac00001e67983 */ /* 0x000ee80000100a00 */
[----:B------:R-:W5:Y:S04]  /*a560*/  LDL.64 R226, [R1+0x888] ;  /* 0x0008880001e27983 */ /* 0x000f680000100a00 */
[----:B------:R-:W-:Y:S04]  /*a570*/  LDGSTS.E [R2+0x21e00], desc[UR20][R12.64], !P3 ;  /* 0x21e000000c027fae */ /* 0x000fe8000d9a1014 */
[----:B------:R-:W5:Y:S04]  /*a580*/  LDL.64 R14, [R1+0x880] ;  /* 0x00088000010e7983 */ /* 0x000f680000100a00 */
[----:B------:R-:W5:Y:S04]  /*a590*/  LDL.64 R12, [R1+0x878] ;  /* 0x00087800010c7983 */ /* 0x000f680000100a00 */
[----:B----4-:R-:W-:Y:S04]  /*a5a0*/  LDGSTS.E [R2+0x22000], desc[UR20][R10.64], !P0 ;  /* 0x220000000a027fae */ /* 0x010fe8000c1a1014 */
[----:B--2---:R-:W-:Y:S04]  /*a5b0*/  LDGSTS.E [R2+0x22200], desc[UR20][R240.64], !P0 ;  /* 0x22200000f0027fae */ /* 0x004fe8000c1a1014 */
[----:B------:R-:W2:Y:S01]  /*a5c0*/  LDL.64 R10, [R1+0xab8] ;  /* 0x000ab800010a7983 */ /* 0x000ea20000100a00 */
[----:B------:R-:W-:-:S03]  /*a5d0*/  IADD3 R0, PT, PT, R72, -0x46, RZ ;  /* 0xffffffba48007810 */ /* 0x000fc60007ffe0ff */
[----:B------:R-:W-:Y:S04]  /*a5e0*/  LDGSTS.E [R2+0x22400], desc[UR20][R242.64], !P0 ;  /* 0x22400000f2027fae */ /* 0x000fe8000c1a1014 */
[----:B------:R-:W4:Y:S01]  /*a5f0*/  LDL.64 R240, [R1+0x870] ;  /* 0x0008700001f07983 */ /* 0x000f220000100a00 */
[----:B------:R-:W-:Y:S01]  /*a600*/  ISETP.GE.U32.AND P5, PT, R0, 0x7fffff7b, PT ;  /* 0x7fffff7b0000780c */ /* 0x000fe20003fa6070 */
[----:B------:R-:W-:Y:S02]  /*a610*/  VIADD R0, R73, 0xffffffb9 ;  /* 0xffffffb949007836 */ /* 0x000fe40000000000 */
[----:B------:R-:W-:Y:S03]  /*a620*/  LDGSTS.E [R2+0x22600], desc[UR20][R234.64], !P0 ;  /* 0x22600000ea027fae */ /* 0x000fe6000c1a1014 */
[----:B------:R-:W-:Y:S01]  /*a630*/  ISETP.GE.U32.AND P4, PT, R0, 0x7fffff7a, PT ;  /* 0x7fffff7a0000780c */ /* 0x000fe20003f86070 */
[----:B------:R-:W-:Y:S01]  /*a640*/  VIADD R0, R4, 0xffffffb8 ;  /* 0xffffffb804007836 */ /* 0x000fe20000000000 */
[----:B------:R-:W4:Y:S01]  /*a650*/  LDL.64 R242, [R1+0x868] ;  /* 0x0008680001f27983 */ /* 0x000f220000100a00 */
[----:B------:R-:W1:Y:S03]  /*a660*/  LDC R4, c[0x0][0x3a0] ;  /* 0x0000e800ff047b82 */ /* 0x000e660000000800 */
[----:B------:R-:W-:Y:S01]  /*a670*/  ISETP.GE.U32.AND P3, PT, R0, 0x7fffff79, PT ;  /* 0x7fffff790000780c */ /* 0x000fe20003f66070 */
[----:B------:R-:W-:Y:S04]  /*a680*/  LDGSTS.E [R2+0x22800], desc[UR20][R228.64], !P5 ;  /* 0x22800000e4027fae */ /* 0x000fe8000e9a1014 */
[----:B------:R-:W4:Y:S04]  /*a690*/  LDL.64 R234, [R1+0x860] ;  /* 0x0008600001ea7983 */ /* 0x000f280000100a00 */
[----:B------:R-:W-:Y:S04]  /*a6a0*/  LDGSTS.E [R2+0x22a00], desc[UR20][R238.64], !P5 ;  /* 0x22a00000ee027fae */ /* 0x000fe8000e9a1014 */
[----:B------:R-:W4:Y:S04]  /*a6b0*/  LDL.64 R228, [R1+0xab0] ;  /* 0x000ab00001e47983 */ /* 0x000f280000100a00 */
[----:B------:R-:W-:Y:S04]  /*a6c0*/  LDGSTS.E [R2+0x22c00], desc[UR20][R236.64], !P5 ;  /* 0x22c00000ec027fae */ /* 0x000fe8000e9a1014 */
[----:B------:R-:W4:Y:S04]  /*a6d0*/  LDL.64 R238, [R1+0x858] ;  /* 0x0008580001ee7983 */ /* 0x000f280000100a00 */
[----:B------:R-:W-:Y:S04]  /*a6e0*/  LDGSTS.E [R2+0x22e00], desc[UR20][R232.64], !P5 ;  /* 0x22e00000e8027fae */ /* 0x000fe8000e9a1014 */
[----:B------:R-:W4:Y:S04]  /*a6f0*/  LDL.64 R236, [R1+0x850] ;  /* 0x0008500001ec7983 */ /* 0x000f280000100a00 */
[----:B------:R-:W4:Y:S04]  /*a700*/  LDL.64 R232, [R1+0x848] ;  /* 0x0008480001e87983 */ /* 0x000f280000100a00 */
[----:B---3--:R-:W-:Y:S04]  /*a710*/  LDGSTS.E [R2+0x23000], desc[UR20][R230.64], !P4 ;  /* 0x23000000e6027fae */ /* 0x008fe8000e1a1014 */
[----:B-----5:R-:W-:Y:S04]  /*a720*/  LDGSTS.E [R2+0x23200], desc[UR20][R226.64], !P4 ;  /* 0x23200000e2027fae */ /* 0x020fe8000e1a1014 */
[----:B------:R-:W3:Y:S04]  /*a730*/  LDL.64 R230, [R1+0xaa8] ;  /* 0x000aa80001e67983 */ /* 0x000ee80000100a00 */
[----:B------:R-:W5:Y:S04]  /*a740*/  LDL.64 R226, [R1+0x840] ;  /* 0x0008400001e27983 */ /* 0x000f680000100a00 */
[----:B------:R-:W-:Y:S04]  /*a750*/  LDGSTS.E [R2+0x23400], desc[UR20][R14.64], !P4 ;  /* 0x234000000e027fae */ /* 0x000fe8000e1a1014 */
[----:B------:R-:W-:Y:S04]  /*a760*/  LDGSTS.E [R2+0x23600], desc[UR20][R12.64], !P4 ;  /* 0x236000000c027fae */ /* 0x000fe8000e1a1014 */
[----:B------:R-:W5:Y:S04]  /*a770*/  LDL.64 R14, [R1+0x838] ;  /* 0x00083800010e7983 */ /* 0x000f680000100a00 */
[----:B------:R-:W5:Y:S04]  /*a780*/  LDL.64 R12, [R1+0x830] ;  /* 0x00083000010c7983 */ /* 0x000f680000100a00 */
[----:B--2---:R-:W-:Y:S04]  /*a790*/  LDGSTS.E [R2+0x23800], desc[UR20][R10.64], !P3 ;  /* 0x238000000a027fae */ /* 0x004fe8000d9a1014 */
[----:B----4-:R-:W-:Y:S04]  /*a7a0*/  LDGSTS.E [R2+0x23a00], desc[UR20][R240.64], !P3 ;  /* 0x23a00000f0027fae */ /* 0x010fe8000d9a1014 */
[----:B------:R-:W2:Y:S01]  /*a7b0*/  LDL.64 R10, [R1+0xaa0] ;  /* 0x000aa000010a7983 */ /* 0x000ea20000100a00 */
[----:B------:R-:W-:-:S02]  /*a7c0*/  VIADD R0, R5, 0xffffffb7 ;  /* 0xffffffb705007836 */ /* 0x000fc40000000000 */
[----:B------:R-:W4:Y:S01]  /*a7d0*/  LDC R5, c[0x0][0x3a0] ;  /* 0x0000e800ff057b82 */ /* 0x000f220000000800 */
[----:B------:R-:W-:Y:S04]  /*a7e0*/  LDGSTS.E [R2+0x23c00], desc[UR20][R242.64], !P3 ;  /* 0x23c00000f2027fae */ /* 0x000fe8000d9a1014 */
[----:B------:R-:W4:Y:S01]  /*a7f0*/  LDL.64 R240, [R1+0x828] ;  /* 0x0008280001f07983 */ /* 0x000f220000100a00 */
[----:B------:R-:W-:Y:S01]  /*a800*/  ISETP.GE.U32.AND P0, PT, R0, 0x7fffff78, PT ;  /* 0x7fffff780000780c */ /* 0x000fe20003f06070 */
[----:B------:R-:W-:Y:S02]  /*a810*/  VIADD R0, R6, 0xffffffb6 ;  /* 0xffffffb606007836 */ /* 0x000fe40000000000 */
[----:B------:R-:W1:Y:S01]  /*a820*/  LDC R6, c[0x0][0x3a0] ;  /* 0x0000e800ff067b82 */ /* 0x000e620000000800 */
[----:B------:R-:W-:Y:S02]  /*a830*/  LDGSTS.E [R2+0x23e00], desc[UR20][R234.64], !P3 ;  /* 0x23e00000ea027fae */ /* 0x000fe4000d9a1014 */
[----:B------:R-:W-:Y:S01]  /*a840*/  ISETP.GE.U32.AND P5, PT, R0, 0x7fffff77, PT ;  /* 0x7fffff770000780c */ /* 0x000fe20003fa6070 */
[----:B------:R-:W-:Y:S01]  /*a850*/  VIADD R0, R7, 0xffffffb5 ;  /* 0xffffffb507007836 */ /* 0x000fe20000000000 */
[----:B------:R-:W4:Y:S03]  /*a860*/  LDL.64 R242, [R1+0x820] ;  /* 0x0008200001f27983 */ /* 0x000f260000100a00 */
[----:B------:R-:W1:Y:S01]  /*a870*/  LDC R7, c[0x0][0x3a0] ;  /* 0x0000e800ff077b82 */ /* 0x000e620000000800 */
        /* <DEDUP_REMOVED lines=21> */
[----:B-1----:R-:W-:-:S02]  /*a9d0*/  VIADD R0, R8, 0xffffffb4 ;  /* 0xffffffb408007836 */ /* 0x002fc40000000000 */
[----:B------:R-:W1:Y:S01]  /*a9e0*/  LDC R8, c[0x0][0x3a0] ;  /* 0x0000e800ff087b82 */ /* 0x000e620000000800 */
        /* <DEDUP_REMOVED lines=31> */
[----:B------:R-:W-:-:S02]  /*abe0*/  IADD3 R0, PT, PT, R6, -0x4f, RZ ;  /* 0xffffffb106007810 */ /* 0x000fc40007ffe0ff */
[----:B------:R-:W4:Y:S01]  /*abf0*/  LDC R6, c[0x0][0x3a0] ;  /* 0x0000e800ff067b82 */ /* 0x000f220000000800 */
[----:B------:R-:W4:Y:S01]  /*ac00*/  LDL.64 R240, [R1+0x798] ;  /* 0x0007980001f07983 */ /* 0x000f220000100a00 */
[----:B------:R-:W-:Y:S01]  /*ac10*/  ISETP.GE.U32.AND P4, PT, R0, 0x7fffff72, PT ;  /* 0x7fffff720000780c */ /* 0x000fe20003f86070 */
[----:B------:R-:W-:Y:S02]  /*ac20*/  VIADD R0, R7, 0xffffffb0 ;  /* 0xffffffb007007836 */ /* 0x000fe40000000000 */
[----:B------:R-:W-:Y:S03]  /*ac30*/  LDGSTS.E [R2+0x26c00], desc[UR20][R242.64], !P5 ;  /* 0x26c00000f2027fae */ /* 0x000fe6000e9a1014 */
[----:B------:R-:W2:Y:S01]  /*ac40*/  LDC R7, c[0x0][0x3a0] ;  /* 0x0000e800ff077b82 */ /* 0x000ea20000000800 */
[----:B------:R-:W-:Y:S01]  /*ac50*/  ISETP.GE.U32.AND P3, PT, R0, 0x7fffff71, PT ;  /* 0x7fffff710000780c */ /* 0x000fe20003f66070 */
[----:B-1----:R-:W-:Y:S01]  /*ac60*/  VIADD R0, R8, 0xffffffaf ;  /* 0xffffffaf08007836 */ /* 0x002fe20000000000 */
[----:B------:R-:W-:Y:S04]  /*ac70*/  LDGSTS.E [R2+0x26e00], desc[UR20][R234.64], !P5 ;  /* 0x26e00000ea027fae */ /* 0x000fe8000e9a1014 */
[----:B------:R-:W-:Y:S01]  /*ac80*/  ISETP.GE.U32.AND P0, PT, R0, 0x7fffff70, PT ;  /* 0x7fffff700000780c */ /* 0x000fe20003f06070 */
[----:B------:R-:W-:Y:S01]  /*ac90*/  LDGSTS.E [R2+0x27000], desc[UR20][R228.64], !P4 ;  /* 0x27000000e4027fae */ /* 0x000fe2000e1a1014 */
[----:B------:R-:W1:Y:S03]  /*aca0*/  LDC R8, c[0x0][0x3a0] ;  /* 0x0000e800ff087b82 */ /* 0x000e660000000800 */
[----:B------:R-:W4:Y:S04]  /*acb0*/  LDL.64 R242, [R1+0x790] ;  /* 0x0007900001f27983 */ /* 0x000f280000100a00 */
        /* <DEDUP_REMOVED lines=18> */
[----:B------:R-:W2:Y:S04]  /*ade0*/  LDL.64 R10, [R1+0xa58] ;  /* 0x000a5800010a7983 */ /* 0x000ea80000100a00 */
[----:B------:R-:W4:Y:S01]  /*adf0*/  LDL.64 R240, [R1+0x318] ;  /* 0x0003180001f07983 */ /* 0x000f220000100a00 */
[----:B------:R-:W-:-:S02]  /*ae00*/  VIADD R0, R4, 0xffffffae ;  /* 0xffffffae04007836 */ /* 0x000fc40000000000 */
[----:B------:R-:W1:Y:S03]  /*ae10*/  LDC R4, c[0x0][0x3a0] ;  /* 0x0000e800ff047b82 */ /* 0x000e660000000800 */
[----:B------:R-:W-:Y:S01]  /*ae20*/  ISETP.GE.U32.AND P5, PT, R0, 0x7fffff6f, PT ;  /* 0x7fffff6f0000780c */ /* 0x000fe20003fa6070 */
[----:B------:R-:W-:Y:S01]  /*ae30*/  VIADD R0, R5, 0xffffffad ;  /* 0xffffffad05007836 */ /* 0x000fe20000000000 */
[----:B------:R-:W-:Y:S03]  /*ae40*/  LDGSTS.E [R2+0x28400], desc[UR20][R242.64], !P0 ;  /* 0x28400000f2027fae */ /* 0x000fe6000c1a1014 */
[----:B------:R-:W1:Y:S01]  /*ae50*/  LDC R5, c[0x0][0x3a0] ;  /* 0x0000e800ff057b82 */ /* 0x000e620000000800 */
[----:B------:R-:W-:Y:S01]  /*ae60*/  ISETP.GE.U32.AND P4, PT, R0, 0x7fffff6e, PT ;  /* 0x7fffff6e0000780c */ /* 0x000fe20003f86070 */
[----:B------:R-:W-:Y:S01]  /*ae70*/  VIADD R0, R6, 0xffffffac ;  /* 0xffffffac06007836 */ /* 0x000fe20000000000 */
        /* <DEDUP_REMOVED lines=26> */
[----:B------:R-:W2:Y:S03]  /*b020*/  LDC R7, c[0x0][0x3a0] ;  /* 0x0000e800ff077b82 */ /* 0x000ea60000000800 */
[----:B------:R-:W-:Y:S01]  /*b030*/  ISETP.GE.U32.AND P0, PT, R0, 0x7fffff6c, PT ;  /* 0x7fffff6c0000780c */ /* 0x000fe20003f06070 */
[----:B-1----:R-:W-:Y:S01]  /*b040*/  VIADD R0, R8, 0xffffffaa ;  /* 0xffffffaa08007836 */ /* 0x002fe20000000000 */
[----:B------:R-:W-:Y:S04]  /*b050*/  LDGSTS.E [R2+0x29c00], desc[UR20][R242.64], !P3 ;  /* 0x29c00000f2027fae */ /* 0x000fe8000d9a1014 */
[----:B------:R-:W-:Y:S01]  /*b060*/  ISETP.GE.U32.AND P5, PT, R0, 0x7fffff6b, PT ;  /* 0x7fffff6b0000780c */ /* 0x000fe20003fa6070 */
[----:B------:R-:W-:Y:S01]  /*b070*/  VIADD R0, R4, 0xffffffa9 ;  /* 0xffffffa904007836 */ /* 0x000fe20000000000 */
[----:B------:R-:W1:Y:S01]  /*b080*/  LDC R8, c[0x0][0x3a0] ;  /* 0x0000e800ff087b82 */ /* 0x000e620000000800 */
[----:B------:R-:W-:Y:S03]  /*b090*/  LDGSTS.E [R2+0x29e00], desc[UR20][R234.64], !P3 ;  /* 0x29e00000ea027fae */ /* 0x000fe6000d9a1014 */
[----:B------:R-:W-:-:S04]  /*b0a0*/  ISETP.GE.U32.AND P4, PT, R0, 0x7fffff6a, PT ;  /* 0x7fffff6a0000780c */ /* 0x000fc80003f86070 */
[----:B------:R-:W1:Y:S01]  /*b0b0*/  LDC R4, c[0x0][0x3a0] ;  /* 0x0000e800ff047b82 */ /* 0x000e620000000800 */
[----:B------:R-:W4:Y:S04]  /*b0c0*/  LDL.64 R242, [R1+0x380] ;  /* 0x0003800001f27983 */ /* 0x000f280000100a00 */
[----:B------:R-:W4:Y:S04]  /*b0d0*/  LDL.64 R234, [R1+0x388] ;  /* 0x0003880001ea7983 */ /* 0x000f280000100a00 */
[----:B------:R-:W-:Y:S04]  /*b0e0*/  LDGSTS.E [R2+0x2a000], desc[UR20][R228.64], !P0 ;  /* 0x2a000000e4027fae */ /* 0x000fe8000c1a1014 */
[----:B------:R-:W-:Y:S04]  /*b0f0*/  LDGSTS.E [R2+0x2a200], desc[UR20][R238.64], !P0 ;  /* 0x2a200000ee027fae */ /* 0x000fe8000c1a1014 */
[----:B------:R-:W-:Y:S04]  /*b100*/  LDGSTS.E [R2+0x2a400], desc[UR20][R236.64], !P0 ;  /* 0x2a400000ec027fae */ /* 0x000fe8000c1a1014 */
[----:B------:R-:W4:Y:S04]  /*b110*/  LDL.64 R228, [R1+0xa28] ;  /* 0x000a280001e47983 */ /* 0x000f280000100a00 */
        /* <DEDUP_REMOVED lines=16> */
[----:B------:R-:W-:-:S02]  /*b220*/  IADD3 R0, PT, PT, R5, -0x58, RZ ;  /* 0xffffffa805007810 */ /* 0x000fc40007ffe0ff */
[----:B------:R-:W1:Y:S02]  /*b230*/  LDC R5, c[0x0][0x3a0] ;  /* 0x0000e800ff057b82 */ /* 0x000e640000000800 */
[----:B------:R-:W-:Y:S01]  /*b240*/  ISETP.GE.U32.AND P3, PT, R0, 0x7fffff69, PT ;  /* 0x7fffff690000780c */ /* 0x000fe20003f66070 */
[----:B------:R-:W-:-:S05]  /*b250*/  VIADD R0, R6, 0xffffffa7 ;  /* 0xffffffa706007836 */ /* 0x000fca0000000000 */
[----:B------:R-:W-:Y:S01]  /*b260*/  ISETP.GE.U32.AND P0, PT, R0, 0x7fffff68, PT ;  /* 0x7fffff680000780c */ /* 0x000fe20003f06070 */
[----:B------:R-:W-:Y:S01]  /*b270*/  VIADD R0, R7, 0xffffffa6 ;  /* 0xffffffa607007836 */ /* 0x000fe20000000000 */
[----:B------:R-:W-:Y:S01]  /*b280*/  LDGSTS.E [R2+0x2b400], desc[UR20][R242.64], !P4 ;  /* 0x2b400000f2027fae */ /* 0x000fe2000e1a1014 */
[----:B------:R-:W1:Y:S03]  /*b290*/  LDC R6, c[0x0][0x3a0] ;  /* 0x0000e800ff067b82 */ /* 0x000e660000000800 */
[----:B------:R-:W-:Y:S01]  /*b2a0*/  ISETP.GE.U32.AND P5, PT, R0, 0x7fffff67, PT ;  /* 0x7fffff670000780c */ /* 0x000fe20003fa6070 */
[----:B------:R-:W-:Y:S04]  /*b2b0*/  LDGSTS.E [R2+0x2b600], desc[UR20][R234.64], !P4 ;  /* 0x2b600000ea027fae */ /* 0x000fe8000e1a1014 */
        /* <DEDUP_REMOVED lines=26> */
[----:B-1----:R-:W-:-:S04]  /*b460*/  VIADD R0, R4, 0xffffffa4 ;  /* 0xffffffa404007836 */ /* 0x002fc80000000000 */
        /* <DEDUP_REMOVED lines=10> */
[----:B------:R-:W-:Y:S04]  /*b510*/  LDGSTS.E [R2+0x2d200], desc[UR20][R238.64], !P4 ;  /* 0x2d200000ee027fae */ /* 0x000fe8000e1a1014 */
[----:B------:R-:W4:Y:S04]  /*b520*/  LDL.64 R228, [R1+0x9f8] ;  /* 0x0009f80001e47983 */ /* 0x000f280000100a00 */
[----:B------:R-:W4:Y:S04]  /*b530*/  LDL.64 R238, [R1+0x458] ;  /* 0x0004580001ee7983 */ /* 0x000f280000100a00 */
[----:B------:R-:W-:Y:S04]  /*b540*/  LDGSTS.E [R2+0x2d400], desc[UR20][R236.64], !P4 ;  /* 0x2d400000ec027fae */ /* 0x000fe8000e1a1014 */
        /* <DEDUP_REMOVED lines=18> */
[----:B------:R-:W-:-:S04]  /*b670*/  VIADD R0, R8, 0xffffffa1 ;  /* 0xffffffa108007836 */ /* 0x000fc80000000000 */
        /* <DEDUP_REMOVED lines=29> */
[----:B-1----:R-:W-:-:S02]  /*b850*/  IADD3 R0, PT, PT, R4, -0x61, RZ ;  /* 0xffffff9f04007810 */ /* 0x002fc40007ffe0ff */
[----:B------:R-:W1:Y:S02]  /*b860*/  LDC R4, c[0x0][0x3a0] ;  /* 0x0000e800ff047b82 */ /* 0x000e640000000800 */
[----:B------:R-:W-:Y:S01]  /*b870*/  ISETP.GE.U32.AND P0, PT, R0, 0x7fffff60, PT ;  /* 0x7fffff600000780c */ /* 0x000fe20003f06070 */
[----:B------:R-:W-:-:S05]  /*b880*/  VIADD R0, R5, 0xffffff9e ;  /* 0xffffff9e05007836 */ /* 0x000fca0000000000 */
[----:B------:R-:W-:Y:S01]  /*b890*/  ISETP.GE.U32.AND P5, PT, R0, 0x7fffff5f, PT ;  /* 0x7fffff5f0000780c */ /* 0x000fe20003fa6070 */
[----:B------:R-:W-:Y:S01]  /*b8a0*/  VIADD R0, R7, 0xffffff9d ;  /* 0xffffff9d07007836 */ /* 0x000fe20000000000 */
[----:B------:R-:W1:Y:S01]  /*b8b0*/  LDC R5, c[0x0][0x3a0] ;  /* 0x0000e800ff057b82 */ /* 0x000e620000000800 */
[----:B------:R-:W-:Y:S03]  /*b8c0*/  LDGSTS.E [R2+0x2fc00], desc[UR20][R242.64], !P3 ;  /* 0x2fc00000f2027fae */ /* 0x000fe6000d9a1014 */
[----:B------:R-:W-:Y:S01]  /*b8d0*/  ISETP.GE.U32.AND P4, PT, R0, 0x7fffff5e, PT ;  /* 0x7fffff5e0000780c */ /* 0x000fe20003f86070 */
[----:B------:R-:W-:Y:S03]  /*b8e0*/  LDGSTS.E [R2+0x2fe00], desc[UR20][R234.64], !P3 ;  /* 0x2fe00000ea027fae */ /* 0x000fe6000d9a1014 */
[----:B------:R-:W1:Y:S01]  /*b8f0*/  LDC R7, c[0x0][0x3a0] ;  /* 0x0000e800ff077b82 */ /* 0x000e620000000800 */
        /* <DEDUP_REMOVED lines=27> */
[----:B------:R-:W2:Y:S03]  /*bab0*/  LDC R9, c[0x0][0x3a0] ;  /* 0x0000e800ff097b82 */ /* 0x000ea60000000800 */
[----:B------:R-:W-:Y:S01]  /*bac0*/  ISETP.GE.U32.AND P0, PT, R0, 0x7fffff5c, PT ;  /* 0x7fffff5c0000780c */ /* 0x000fe20003f06070 */
[----:B-1----:R-:W-:Y:S01]  /*bad0*/  VIADD R0, R4, 0xffffff9a ;  /* 0xffffff9a04007836 */ /* 0x002fe20000000000 */
[----:B------:R-:W4:Y:S03]  /*bae0*/  LDL.64 R18, [R1+0x730] ;  /* 0x0007300001127983 */ /* 0x000f260000100a00 */
[----:B------:R-:W1:Y:S01]  /*baf0*/  LDC R4, c[0x0][0x3a0] ;  /* 0x0000e800ff047b82 */ /* 0x000e620000000800 */
[----:B------:R-:W-:Y:S01]  /*bb00*/  ISETP.GE.U32.AND P5, PT, R0, 0x7fffff5b, PT ;  /* 0x7fffff5b0000780c */ /* 0x000fe20003fa6070 */
[----:B------:R-:W-:Y:S04]  /*bb10*/  LDGSTS.E [R2+0x31600], desc[UR20][R234.64], !P4 ;  /* 0x31600000ea027fae */ /* 0x000fe8000e1a1014 */
[----:B------:R-:W4:Y:S04]  /*bb20*/  LDL.64 R234, [R1+0x698] ;  /* 0x0006980001ea7983 */ /* 0x000f280000100a00 */
[----:B------:R-:W-:Y:S04]  /*bb30*/  LDGSTS.E [R2+0x31800], desc[UR20][R228.64], !P3 ;  /* 0x31800000e4027fae */ /* 0x000fe8000d9a1014 */
[----:B------:R-:W-:Y:S04]  /*bb40*/  LDGSTS.E [R2+0x31a00], desc[UR20][R238.64], !P3 ;  /* 0x31a00000ee027fae */ /* 0x000fe8000d9a1014 */
[----:B------:R-:W-:Y:S04]  /*bb50*/  LDGSTS.E [R2+0x31c00], desc[UR20][R16.64], !P3 ;  /* 0x31c0000010027fae */ /* 0x000fe8000d9a1014 */
[----:B------:R-:W4:Y:S04]  /*bb60*/  LDL.64 R228, [R1+0x6a8] ;  /* 0x0006a80001e47983 */ /* 0x000f280000100a00 */
[----:B------:R-:W4:Y:S01]  /*bb70*/  LDL.64 R238, [R1+0x6b8] ;  /* 0x0006b80001ee7983 */ /* 0x000f220000100a00 */
[----:B------:R-:W-:-:S02]  /*bb80*/  VIADD R0, R6, 0xffffff99 ;  /* 0xffffff9906007836 */ /* 0x000fc40000000000 */
[----:B------:R-:W1:Y:S01]  /*bb90*/  LDC R6, c[0x0][0x3a0] ;  /* 0x0000e800ff067b82 */ /* 0x000e620000000800 */
[----:B------:R-:W4:Y:S04]  /*bba0*/  LDL.64 R16, [R1+0x9d0] ;  /* 0x0009d00001107983 */ /* 0x000f280000100a00 */
[----:B------:R-:W-:Y:S04]  /*bbb0*/  LDGSTS.E [R2+0x31e00], desc[UR20][R232.64], !P3 ;  /* 0x31e00000e8027fae */ /* 0x000fe8000d9a1014 */
[----:B------:R-:W-:Y:S04]  /*bbc0*/  LDGSTS.E [R2+0x32000], desc[UR20][R242.64], !P0 ;  /* 0x32000000f2027fae */ /* 0x000fe8000c1a1014 */
[----:B------:R-:W-:Y:S04]  /*bbd0*/  LDGSTS.E [R2+0x32200], desc[UR20][R236.64], !P0 ;  /* 0x32200000ec027fae */ /* 0x000fe8000c1a1014 */
[----:B------:R-:W4:Y:S04]  /*bbe0*/  LDL.64 R232, [R1+0x6c8] ;  /* 0x0006c80001e87983 */ /* 0x000f280000100a00 */
[----:B------:R-:W4:Y:S04]  /*bbf0*/  LDL.64 R242, [R1+0x960] ;  /* 0x0009600001f27983 */ /* 0x000f280000100a00 */
[----:B------:R-:W4:Y:S04]  /*bc00*/  LDL.64 R236, [R1+0x6e8] ;  /* 0x0006e80001ec7983 */ /* 0x000f280000100a00 */
[----:B---3--:R-:W-:Y:S04]  /*bc10*/  LDGSTS.E [R2+0x32400], desc[UR20][R230.64], !P0 ;  /* 0x32400000e6027fae */ /* 0x008fe8000c1a1014 */
[----:B-----5:R-:W-:Y:S04]  /*bc20*/  LDGSTS.E [R2+0x32600], desc[UR20][R226.64], !P0 ;  /* 0x32600000e2027fae */ /* 0x020fe8000c1a1014 */
[----:B------:R-:W3:Y:S04]  /*bc30*/  LDL.64 R230, [R1+0x6f8] ;  /* 0x0006f80001e67983 */ /* 0x000ee80000100a00 */
[----:B------:R-:W5:Y:S04]  /*bc40*/  LDL.64 R226, [R1+0x708] ;  /* 0x0007080001e27983 */ /* 0x000f680000100a00 */
[----:B------:R-:W-:Y:S04]  /*bc50*/  LDGSTS.E [R2+0x32800], desc[UR20][R14.64], !P5 ;  /* 0x328000000e027fae */ /* 0x000fe8000e9a1014 */
[----:B------:R-:W-:Y:S01]  /*bc60*/  LDGSTS.E [R2+0x32a00], desc[UR20][R12.64], !P5 ;  /* 0x32a000000c027fae */ /* 0x000fe2000e9a1014 */
[----:B------:R-:W-:-:S03]  /*bc70*/  ISETP.GE.U32.AND P4, PT, R0, 0x7fffff5a, PT ;  /* 0x7fffff5a0000780c */ /* 0x000fc60003f86070 */
[----:B------:R-:W5:Y:S04]  /*bc80*/  LDL.64 R14, [R1+0x770] ;  /* 0x00077000010e7983 */ /* 0x000f680000100a00 */
[----:B------:R-:W5:Y:S04]  /*bc90*/  LDL.64 R12, [R1+0x778] ;  /* 0x00077800010c7983 */ /* 0x000f680000100a00 */
[----:B--2---:R-:W-:Y:S04]  /*bca0*/  LDGSTS.E [R2+0x32c00], desc[UR20][R10.64], !P5 ;  /* 0x32c000000a027fae */ /* 0x004fe8000e9a1014 */
[----:B----4-:R-:W-:Y:S01]  /*bcb0*/  LDGSTS.E [R2+0x32e00], desc[UR20][R240.64], !P5 ;  /* 0x32e00000f0027fae */ /* 0x010fe2000e9a1014 */
[----:B------:R-:W-:-:S02]  /*bcc0*/  VIADD R0, R7, 0xffffff98 ;  /* 0xffffff9807007836 */ /* 0x000fc40000000000 */
[----:B------:R-:W2:Y:S01]  /*bcd0*/  LDC R7, c[0x0][0x3a0] ;  /* 0x0000e800ff077b82 */ /* 0x000ea20000000800 */
[----:B------:R-:W4:Y:S04]  /*bce0*/  LDL.64 R10, [R1+0x9c8] ;  /* 0x0009c800010a7983 */ /* 0x000f280000100a00 */
[----:B------:R-:W2:Y:S01]  /*bcf0*/  LDL.64 R240, [R1+0x748] ;  /* 0x0007480001f07983 */ /* 0x000ea20000100a00 */
[----:B------:R-:W-:Y:S01]  /*bd00*/  ISETP.GE.U32.AND P3, PT, R0, 0x7fffff59, PT ;  /* 0x7fffff590000780c */ /* 0x000fe20003f66070 */
[----:B------:R-:W-:Y:S02]  /*bd10*/  VIADD R0, R8, 0xffffff97 ;  /* 0xffffff9708007836 */ /* 0x000fe40000000000 */
[----:B------:R-:W1:Y:S03]  /*bd20*/  LDC R8, c[0x0][0x3a0] ;  /* 0x0000e800ff087b82 */ /* 0x000e660000000800 */
[----:B------:R-:W-:Y:S01]  /*bd30*/  ISETP.GE.U32.AND P0, PT, R0, 0x7fffff58, PT ;  /* 0x7fffff580000780c */ /* 0x000fe20003f06070 */
[----:B------:R-:W-:Y:S04]  /*bd40*/  LDGSTS.E [R2+0x33000], desc[UR20][R234.64], !P4 ;  /* 0x33000000ea027fae */ /* 0x000fe8000e1a1014 */
[----:B------:R-:W4:Y:S04]  /*bd50*/  LDL.64 R234, [R1+0x760] ;  /* 0x0007600001ea7983 */ /* 0x000f280000100a00 */
[----:B------:R-:W-:Y:S04]  /*bd60*/  LDGSTS.E [R2+0x33200], desc[UR20][R228.64], !P4 ;  /* 0x33200000e4027fae */ /* 0x000fe8000e1a1014 */
[----:B------:R-:W-:Y:S04]  /*bd70*/  LDGSTS.E [R2+0x33400], desc[UR20][R238.64], !P4 ;  /* 0x33400000ee027fae */ /* 0x000fe8000e1a1014 */
[----:B------:R-:W4:Y:S04]  /*bd80*/  LDL.64 R228, [R1+0x768] ;  /* 0x0007680001e47983 */ /* 0x000f280000100a00 */
        /* <DEDUP_REMOVED lines=9> */
[----:B------:R-:W-:Y:S04]  /*be20*/  LDGSTS.E [R2+0x34000], desc[UR20][R22.64], !P0 ;  /* 0x3400000016027fae */ /* 0x000fe8000c1a1014 */
[----:B------:R-:W3:Y:S04]  /*be30*/  LDL.64 R230, [R1+0x738] ;  /* 0x0007380001e67983 */ /* 0x000ee80000100a00 */
[----:B------:R-:W5:Y:S04]  /*be40*/  LDL.64 R226, [R1+0x728] ;  /* 0x0007280001e27983 */ /* 0x000f680000100a00 */
[----:B------:R-:W-:Y:S04]  /*be50*/  LDGSTS.E [R2+0x34200], desc[UR20][R20.64], !P0 ;  /* 0x3420000014027fae */ /* 0x000fe8000c1a1014 */
[----:B------:R-:W-:Y:S01]  /*be60*/  LDGSTS.E [R2+0x34400], desc[UR20][R18.64], !P0 ;  /* 0x3440000012027fae */ /* 0x000fe2000c1a1014 */
[----:B------:R-:W-:-:S02]  /*be70*/  IADD3 R0, PT, PT, R9, -0x6a, RZ ;  /* 0xffffff9609007810 */ /* 0x000fc40007ffe0ff */
[----:B------:R-:W1:Y:S01]  /*be80*/  LDC R9, c[0x0][0x3a0] ;  /* 0x0000e800ff097b82 */ /* 0x000e620000000800 */
[----:B------:R-:W5:Y:S04]  /*be90*/  LDL.64 R18, [R1+0x9b0] ;  /* 0x0009b00001127983 */ /* 0x000f680000100a00 */
[----:B--2---:R-:W-:Y:S04]  /*bea0*/  LDGSTS.E [R2+0x34600], desc[UR20][R240.64], !P0 ;  /* 0x34600000f0027fae */ /* 0x004fe8000c1a1014 */
[----:B------:R-:W2:Y:S01]  /*beb0*/  LDL.64 R240, [R1+0x9b8] ;  /* 0x0009b80001f07983 */ /* 0x000ea20000100a00 */
[----:B------:R-:W-:Y:S01]  /*bec0*/  ISETP.GE.U32.AND P5, PT, R0, 0x7fffff57, PT ;  /* 0x7fffff570000780c */ /* 0x000fe20003fa6070 */
        /* <DEDUP_REMOVED lines=8> */
[----:B----4-:R-:W-:Y:S01]  /*bf50*/  LDGSTS.E [R2+0x34a00], desc[UR20][R234.64], !P5 ;  /* 0x34a00000ea027fae */ /* 0x010fe2000e9a1014 */
[----:B------:R-:W-:Y:S01]  /*bf60*/  ISETP.GE.U32.AND P0, PT, R0, 0x7fffff54, PT ;  /* 0x7fffff540000780c */ /* 0x000fe20003f06070 */
[----:B------:R-:W4:Y:S02]  /*bf70*/  LDC R7, c[0x0][0x3a0] ;  /* 0x0000e800ff077b82 */ /* 0x000f240000000800 */
[----:B------:R-:W-:Y:S04]  /*bf80*/  LDGSTS.E [R2+0x34c00], desc[UR20][R14.64], !P5 ;  /* 0x34c000000e027fae */ /* 0x000fe8000e9a1014 */
[----:B------:R-:W-:Y:S04]  /*bf90*/  LDGSTS.E [R2+0x34e00], desc[UR20][R12.64], !P5 ;  /* 0x34e000000c027fae */ /* 0x000fe8000e9a1014 */
[----:B------:R-:W4:Y:S04]  /*bfa0*/  LDL.64 R234, [R1+0x710] ;  /* 0x0007100001ea7983 */ /* 0x000f280000100a00 */
[----:B------:R-:W-:Y:S04]  /*bfb0*/  LDGSTS.E [R2+0x35000], desc[UR20][R10.64], !P4 ;  /* 0x350000000a027fae */ /* 0x000fe8000e1a1014 */
[----:B------:R-:W-:Y:S04]  /*bfc0*/  LDGSTS.E [R2+0x35200], desc[UR20][R228.64], !P4 ;  /* 0x35200000e4027fae */ /* 0x000fe8000e1a1014 */
[----:B------:R-:W-:Y:S04]  /*bfd0*/  LDGSTS.E [R2+0x35400], desc[UR20][R238.64], !P4 ;  /* 0x35400000ee027fae */ /* 0x000fe8000e1a1014 */
[----:B------:R-:W4:Y:S04]  /*bfe0*/  LDL.64 R16, [R1+0x6d0] ;  /* 0x0006d00001107983 */ /* 0x000f280000100a00 */
[----:B------:R-:W4:Y:S04]  /*bff0*/  LDL.64 R228, [R1+0x6f0] ;  /* 0x0006f00001e47983 */ /* 0x000f280000100a00 */
[----:B------:R-:W4:Y:S04]  /*c000*/  LDL.64 R238, [R1+0x6e0] ;  /* 0x0006e00001ee7983 */ /* 0x000f280000100a00 */
[----:B------:R-:W-:Y:S04]  /*c010*/  LDGSTS.E [R2+0x35600], desc[UR20][R232.64], !P4 ;  /* 0x35600000e8027fae */ /* 0x000fe8000e1a1014 */
[----:B------:R-:W-:Y:S04]  /*c020*/  LDGSTS.E [R2+0x35800], desc[UR20][R242.64], !P3 ;  /* 0x35800000f2027fae */ /* 0x000fe8000d9a1014 */
[----:B------:R-:W-:Y:S04]  /*c030*/  LDGSTS.E [R2+0x35a00], desc[UR20][R236.64], !P3 ;  /* 0x35a00000ec027fae */ /* 0x000fe8000d9a1014 */
[----:B------:R-:W4:Y:S04]  /*c040*/  LDL.64 R232, [R1+0x6d8] ;  /* 0x0006d80001e87983 */ /* 0x000f280000100a00 */
[----:B------:R-:W4:Y:S04]  /*c050*/  LDL.64 R14, [R1+0x6c0] ;  /* 0x0006c000010e7983 */ /* 0x000f280000100a00 */
[----:B------:R-:W4:Y:S01]  /*c060*/  LDL.64 R12, [R1+0x6b0] ;  /* 0x0006b000010c7983 */ /* 0x000f220000100a00 */
[----:B------:R-:W-:-:S02]  /*c070*/  VIADD R0, R8, 0xffffff92 ;  /* 0xffffff9208007836 */ /* 0x000fc40000000000 */
[----:B------:R-:W1:Y:S01]  /*c080*/  LDC R8, c[0x0][0x3a0] ;  /* 0x0000e800ff087b82 */ /* 0x000e620000000800 */
[----:B------:R-:W4:Y:S04]  /*c090*/  LDL.64 R10, [R1+0x6a0] ;  /* 0x0006a000010a7983 */ /* 0x000f280000100a00 */
[----:B------:R-:W4:Y:S04]  /*c0a0*/  LDL.64 R242, [R1+0x690] ;  /* 0x0006900001f27983 */ /* 0x000f280000100a00 */
[----:B------:R-:W4:Y:S04]  /*c0b0*/  LDL.64 R236, [R1+0x680] ;  /* 0x0006800001ec7983 */ /* 0x000f280000100a00 */
[----:B---3--:R-:W-:Y:S04]  /*c0c0*/  LDGSTS.E [R2+0x35c00], desc[UR20][R230.64], !P3 ;  /* 0x35c00000e6027fae */ /* 0x008fe8000d9a1014 */
[----:B-----5:R-:W-:Y:S01]  /*c0d0*/  LDGSTS.E [R2+0x35e00], desc[UR20][R226.64], !P3 ;  /* 0x35e00000e2027fae */ /* 0x020fe2000d9a1014 */
[----:B------:R-:W-:-:S03]  /*c0e0*/  ISETP.GE.U32.AND P5, PT, R0, 0x7fffff53, PT ;  /* 0x7fffff530000780c */ /* 0x000fc60003fa6070 */
[----:B------:R-:W3:Y:S04]  /*c0f0*/  LDL.64 R230, [R1+0x670] ;  /* 0x0006700001e67983 */ /* 0x000ee80000100a00 */
[----:B------:R-:W5:Y:S04]  /*c100*/  LDL.64 R226, [R1+0x9a8] ;  /* 0x0009a80001e27983 */ /* 0x000f680000100a00 */
[----:B--2---:R-:W-:Y:S04]  /*c110*/  LDGSTS.E [R2+0x36000], desc[UR20][R240.64], !P0 ;  /* 0x36000000f0027fae */ /* 0x004fe8000c1a1014 */
[----:B------:R-:W-:Y:S01]  /*c120*/  LDGSTS.E [R2+0x36200], desc[UR20][R222.64], !P0 ;  /* 0x36200000de027fae */ /* 0x000fe2000c1a1014 */
[----:B------:R-:W-:-:S02]  /*c130*/  VIADD R0, R9, 0xffffff91 ;  /* 0xffffff9109007836 */ /* 0x000fc40000000000 */
[----:B------:R-:W2:Y:S01]  /*c140*/  LDC R9, c[0x0][0x3a0] ;  /* 0x0000e800ff097b82 */ /* 0x000ea20000000800 */
[----:B------:R-:W2:Y:S04]  /*c150*/  LDL.64 R240, [R1+0x660] ;  /* 0x0006600001f07983 */ /* 0x000ea80000100a00 */
[----:B------:R-:W2:Y:S01]  /*c160*/  LDL.64 R222, [R1+0x9a0] ;  /* 0x0009a00001de7983 */ /* 0x000ea20000100a00 */
[----:B------:R-:W-:Y:S01]  /*c170*/  ISETP.GE.U32.AND P4, PT, R0, 0x7fffff52, PT ;  /* 0x7fffff520000780c */ /* 0x000fe20003f86070 */
[----:B------:R-:W-:Y:S02]  /*c180*/  VIADD R0, R6, 0xffffff90 ;  /* 0xffffff9006007836 */ /* 0x000fe40000000000 */
[----:B------:R-:W1:Y:S03]  /*c190*/  LDC R6, c[0x0][0x3a0] ;  /* 0x0000e800ff067b82 */ /* 0x000e660000000800 */
[----:B------:R-:W-:Y:S01]  /*c1a0*/  ISETP.GE.U32.AND P3, PT, R0, 0x7fffff51, PT ;  /* 0x7fffff510000780c */ /* 0x000fe20003f66070 */
[----:B----4-:R-:W-:Y:S04]  /*c1b0*/  LDGSTS.E [R2+0x36400], desc[UR20][R234.64], !P0 ;  /* 0x36400000ea027fae */ /* 0x010fe8000c1a1014 */
[----:B------:R-:W-:Y:S04]  /*c1c0*/  LDGSTS.E [R2+0x36600], desc[UR20][R248.64], !P0 ;  /* 0x36600000f8027fae */ /* 0x000fe8000c1a1014 */
[----:B------:R-:W-:Y:S04]  /*c1d0*/  LDGSTS.E [R2+0x36800], desc[UR20][R18.64], !P5 ;  /* 0x3680000012027fae */ /* 0x000fe8000e9a1014 */
[----:B------:R-:W4:Y:S04]  /*c1e0*/  LDL.64 R234, [R1+0x650] ;  /* 0x0006500001ea7983 */ /* 0x000f280000100a00 */
[----:B------:R-:W3:Y:S04]  /*c1f0*/  LDL.64 R248, [R1+0x998] ;  /* 0x0009980001f87983 */ /* 0x000ee80000100a00 */
[----:B------:R-:W-:Y:S04]  /*c200*/  LDGSTS.E [R2+0x36a00], desc[UR20][R228.64], !P5 ;  /* 0x36a00000e4027fae */ /* 0x000fe8000e9a1014 */
[----:B------:R-:W-:Y:S04]  /*c210*/  LDGSTS.E [R2+0x36c00], desc[UR20][R238.64], !P5 ;  /* 0x36c00000ee027fae */ /* 0x000fe8000e9a1014 */
[----:B------:R-:W4:Y:S04]  /*c220*/  LDL.64 R228, [R1+0x988] ;  /* 0x0009880001e47983 */ /* 0x000f280000100a00 */
[----:B------:R-:W4:Y:S04]  /*c230*/  LDL.64 R238, [R1+0x638] ;  /* 0x0006380001ee7983 */ /* 0x000f280000100a00 */
[----:B------:R-:W-:Y:S04]  /*c240*/  LDGSTS.E [R2+0x36e00], desc[UR20][R232.64], !P5 ;  /* 0x36e00000e8027fae */ /* 0x000fe8000e9a1014 */
[----:B------:R-:W4:Y:S04]  /*c250*/  LDL.64 R232, [R1+0x628] ;  /* 0x0006280001e87983 */ /* 0x000f280000100a00 */
[----:B-----5:R-:W-:Y:S04]  /*c260*/  LDGSTS.E [R2+0x37000], desc[UR20][R226.64], !P4 ;  /* 0x37000000e2027fae */ /* 0x020fe8000e1a1014 */
[----:B------:R-:W-:Y:S04]  /*c270*/  LDGSTS.E [R2+0x37200], desc[UR20][R16.64], !P4 ;  /* 0x3720000010027fae */ /* 0x000fe8000e1a1014 */
[----:B------:R-:W-:Y:S04]  /*c280*/  LDGSTS.E [R2+0x37400], desc[UR20][R14.64], !P4 ;  /* 0x374000000e027fae */ /* 0x000fe8000e1a1014 */
[----:B------:R-:W5:Y:S04]  /*c290*/  LDL.64 R226, [R1+0x980] ;  /* 0x0009800001e27983 */ /* 0x000f680000100a00 */
[----:B------:R-:W-:Y:S04]  /*c2a0*/  LDGSTS.E [R2+0x37600], desc[UR20][R12.64], !P4 ;  /* 0x376000000c027fae */ /* 0x000fe8000e1a1014 */
[----:B--2---:R-:W-:Y:S01]  /*c2b0*/  LDGSTS.E [R2+0x37800], desc[UR20][R222.64], !P3 ;  /* 0x37800000de027fae */ /* 0x004fe2000d9a1014 */
[----:B------:R-:W-:-:S02]  /*c2c0*/  VIADD R0, R5, 0xffffff8f ;  /* 0xffffff8f05007836 */ /* 0x000fc40000000000 */
[----:B------:R-:W2:Y:S01]  /*c2d0*/  LDC R5, c[0x0][0x3a0] ;  /* 0x0000e800ff057b82 */ /* 0x000ea20000000800 */
[----:B------:R1:W-:Y:S04]  /*c2e0*/  LDGSTS.E [R2+0x37a00], desc[UR20][R10.64], !P3 ;  /* 0x37a000000a027fae */ /* 0x0003e8000d9a1014 */
[----:B------:R-:W2:Y:S01]  /*c2f0*/  LDL.64 R222, [R1+0x978] ;  /* 0x0009780001de7983 */ /* 0x000ea20000100a00 */
[----:B------:R-:W-:Y:S01]  /*c300*/  ISETP.GE.U32.AND P0, PT, R0, 0x7fffff50, PT ;  /* 0x7fffff500000780c */ /* 0x000fe20003f06070 */
[----:B-1----:R-:W-:Y:S02]  /*c310*/  VIADD R0, R4, 0xffffff8e ;  /* 0xffffff8e04007836 */ /* 0x002fe40000000000 */
[----:B------:R-:W-:Y:S01]  /*c320*/  LDGSTS.E [R2+0x37c00], desc[UR20][R242.64], !P3 ;  /* 0x37c00000f2027fae */ /* 0x000fe2000d9a1014 */
[----:B------:R-:W1:Y:S02]  /*c330*/  LDC R4, c[0x0][0x3a0] ;  /* 0x0000e800ff047b82 */ /* 0x000e640000000800 */
[----:B------:R-:W-:Y:S01]  /*c340*/  ISETP.GE.U32.AND P5, PT, R0, 0x7fffff4f, PT ;  /* 0x7fffff4f0000780c */ /* 0x000fe20003fa6070 */
[----:B------:R-:W-:Y:S01]  /*c350*/  LDGSTS.E [R2+0x37e00], desc[UR20][R236.64], !P3 ;  /* 0x37e00000ec027fae */ /* 0x000fe2000d9a1014 */
[----:B------:R-:W-:-:S04]  /*c360*/  IADD3 R0, PT, PT, R8, -0x73, RZ ;  /* 0xffffff8d08007810 */ /* 0x000fc80007ffe0ff */
[----:B------:R-:W-:Y:S01]  /*c370*/  ISETP.GE.U32.AND P4, PT, R0, 0x7fffff4e, PT ;  /* 0x7fffff4e0000780c */ /* 0x000fe20003f86070 */
[----:B------:R-:W-:Y:S01]  /*c380*/  VIADD R0, R9, 0xffffff8c ;  /* 0xffffff8c09007836 */ /* 0x000fe20000000000 */
[----:B------:R-:W1:Y:S01]  /*c390*/  LDC R10, c[0x0][0x3a0] ;  /* 0x0000e800ff0a7b82 */ /* 0x000e620000000800 */
[----:B---3--:R-:W-:Y:S03]  /*c3a0*/  LDGSTS.E [R2+0x38000], desc[UR20][R248.64], !P0 ;  /* 0x38000000f8027fae */ /* 0x008fe6000c1a1014 */
[----:B------:R-:W-:Y:S01]  /*c3b0*/  ISETP.GE.U32.AND P3, PT, R0, 0x7fffff4d, PT ;  /* 0x7fffff4d0000780c */ /* 0x000fe20003f66070 */
[----:B------:R-:W-:Y:S03]  /*c3c0*/  LDGSTS.E [R2+0x38200], desc[UR20][R230.64], !P0 ;  /* 0x38200000e6027fae */ /* 0x000fe6000c1a1014 */
[----:B------:R-:W3:Y:S01]  /*c3d0*/  LDC R9, c[0x0][0x3a0] ;  /* 0x0000e800ff097b82 */ /* 0x000ee20000000800 */
[----:B------:R-:W-:Y:S04]  /*c3e0*/  LDGSTS.E [R2+0x38400], desc[UR20][R240.64], !P0 ;  /* 0x38400000f0027fae */ /* 0x000fe8000c1a1014 */
[----:B------:R-:W3:Y:S03]  /*c3f0*/  LDL.64 R248, [R1+0x970] ;  /* 0x0009700001f87983 */ /* 0x000ee60000100a00 */
[----:B------:R-:W1:Y:S01]  /*c400*/  LDC R8, c[0x0][0x3a0] ;  /* 0x0000e800ff087b82 */ /* 0x000e620000000800 */
[----:B----4-:R-:W-:Y:S04]  /*c410*/  LDGSTS.E [R2+0x38600], desc[UR20][R234.64], !P0 ;  /* 0x38600000ea027fae */ /* 0x010fe8000c1a1014 */
[----:B------:R-:W-:Y:S04]  /*c420*/  LDGSTS.E [R2+0x38800], desc[UR20][R228.64], !P5 ;  /* 0x38800000e4027fae */ /* 0x000fe8000e9a1014 */
[----:B------:R-:W-:Y:S04]  /*c430*/  LDGSTS.E [R2+0x38a00], desc[UR20][R250.64], !P5 ;  /* 0x38a00000fa027fae */ /* 0x000fe8000e9a1014 */
[----:B------:R-:W-:Y:S04]  /*c440*/  LDGSTS.E [R2+0x38c00], desc[UR20][R238.64], !P5 ;  /* 0x38c00000ee027fae */ /* 0x000fe8000e9a1014 */
[----:B------:R-:W4:Y:S04]  /*c450*/  LDL.64 R250, [R1+0x968] ;  /* 0x0009680001fa7983 */ /* 0x000f280000100a00 */
[----:B------:R-:W-:Y:S04]  /*c460*/  LDGSTS.E [R2+0x38e00], desc[UR20][R232.64], !P5 ;  /* 0x38e00000e8027fae */ /* 0x000fe8000e9a1014 */
[----:B-----5:R-:W-:Y:S04]  /*c470*/  LDGSTS.E [R2+0x39000], desc[UR20][R226.64], !P4 ;  /* 0x39000000e2027fae */ /* 0x020fe8000e1a1014 */
[----:B------:R-:W-:Y:S04]  /*c480*/  LDGSTS.E [R2+0x39200], desc[UR20][R224.64], !P4 ;  /* 0x39200000e0027fae */ /* 0x000fe8000e1a1014 */
[----:B------:R-:W-:Y:S04]  /*c490*/  LDGSTS.E [R2+0x39400], desc[UR20][R246.64], !P4 ;  /* 0x39400000f6027fae */ /* 0x000fe8000e1a1014 */
[----:B------:R-:W-:Y:S04]  /*c4a0*/  LDGSTS.E [R2+0x39600], desc[UR20][R196.64], !P4 ;  /* 0x39600000c4027fae */ /* 0x000fe8000e1a1014 */
[----:B------:R-:W5:Y:S04]  /*c4b0*/  LDL.64 R224, [R1+0x958] ;  /* 0x0009580001e07983 */ /* 0x000f680000100a00 */
[----:B------:R-:W5:Y:S04]  /*c4c0*/  LDL.LU.64 R246, [R1+0xc08] ;  /* 0x000c080001f67983 */ /* 0x000f680000300a00 */
[----:B------:R-:W5:Y:S04]  /*c4d0*/  LDL.LU.64 R196, [R1+0xc00] ;  /* 0x000c000001c47983 */ /* 0x000f680000300a00 */
[----:B--2---:R-:W-:Y:S01]  /*c4e0*/  LDGSTS.E [R2+0x39800], desc[UR20][R222.64], !P3 ;  /* 0x39800000de027fae */ /* 0x004fe2000d9a1014 */
[----:B------:R-:W-:-:S02]  /*c4f0*/  VIADD R0, R7, 0xffffff8b ;  /* 0xffffff8b07007836 */ /* 0x000fc40000000000 */
[----:B------:R-:W2:Y:S01]  /*c500*/  LDC R7, c[0x0][0x3a0] ;  /* 0x0000e800ff077b82 */ /* 0x000ea20000000800 */
[----:B------:R-:W-:Y:S04]  /*c510*/  LDGSTS.E [R2+0x39a00], desc[UR20][R142.64], !P3 ;  /* 0x39a000008e027fae */ /* 0x000fe8000d9a1014 */
[----:B------:R-:W2:Y:S01]  /*c520*/  LDL.64 R222, [R1+0x950] ;  /* 0x0009500001de7983 */ /* 0x000ea20000100a00 */
[----:B------:R-:W-:Y:S01]  /*c530*/  ISETP.GE.U32.AND P0, PT, R0, 0x7fffff4c, PT ;  /* 0x7fffff4c0000780c */ /* 0x000fe20003f06070 */
[----:B------:R-:W-:Y:S02]  /*c540*/  VIADD R0, R6, 0xffffff8a ;  /* 0xffffff8a06007836 */ /* 0x000fe40000000000 */
[----:B------:R-:W-:Y:S01]  /*c550*/  LDGSTS.E [R2+0x39c00], desc[UR20][R144.64], !P3 ;  /* 0x39c0000090027fae */ /* 0x000fe2000d9a1014 */
[----:B------:R-:W2:Y:S02]  /*c560*/  LDC R6, c[0x0][0x3a0] ;  /* 0x0000e800ff067b82 */ /* 0x000ea40000000800 */
[----:B------:R-:W-:Y:S01]  /*c570*/  ISETP.GE.U32.AND P5, PT, R0, 0x7fffff4b, PT ;  /* 0x7fffff4b0000780c */ /* 0x000fe20003fa6070 */
[----:B------:R-:W-:Y:S01]  /*c580*/  VIADD R0, R5, 0xffffff89 ;  /* 0xffffff8905007836 */ /* 0x000fe20000000000 */
[----:B------:R-:W2:Y:S04]  /*c590*/  LDL.64 R142, [R1+0x940] ;  /* 0x00094000018e7983 */ /* 0x000ea80000100a00 */
[----:B------:R-:W2:Y:S01]  /*c5a0*/  LDL.64 R144, [R1+0x948] ;  /* 0x0009480001907983 */ /* 0x000ea20000100a00 */
[----:B------:R-:W-:Y:S01]  /*c5b0*/  ISETP.GE.U32.AND P4, PT, R0, 0x7fffff4a, PT ;  /* 0x7fffff4a0000780c */ /* 0x000fe20003f86070 */
[----:B-1----:R-:W-:Y:S01]  /*c5c0*/  VIADD R0, R4, 0xffffff88 ;  /* 0xffffff8804007836 */ /* 0x002fe20000000000 */
[----:B------:R-:W1:Y:S01]  /*c5d0*/  LDC R5, c[0x0][0x3a0] ;  /* 0x0000e800ff057b82 */ /* 0x000e620000000800 */
[----:B------:R-:W-:Y:S03]  /*c5e0*/  LDGSTS.E [R2+0x39e00], desc[UR20][R146.64], !P3 ;  /* 0x39e0000092027fae */ /* 0x000fe6000d9a1014 */
[----:B------:R-:W-:Y:S01]  /*c5f0*/  ISETP.GE.U32.AND P3, PT, R0, 0x7fffff49, PT ;  /* 0x7fffff490000780c */ /* 0x000fe20003f66070 */
[----:B---3--:R-:W-:Y:S03]  /*c600*/  LDGSTS.E [R2+0x3a000], desc[UR20][R248.64], !P0 ;  /* 0x3a000000f8027fae */ /* 0x008fe6000c1a1014 */
[----:B------:R-:W3:Y:S01]  /*c610*/  LDC R4, c[0x0][0x3a0] ;  /* 0x0000e800ff047b82 */ /* 0x000ee20000000800 */
[----:B------:R-:W-:Y:S04]  /*c620*/  LDGSTS.E [R2+0x3a200], desc[UR20][R150.64], !P0 ;  /* 0x3a20000096027fae */ /* 0x000fe8000c1a1014 */
[----:B------:R-:W-:Y:S04]  /*c630*/  LDGSTS.E [R2+0x3a400], desc[UR20][R152.64], !P0 ;  /* 0x3a40000098027fae */ /* 0x000fe8000c1a1014 */
[----:B------:R-:W3:Y:S04]  /*c640*/  LDL.64 R248, [R1+0x938] ;  /* 0x0009380001f87983 */ /* 0x000ee80000100a00 */
[----:B------:R-:W-:Y:S04]  /*c650*/  LDGSTS.E [R2+0x3a600], desc[UR20][R154.64], !P0 ;  /* 0x3a6000009a027fae */ /* 0x000fe8000c1a1014 */
[----:B----4-:R-:W-:Y:S04]  /*c660*/  LDGSTS.E [R2+0x3a800], desc[UR20][R250.64], !P5 ;  /* 0x3a800000fa027fae */ /* 0x010fe8000e9a1014 */
[----:B------:R-:W-:Y:S04]  /*c670*/  LDGSTS.E [R2+0x3aa00], desc[UR20][R158.64], !P5 ;  /* 0x3aa000009e027fae */ /* 0x000fe8000e9a1014 */
[----:B------:R-:W-:Y:S04]  /*c680*/  LDGSTS.E [R2+0x3ac00], desc[UR20][R160.64], !P5 ;  /* 0x3ac00000a0027fae */ /* 0x000fe8000e9a1014 */
[----:B------:R-:W4:Y:S04]  /*c690*/  LDL.64 R250, [R1+0x930] ;  /* 0x0009300001fa7983 */ /* 0x000f280000100a00 */
[----:B------:R-:W-:Y:S04]  /*c6a0*/  LDGSTS.E [R2+0x3ae00], desc[UR20][R162.64], !P5 ;  /* 0x3ae00000a2027fae */ /* 0x000fe8000e9a1014 */
[----:B-----5:R-:W-:Y:S04]  /*c6b0*/  LDGSTS.E [R2+0x3b000], desc[UR20][R224.64], !P4 ;  /* 0x3b000000e0027fae */ /* 0x020fe8000e1a1014 */
[----:B------:R-:W-:Y:S04]  /*c6c0*/  LDGSTS.E [R2+0x3b200], desc[UR20][R166.64], !P4 ;  /* 0x3b200000a6027fae */ /* 0x000fe8000e1a1014 */
[----:B------:R-:W-:Y:S04]  /*c6d0*/  LDGSTS.E [R2+0x3b400], desc[UR20][R168.64], !P4 ;  /* 0x3b400000a8027fae */ /* 0x000fe8000e1a1014 */
[----:B------:R-:W5:Y:S04]  /*c6e0*/  LDL.64 R224, [R1+0x928] ;  /* 0x0009280001e07983 */ /* 0x000f680000100a00 */
[----:B------:R-:W-:Y:S04]  /*c6f0*/  LDGSTS.E [R2+0x3b600], desc[UR20][R170.64], !P4 ;  /* 0x3b600000aa027fae */ /* 0x000fe8000e1a1014 */
[----:B--2---:R-:W-:Y:S01]  /*c700*/  LDGSTS.E [R2+0x3b800], desc[UR20][R222.64], !P3 ;  /* 0x3b800000de027fae */ /* 0x004fe2000d9a1014 */
[----:B------:R-:W-:-:S03]  /*c710*/  VIADD R0, R10, 0xffffff87 ;  /* 0xffffff870a007836 */ /* 0x000fc60000000000 */
[----:B------:R-:W-:Y:S04]  /*c720*/  LDGSTS.E [R2+0x3ba00], desc[UR20][R174.64], !P3 ;  /* 0x3ba00000ae027fae */ /* 0x000fe8000d9a1014 */
[----:B------:R-:W2:Y:S01]  /*c730*/  LDL.64 R222, [R1+0x920] ;  /* 0x0009200001de7983 */ /* 0x000ea20000100a00 */
[----:B------:R-:W-:Y:S01]  /*c740*/  ISETP.GE.U32.AND P0, PT, R0, 0x7fffff48, PT ;  /* 0x7fffff480000780c */ /* 0x000fe20003f06070 */
[----:B------:R-:W-:Y:S02]  /*c750*/  VIADD R0, R9, 0xffffff86 ;  /* 0xffffff8609007836 */ /* 0x000fe40000000000 */
[----:B------:R-:W-:Y:S03]  /*c760*/  LDGSTS.E [R2+0x3bc00], desc[UR20][R176.64], !P3 ;  /* 0x3bc00000b0027fae */ /* 0x000fe6000d9a1014 */
[----:B------:R-:W-:Y:S01]  /*c770*/  ISETP.GE.U32.AND P5, PT, R0, 0x7fffff47, PT ;  /* 0x7fffff470000780c */ /* 0x000fe20003fa6070 */
[----:B------:R-:W-:Y:S01]  /*c780*/  VIADD R0, R8, 0xffffff85 ;  /* 0xffffff8508007836 */ /* 0x000fe20000000000 */
[----:B------:R-:W-:Y:S01]  /*c790*/  LDGSTS.E [R2+0x3be00], desc[UR20][R178.64], !P3 ;  /* 0x3be00000b2027fae */ /* 0x000fe2000d9a1014 */
[----:B------:R-:W4:Y:S03]  /*c7a0*/  LDC R8, c[0x0][0x3a0] ;  /* 0x0000e800ff087b82 */ /* 0x000f260000000800 */
[----:B------:R-:W-:Y:S01]  /*c7b0*/  ISETP.GE.U32.AND P4, PT, R0, 0x7fffff46, PT ;  /* 0x7fffff460000780c */ /* 0x000fe20003f86070 */
[----:B------:R-:W-:Y:S01]  /*c7c0*/  LDGSTS.E [R2+0x3c000], desc[UR20][R144.64], !P0 ;  /* 0x3c00000090027fae */ /* 0x000fe2000c1a1014 */
[----:B------:R-:W-:-:S03]  /*c7d0*/  IADD3 R0, PT, PT, R7, -0x7c, RZ ;  /* 0xffffff8407007810 */ /* 0x000fc60007ffe0ff */
[----:B------:R-:W-:Y:S01]  /*c7e0*/  LDGSTS.E [R2+0x3c200], desc[UR20][R182.64], !P0 ;  /* 0x3c200000b6027fae */ /* 0x000fe2000c1a1014 */
[----:B------:R-:W-:Y:S01]  /*c7f0*/  ISETP.GE.U32.AND P3, PT, R0, 0x7fffff45, PT ;  /* 0x7fffff450000780c */ /* 0x000fe20003f66070 */
[----:B------:R-:W-:Y:S02]  /*c800*/  VIADD R0, R6, 0xffffff83 ;  /* 0xffffff8306007836 */ /* 0x000fe40000000000 */
[----:B------:R-:W-:Y:S04]  /*c810*/  LDGSTS.E [R2+0x3c400], desc[UR20][R184.64], !P0 ;  /* 0x3c400000b8027fae */ /* 0x000fe8000c1a1014 */
[----:B------:R-:W-:Y:S01]  /*c820*/  LDGSTS.E [R2+0x3c600], desc[UR20][R186.64], !P0 ;  /* 0x3c600000ba027fae */ /* 0x000fe2000c1a1014 */
[----:B------:R-:W-:Y:S01]  /*c830*/  ISETP.GE.U32.AND P0, PT, R0, 0x7fffff44, PT ;  /* 0x7fffff440000780c */ /* 0x000fe20003f06070 */
[----:B-1----:R-:W-:-:S02]  /*c840*/  VIADD R0, R5, 0xffffff82 ;  /* 0xffffff8205007836 */ /* 0x002fc40000000000 */
[----:B------:R-:W-:Y:S04]  /*c850*/  LDGSTS.E [R2+0x3c800], desc[UR20][R142.64], !P5 ;  /* 0x3c8000008e027fae */ /* 0x000fe8000e9a1014 */
[----:B------:R-:W-:Y:S04]  /*c860*/  LDGSTS.E [R2+0x3ca00], desc[UR20][R190.64], !P5 ;  /* 0x3ca00000be027fae */ /* 0x000fe8000e9a1014 */
[----:B------:R-:W-:Y:S04]  /*c870*/  LDGSTS.E [R2+0x3cc00], desc[UR20][R192.64], !P5 ;  /* 0x3cc00000c0027fae */ /* 0x000fe8000e9a1014 */
[----:B------:R-:W-:Y:S01]  /*c880*/  LDGSTS.E [R2+0x3ce00], desc[UR20][R194.64], !P5 ;  /* 0x3ce00000c2027fae */ /* 0x000fe2000e9a1014 */
[----:B------:R-:W-:Y:S01]  /*c890*/  ISETP.GE.U32.AND P5, PT, R0, 0x7fffff43, PT ;  /* 0x7fffff430000780c */ /* 0x000fe20003fa6070 */
[----:B---3--:R-:W-:-:S02]  /*c8a0*/  VIADD R0, R4, 0xffffff81 ;  /* 0xffffff8104007836 */ /* 0x008fc40000000000 */
[----:B------:R-:W-:Y:S01]  /*c8b0*/  LDGSTS.E [R2+0x3d000], desc[UR20][R248.64], !P4 ;  /* 0x3d000000f8027fae */ /* 0x000fe2000e1a1014 */
[----:B----4-:R-:W-:-:S03]  /*c8c0*/  VIADD R4, R8, 0xffffff80 ;  /* 0xffffff8008047836 */ /* 0x010fc60000000000 */
[----:B------:R-:W-:Y:S04]  /*c8d0*/  LDGSTS.E [R2+0x3d200], desc[UR20][R200.64], !P4 ;  /* 0x3d200000c8027fae */ /* 0x000fe8000e1a1014 */
[----:B------:R-:W-:Y:S04]  /*c8e0*/  LDGSTS.E [R2+0x3d400], desc[UR20][R202.64], !P4 ;  /* 0x3d400000ca027fae */ /* 0x000fe8000e1a1014 */
[----:B------:R-:W-:Y:S01]  /*c8f0*/  LDGSTS.E [R2+0x3d600], desc[UR20][R204.64], !P4 ;  /* 0x3d600000cc027fae */ /* 0x000fe2000e1a1014 */
[----:B------:R-:W-:-:S03]  /*c900*/  ISETP.GE.U32.AND P4, PT, R0, 0x7fffff42, PT ;  /* 0x7fffff420000780c */ /* 0x000fc60003f86070 */
[----:B------:R-:W-:Y:S04]  /*c910*/  LDGSTS.E [R2+0x3d800], desc[UR20][R250.64], !P3 ;  /* 0x3d800000fa027fae */ /* 0x000fe8000d9a1014 */
[----:B------:R-:W-:Y:S04]  /*c920*/  LDGSTS.E [R2+0x3da00], desc[UR20][R206.64], !P3 ;  /* 0x3da00000ce027fae */ /* 0x000fe8000d9a1014 */
[----:B------:R-:W-:Y:S04]  /*c930*/  LDGSTS.E [R2+0x3dc00], desc[UR20][R208.64], !P3 ;  /* 0x3dc00000d0027fae */ /* 0x000fe8000d9a1014 */
[----:B------:R-:W-:Y:S01]  /*c940*/  LDGSTS.E [R2+0x3de00], desc[UR20][R210.64], !P3 ;  /* 0x3de00000d2027fae */ /* 0x000fe2000d9a1014 */
[----:B------:R-:W-:-:S03]  /*c950*/  ISETP.GE.U32.AND P3, PT, R4, 0x7fffff41, PT ;  /* 0x7fffff410400780c */ /* 0x000fc60003f66070 */
[----:B-----5:R-:W-:Y:S04]  /*c960*/  LDGSTS.E [R2+0x3e000], desc[UR20][R224.64], !P0 ;  /* 0x3e000000e0027fae */ /* 0x020fe8000c1a1014 */
[----:B------:R-:W-:Y:S04]  /*c970*/  LDGSTS.E [R2+0x3e200], desc[UR20][R214.64], !P0 ;  /* 0x3e200000d6027fae */ /* 0x000fe8000c1a1014 */
[----:B------:R-:W-:Y:S04]  /*c980*/  LDGSTS.E [R2+0x3e400], desc[UR20][R216.64], !P0 ;  /* 0x3e400000d8027fae */ /* 0x000fe8000c1a1014 */
[----:B------:R-:W-:Y:S04]  /*c990*/  LDGSTS.E [R2+0x3e600], desc[UR20][R218.64], !P0 ;  /* 0x3e600000da027fae */ /* 0x000fe8000c1a1014 */
[----:B--2---:R-:W-:Y:S04]  /*c9a0*/  LDGSTS.E [R2+0x3e800], desc[UR20][R222.64], !P5 ;  /* 0x3e800000de027fae */ /* 0x004fe8000e9a1014 */
[----:B------:R-:W-:Y:S04]  /*c9b0*/  LDGSTS.E [R2+0x3ea00], desc[UR20][R220.64], !P5 ;  /* 0x3ea00000dc027fae */ /* 0x000fe8000e9a1014 */
[----:B------:R-:W-:Y:S04]  /*c9c0*/  LDGSTS.E [R2+0x3ec00], desc[UR20][R212.64], !P5 ;  /* 0x3ec00000d4027fae */ /* 0x000fe8000e9a1014 */
[----:B------:R-:W-:Y:S04]  /*c9d0*/  LDGSTS.E [R2+0x3ee00], desc[UR20][R198.64], !P5 ;  /* 0x3ee00000c6027fae */ /* 0x000fe8000e9a1014 */
[----:B------:R-:W-:Y:S04]  /*c9e0*/  LDGSTS.E [R2+0x3f000], desc[UR20][R196.64], !P4 ;  /* 0x3f000000c4027fae */ /* 0x000fe8000e1a1014 */
[----:B------:R-:W-:Y:S04]  /*c9f0*/  LDGSTS.E [R2+0x3f200], desc[UR20][R188.64], !P4 ;  /* 0x3f200000bc027fae */ /* 0x000fe8000e1a1014 */
[----:B------:R-:W-:Y:S04]  /*ca00*/  LDGSTS.E [R2+0x3f400], desc[UR20][R180.64], !P4 ;  /* 0x3f400000b4027fae */ /* 0x000fe8000e1a1014 */
[----:B------:R-:W-:Y:S04]  /*ca10*/  LDGSTS.E [R2+0x3f600], desc[UR20][R172.64], !P4 ;  /* 0x3f600000ac027fae */ /* 0x000fe8000e1a1014 */
[----:B------:R1:W-:Y:S04]  /*ca20*/  LDGSTS.E [R2+0x3f800], desc[UR20][R246.64], !P3 ;  /* 0x3f800000f6027fae */ /* 0x0003e8000d9a1014 */
[----:B------:R-:W-:Y:S04]  /*ca30*/  LDGSTS.E [R2+0x3fa00], desc[UR20][R164.64], !P3 ;  /* 0x3fa00000a4027fae */ /* 0x000fe8000d9a1014 */
[----:B------:R-:W-:Y:S04]  /*ca40*/  LDGSTS.E [R2+0x3fc00], desc[UR20][R156.64], !P3 ;  /* 0x3fc000009c027fae */ /* 0x000fe8000d9a1014 */
[----:B------:R-:W-:Y:S04]  /*ca50*/  LDGSTS.E [R2+0x3fe00], desc[UR20][R148.64], !P3 ;  /* 0x3fe0000094027fae */ /* 0x000fe8000d9a1014 */
[----:B------:R-:W0:Y:S04]  /*ca60*/  LDGDEPBAR ;  /* 0x00000000000079af */ /* 0x000e280000000000 */
[----:B------:R-:W-:Y:S04]  /*ca70*/  LDGSTS.E [R83+0x44000], desc[UR20][R140.64], P2 ;  /* 0x440000008c537fae */ /* 0x000fe800091a1014 */
        /* <DEDUP_REMOVED lines=15> */
[----:B------:R2:W-:Y:S04]  /*cb70*/  LDGSTS.E [R81+0x44200], desc[UR20][R108.64], P2 ;  /* 0x442000006c517fae */ /* 0x0005e800091a1014 */
[----:B------:R-:W-:Y:S04]  /*cb80*/  LDGSTS.E [R81+0x44600], desc[UR20][R106.64], P2 ;  /* 0x446000006a517fae */ /* 0x000fe800091a1014 */
[----:B------:R3:W-:Y:S04]  /*cb90*/  LDGSTS.E [R81+0x44a00], desc[UR20][R104.64], P2 ;  /* 0x44a0000068517fae */ /* 0x0007e800091a1014 */
[----:B------:R-:W-:Y:S04]  /*cba0*/  LDGSTS.E [R81+0x44e00], desc[UR20][R102.64], P2 ;  /* 0x44e0000066517fae */ /* 0x000fe800091a1014 */
[----:B------:R4:W-:Y:S04]  /*cbb0*/  LDGSTS.E [R81+0x45200], desc[UR20][R100.64], P2 ;  /* 0x4520000064517fae */ /* 0x0009e800091a1014 */
[----:B------:R-:W-:Y:S04]  /*cbc0*/  LDGSTS.E [R81+0x45600], desc[UR20][R98.64], P2 ;  /* 0x4560000062517fae */ /* 0x000fe800091a1014 */
[----:B------:R5:W-:Y:S04]  /*cbd0*/  LDGSTS.E [R81+0x45a00], desc[UR20][R96.64], P2 ;  /* 0x45a0000060517fae */ /* 0x000be800091a1014 */
[----:B------:R-:W-:Y:S04]  /*cbe0*/  LDGSTS.E [R81+0x45e00], desc[UR20][R94.64], P2 ;  /* 0x45e000005e517fae */ /* 0x000fe800091a1014 */
[----:B------:R-:W-:Y:S04]  /*cbf0*/  LDGSTS.E [R80+0x44300], desc[UR20][R92.64], P2 ;  /* 0x443000005c507fae */ /* 0x000fe800091a1014 */
[----:B------:R-:W-:Y:S04]  /*cc00*/  LDGSTS.E [R80+0x44700], desc[UR20][R90.64], P2 ;  /* 0x447000005a507fae */ /* 0x000fe800091a1014 */
[----:B------:R-:W-:Y:S04]  /*cc10*/  LDGSTS.E [R80+0x44b00], desc[UR20][R88.64], P2 ;  /* 0x44b0000058507fae */ /* 0x000fe800091a1014 */
[----:B------:R-:W-:Y:S04]  /*cc20*/  LDGSTS.E [R80+0x44f00], desc[UR20][R86.64], P2 ;  /* 0x44f0000056507fae */ /* 0x000fe800091a1014 */
[----:B------:R2:W-:Y:S04]  /*cc30*/  LDGSTS.E [R80+0x45300], desc[UR20][R84.64], P2 ;  /* 0x4530000054507fae */ /* 0x0005e800091a1014 */
[----:B------:R-:W-:Y:S04]  /*cc40*/  LDGSTS.E [R80+0x45700], desc[UR20][R78.64], P2 ;  /* 0x457000004e507fae */ /* 0x000fe800091a1014 */
[----:B------:R-:W-:Y:S01]  /*cc50*/  LDGSTS.E [R80+0x45b00], desc[UR20][R76.64], P2 ;  /* 0x45b000004c507fae */ /* 0x000fe200091a1014 */
[----:B-1----:R-:W1:Y:S03]  /*cc60*/  S2R R247, SR_TID.X ;  /* 0x0000000000f77919 */ /* 0x002e660000002100 */
[----:B------:R1:W-:Y:S04]  /*cc70*/  LDGSTS.E [R80+0x45f00], desc[UR20][R74.64], P2 ;  /* 0x45f000004a507fae */ /* 0x0003e800091a1014 */
[----:B------:R-:W0:Y:S01]  /*cc80*/  LDGDEPBAR ;  /* 0x00000000000079af */ /* 0x000e220000000000 */
[----:B------:R-:W-:-:S04]  /*cc90*/  DEPBAR.LE SB0, 0x2 ;  /* 0x000080800000791a */ /* 0x000fc80000000000 */
[C---:B-1----:R-:W-:Y:S02]  /*cca0*/  IMAD.SHL.U32 R0, R247.reuse, 0x40, RZ ;  /* 0x00000040f7007824 */ /* 0x042fe400078e00ff */
[----:B------:R-:W-:-:S03]  /*ccb0*/  IMAD.SHL.U32 R4, R247, 0x10, RZ ;  /* 0x00000010f7047824 */ /* 0x000fc600078e00ff */
[----:B------:R-:W-:-:S04]  /*ccc0*/  LOP3.LUT R0, R0, 0x600, RZ, 0xc0, !PT ;  /* 0x0000060000007812 */ /* 0x000fc800078ec0ff */
[----:B------:R-:W-:-:S04]  /*ccd0*/  LOP3.LUT R0, R0, 0x180, R244, 0xf8, !PT ;  /* 0x0000018000007812 */ /* 0x000fc800078ef8f4 */
[----:B------:R-:W-:Y:S01]  /*cce0*/  LOP3.LUT R0, R0, 0x70, R4, 0xf8, !PT ;  /* 0x0000007000007812 */ /* 0x000fe200078ef804 */
[----:B------:R-:W-:Y:S06]  /*ccf0*/  BAR.SYNC.DEFER_BLOCKING 0x0 ;  /* 0x0000000000007b1d */ /* 0x000fec0000010000 */
[----:B------:R-:W1:Y:S04]  /*cd00*/  LDSM.16.M88.4 R8, [R0+UR7+0x14000] ;  /* 0x014000070008783b */ /* 0x000e680008000200 */
[----:B------:R-:W-:Y:S04]  /*cd10*/  LDSM.16.M88.4 R12, [R0+UR7+0x17800] ;  /* 0x01780007000c783b */ /* 0x000fe80008000200 */
[----:B------:R-:W-:Y:S04]  /*cd20*/  LDSM.16.M88.4 R16, [R0+UR7+0x19800] ;  /* 0x019800070010783b */ /* 0x000fe80008000200 */
[----:B--2---:R-:W-:Y:S04]  /*cd30*/  LDSM.16.M88.4 R108, [R0+UR7] ;  /* 0x00000007006c783b */ /* 0x004fe80008000200 */
[----:B---3--:R-:W-:Y:S04]  /*cd40*/  LDSM.16.M88.4 R104, [R0+UR7+0x800] ;  /* 0x000800070068783b */ /* 0x008fe80008000200 */
[----:B----4-:R-:W-:Y:S04]  /*cd50*/  LDSM.16.M88.4 R100, [R0+UR7+0x1000] ;  /* 0x001000070064783b */ /* 0x010fe80008000200 */
[----:B-----5:R-:W-:Y:S04]  /*cd60*/  LDSM.16.M88.4 R96, [R0+UR7+0x1800] ;  /* 0x001800070060783b */ /* 0x020fe80008000200 */
[----:B------:R-:W-:Y:S04]  /*cd70*/  LDSM.16.M88.4 R112, [R0+UR7+0x2000] ;  /* 0x002000070070783b */ /* 0x000fe80008000200 */
[----:B------:R-:W-:Y:S04]  /*cd80*/  LDSM.16.M88.4 R84, [R0+UR7+0x2800] ;  /* 0x002800070054783b */ /* 0x000fe80008000200 */
[----:B------:R-:W-:Y:S01]  /*cd90*/  LDSM.16.M88.4 R88, [R0+UR7+0x3000] ;  /* 0x003000070058783b */ /* 0x000fe20008000200 */
[----:B-1----:R-:W-:-:S03]  /*cda0*/  IMAD.MOV.U32 R56, RZ, RZ, R8 ;  /* 0x000000ffff387224 */ /* 0x002fc600078e0008 */
[----:B------:R-:W-:Y:S01]  /*cdb0*/  STL.64 [R1+0x18], R10 ;  /* 0x0000180a01007387 */ /* 0x000fe20000100a00 */
[----:B------:R-:W-:-:S03]  /*cdc0*/  IMAD.MOV.U32 R4, RZ, RZ, R9 ;  /* 0x000000ffff047224 */ /* 0x000fc600078e0009 */
[----:B------:R-:W1:Y:S04]  /*cdd0*/  LDSM.16.M88.4 R8, [R0+UR7+0x14800] ;  /* 0x014800070008783b */ /* 0x000e680008000200 */
[----:B------:R-:W-:Y:S04]  /*cde0*/  LDSM.16.M88.4 R92, [R0+UR7+0x3800] ;  /* 0x00380007005c783b */ /* 0x000fe80008000200 */
[----:B------:R-:W-:Y:S04]  /*cdf0*/  LDSM.16.M88.4 R128, [R0+UR7+0x4000] ;  /* 0x004000070080783b */ /* 0x000fe80008000200 */
[----:B------:R-:W-:Y:S04]  /*ce00*/  LDSM.16.M88.4 R124, [R0+UR7+0x4800] ;  /* 0x00480007007c783b */ /* 0x000fe80008000200 */
[----:B------:R-:W-:Y:S04]  /*ce10*/  LDSM.16.M88.4 R120, [R0+UR7+0x5000] ;  /* 0x005000070078783b */ /* 0x000fe80008000200 */
[----:B------:R-:W-:Y:S04]  /*ce20*/  LDSM.16.M88.4 R116, [R0+UR7+0x5800] ;  /* 0x005800070074783b */ /* 0x000fe80008000200 */
[----:B------:R-:W-:Y:S04]  /*ce30*/  LDSM.16.M88.4 R144, [R0+UR7+0x6000] ;  /* 0x006000070090783b */ /* 0x000fe80008000200 */
[----:B------:R-:W-:Y:S04]  /*ce40*/  LDSM.16.M88.4 R140, [R0+UR7+0x6800] ;  /* 0x00680007008c783b */ /* 0x000fe80008000200 */
[----:B------:R-:W-:Y:S04]  /*ce50*/  LDSM.16.M88.4 R136, [R0+UR7+0x7000] ;  /* 0x007000070088783b */ /* 0x000fe80008000200 */
[----:B------:R-:W-:Y:S01]  /*ce60*/  LDSM.16.M88.4 R132, [R0+UR7+0x7800] ;  /* 0x007800070084783b */ /* 0x000fe20008000200 */
[----:B-1----:R-:W-:-:S03]  /*ce70*/  MOV R57, R8 ;  /* 0x0000000800397202 */ /* 0x002fc60000000f00 */
        /* <DEDUP_REMOVED lines=28> */
[----:B------:R-:W1:Y:S01]  /*d040*/  LDSM.16.M88.4 R8, [R0+UR7+0x17000] ;  /* 0x017000070008783b */ /* 0x000e620008000200 */
[----:B------:R-:W-:-:S03]  /*d050*/  IMAD.MOV.U32 R63, RZ, RZ, R12 ;  /* 0x000000ffff3f7224 */ /* 0x000fc600078e000c */
        /* <DEDUP_REMOVED lines=10> */
[----:B------:R-:W-:Y:S01]  /*d100*/  IMAD.MOV.U32 R8, RZ, RZ, R9 ;  /* 0x000000ffff087224 */ /* 0x000fe200078e0009 */
[----:B------:R-:W-:Y:S02]  /*d110*/  MOV R9, R13 ;  /* 0x0000000d00097202 */ /* 0x000fe40000000f00 */
[----:B------:R-:W-:Y:S04]  /*d120*/  STL.64 [R1+0x28], R14 ;  /* 0x0000280e01007387 */ /* 0x000fe80000100a00 */
[----:B------:R-:W1:Y:S02]  /*d130*/  LDSM.16.M88.4 R12, [R0+UR7+0x18000] ;  /* 0x01800007000c783b */ /* 0x000e640008000200 */
[----:B-1----:R-:W-:-:S02]  /*d140*/  IMAD.MOV.U32 R64, RZ, RZ, R12 ;  /* 0x000000ffff407224 */ /* 0x002fc400078e000c */
[----:B------:R-:W-:Y:S01]  /*d150*/  STL.64 [R1+0x98], R14 ;  /* 0x0000980e01007387 */ /* 0x000fe20000100a00 */
[----:B------:R-:W-:-:S03]  /*d160*/  IMAD.MOV.U32 R10, RZ, RZ, R13 ;  /* 0x000000ffff0a7224 */ /* 0x000fc600078e000d */
[----:B------:R-:W1:Y:S02]  /*d170*/  LDSM.16.M88.4 R12, [R0+UR7+0x18800] ;  /* 0x01880007000c783b */ /* 0x000e640008000200 */
[----:B-1----:R-:W-:Y:S02]  /*d180*/  IMAD.MOV.U32 R65, RZ, RZ, R12 ;  /* 0x000000ffff417224 */ /* 0x002fe400078e000c */
[----:B------:R-:W-:Y:S01]  /*d190*/  STL.64 [R1+0x88], R14 ;  /* 0x0000880e01007387 */ /* 0x000fe20000100a00 */
[----:B------:R-:W-:-:S03]  /*d1a0*/  IMAD.MOV.U32 R11, RZ, RZ, R13 ;  /* 0x000000ffff0b7224 */ /* 0x000fc600078e000d */
[----:B------:R-:W1:Y:S01]  /*d1b0*/  LDSM.16.M88.4 R12, [R0+UR7+0x19000] ;  /* 0x01900007000c783b */ /* 0x000e620008000200 */
[----:B------:R-:W-:Y:S02]  /*d1c0*/  IMAD.MOV.U32 R67, RZ, RZ, R16 ;  /* 0x000000ffff437224 */ /* 0x000fe400078e0010 */
[----:B-1----:R-:W-:Y:S01]  /*d1d0*/  IMAD.MOV.U32 R66, RZ, RZ, R12 ;  /* 0x000000ffff427224 */ /* 0x002fe200078e000c */
[----:B------:R-:W-:Y:S01]  /*d1e0*/  STL.64 [R1+0x78], R14 ;  /* 0x0000780e01007387 */ /* 0x000fe20000100a00 */
[----:B------:R-:W-:Y:S02]  /*d1f0*/  IMAD.MOV.U32 R12, RZ, RZ, R13 ;  /* 0x000000ffff0c7224 */ /* 0x000fe400078e000d */
[----:B------:R-:W-:Y:S01]  /*d200*/  IMAD.MOV.U32 R13, RZ, RZ, R17 ;  /* 0x000000ffff0d7224 */ /* 0x000fe200078e0011 */
[----:B------:R-:W-:Y:S04]  /*d210*/  STL.64 [R1+0x68], R18 ;  /* 0x0000681201007387 */ /* 0x000fe80000100a00 */
[----:B------:R-:W1:Y:S02]  /*d220*/  LDSM.16.M88.4 R16, [R0+UR7+0x1a000] ;  /* 0x01a000070010783b */ /* 0x000e640008000200 */
[----:B-1----:R-:W-:-:S02]  /*d230*/  MOV R68, R16 ;  /* 0x0000001000447202 */ /* 0x002fc40000000f00 */
[----:B------:R-:W-:Y:S01]  /*d240*/  STL.64 [R1+0xd8], R18 ;  /* 0x0000d81201007387 */ /* 0x000fe20000100a00 */
[----:B------:R-:W-:-:S03]  /*d250*/  IMAD.MOV.U32 R14, RZ, RZ, R17 ;  /* 0x000000ffff0e7224 */ /* 0x000fc600078e0011 */
[----:B------:R-:W1:Y:S02]  /*d260*/  LDSM.16.M88.4 R16, [R0+UR7+0x1a800] ;  /* 0x01a800070010783b */ /* 0x000e640008000200 */
[----:B-1----:R-:W-:Y:S02]  /*d270*/  IMAD.MOV.U32 R69, RZ, RZ, R16 ;  /* 0x000000ffff457224 */ /* 0x002fe400078e0010 */
[----:B------:R-:W-:Y:S01]  /*d280*/  STL.64 [R1+0xc8], R18 ;  /* 0x0000c81201007387 */ /* 0x000fe20000100a00 */
[----:B------:R-:W-:-:S03]  /*d290*/  IMAD.MOV.U32 R15, RZ, RZ, R17 ;  /* 0x000000ffff0f7224 */ /* 0x000fc600078e0011 */
[----:B------:R-:W1:Y:S04]  /*d2a0*/  LDSM.16.M88.4 R16, [R0+UR7+0x1b000] ;  /* 0x01b000070010783b */ /* 0x000e680008000200 */
[----:B-1----:R-:W-:Y:S01]  /*d2b0*/  STL.64 [R1+0xb0], R16 ;  /* 0x0000b01001007387 */ /* 0x002fe20000100a00 */
[----:B------:R-:W-:-:S03]  /*d2c0*/  IMAD.MOV.U32 R70, RZ, RZ, R16 ;  /* 0x000000ffff467224 */ /* 0x000fc600078e0010 */
[----:B------:R-:W-:Y:S04]  /*d2d0*/  STL.64 [R1+0xb8], R18 ;  /* 0x0000b81201007387 */ /* 0x000fe80000100a00 */
        /* <DEDUP_REMOVED lines=18> */
[----:B------:R-:W-:-:S03]  /*d400*/  MOV R75, R16 ;  /* 0x00000010004b7202 */ /* 0x000fc60000000f00 */
        /* <DEDUP_REMOVED lines=14> */
[----:B-1----:R1:W-:Y:S04]  /*d4f0*/  STL.64 [R1+0x120], R16 ;  /* 0x0001201001007387 */ /* 0x0023e80000100a00 */
[----:B------:R1:W-:Y:S01]  /*d500*/  STL.64 [R1+0x128], R18 ;  /* 0x0001281201007387 */ /* 0x0003e20000100a00 */
[----:B------:R-:W-:Y:S01]  /*d510*/  IMAD.MOV.U32 R79, RZ, RZ, R16 ;  /* 0x000000ffff4f7224 */ /* 0x000fe200078e0010 */
[----:B------:R-:W-:Y:S06]  /*d520*/  @!P6 BRA `(.L_x_6) ;  /* 0x000000080008e947 */ /* 0x000fec0003800000 */
[----:B-1----:R-:W-:Y:S01]  /*d530*/  IMAD.MOV.U32 R16, RZ, RZ, R108 ;  /* 0x000000ffff107224 */ /* 0x002fe200078e006c */
[----:B------:R-:W-:Y:S01]  /*d540*/  MOV R20, R112 ;  /* 0x0000007000147202 */ /* 0x000fe20000000f00 */
[----:B------:R-:W-:Y:S01]  /*d550*/  IMAD.MOV.U32 R17, RZ, RZ, R104 ;  /* 0x000000ffff117224 */ /* 0x000fe200078e0068 */
[----:B------:R-:W2:Y:S01]  /*d560*/  LDL.LU R108, [R1+0x124] ;  /* 0x00012400016c7983 */ /* 0x000ea20000300800 */
[----:B------:R-:W-:Y:S01]  /*d570*/  IMAD.MOV.U32 R18, RZ, RZ, R100 ;  /* 0x000000ffff127224 */ /* 0x000fe200078e0064 */
[----:B------:R-:W-:Y:S01]  /*d580*/  MOV R29, R140 ;  /* 0x0000008c001d7202 */ /* 0x000fe20000000f00 */
[----:B------:R-:W-:Y:S01]  /*d590*/  IMAD.MOV.U32 R19, RZ, RZ, R96 ;  /* 0x000000ffff137224 */ /* 0x000fe200078e0060 */
[----:B------:R-:W3:Y:S01]  /*d5a0*/  LDL.LU R104, [R1+0x134] ;  /* 0x0001340001687983 */ /* 0x000ee20000300800 */
[----:B------:R-:W-:Y:S01]  /*d5b0*/  IMAD.MOV.U32 R21, RZ, RZ, R84 ;  /* 0x000000ffff157224 */ /* 0x000fe200078e0054 */
[----:B------:R-:W-:Y:S01]  /*d5c0*/  MOV R38, R168 ;  /* 0x000000a800267202 */ /* 0x000fe20000000f00 */
[----:B------:R-:W-:Y:S01]  /*d5d0*/  IMAD.MOV.U32 R22, RZ, RZ, R88 ;  /* 0x000000ffff167224 */ /* 0x000fe200078e0058 */
[----:B------:R-:W4:Y:S01]  /*d5e0*/  LDL.LU R100, [R1+0x144] ;  /* 0x0001440001647983 */ /* 0x000f220000300800 */
[----:B------:R-:W-:Y:S01]  /*d5f0*/  IMAD.MOV.U32 R23, RZ, RZ, R92 ;  /* 0x000000ffff177224 */ /* 0x000fe200078e005c */
[----:B------:R-:W-:Y:S01]  /*d600*/  MOV R47, R196 ;  /* 0x000000c4002f7202 */ /* 0x000fe20000000f00 */
[----:B------:R-:W-:Y:S01]  /*d610*/  IMAD.MOV.U32 R24, RZ, RZ, R128 ;  /* 0x000000ffff187224 */ /* 0x000fe200078e0080 */
[----:B------:R-:W5:Y:S01]  /*d620*/  LDL.LU R96, [R1+0x154] ;  /* 0x0001540001607983 */ /* 0x000f620000300800 */
[----:B------:R-:W-:Y:S01]  /*d630*/  IMAD.MOV.U32 R25, RZ, RZ, R124 ;  /* 0x000000ffff197224 */ /* 0x000fe200078e007c */
[----:B------:R-:W-:Y:S01]  /*d640*/  MOV R58, R248 ;  /* 0x000000f8003a7202 */ /* 0x000fe20000000f00 */
[----:B------:R-:W-:Y:S01]  /*d650*/  IMAD.MOV.U32 R30, RZ, RZ, R136 ;  /* 0x000000ffff1e7224 */ /* 0x000fe200078e0088 */
[----:B------:R-:W5:Y:S01]  /*d660*/  LDL.LU R112, [R1+0xe4] ;  /* 0x0000e40001707983 */ /* 0x000f620000300800 */
[----:B------:R-:W-:-:S02]  /*d670*/  IMAD.MOV.U32 R33, RZ, RZ, R156 ;  /* 0x000000ffff217224 */ /* 0x000fc400078e009c */
[----:B------:R-:W-:Y:S01]  /*d680*/  IMAD.MOV.U32 R37, RZ, RZ, R172 ;  /* 0x000000ffff257224 */ /* 0x000fe200078e00ac */
[----:B------:R-:W5:Y:S01]  /*d690*/  LDL.LU R84, [R1+0xf4] ;  /* 0x0000f40001547983 */ /* 0x000f620000300800 */
[----:B------:R-:W-:Y:S02]  /*d6a0*/  IMAD.MOV.U32 R26, RZ, RZ, R120 ;  /* 0x000000ffff1a7224 */ /* 0x000fe400078e0078 */
[----:B------:R-:W-:Y:S01]  /*d6b0*/  IMAD.MOV.U32 R27, RZ, RZ, R116 ;  /* 0x000000ffff1b7224 */ /* 0x000fe200078e0074 */
[----:B------:R-:W5:Y:S01]  /*d6c0*/  LDL.LU R88, [R1+0x104] ;  /* 0x0001040001587983 */ /* 0x000f620000300800 */
[----:B------:R-:W-:Y:S02]  /*d6d0*/  IMAD.MOV.U32 R28, RZ, RZ, R144 ;  /* 0x000000ffff1c7224 */ /* 0x000fe400078e0090 */
        /* <DEDUP_REMOVED lines=8> */
[----:B------:R-:W-:Y:S01]  /*d760*/  IMAD.MOV.U32 R39, RZ, RZ, R164 ;  /* 0x000000ffff277224 */ /* 0x000fe200078e00a4 */
[----:B------:R-:W-:Y:S01]  /*d770*/  MOV R156, R8 ;  /* 0x00000008009c7202 */ /* 0x000fe20000000f00 */
[----:B------:R-:W-:Y:S02]  /*d780*/  IMAD.MOV.U32 R40, RZ, RZ, R192 ;  /* 0x000000ffff287224 */ /* 0x000fe400078e00c0 */
[----:B------:R-:W-:-:S02]  /*d790*/  IMAD.MOV.U32 R41, RZ, RZ, R188 ;  /* 0x000000ffff297224 */ /* 0x000fc400078e00bc */
[----:B------:R-:W-:Y:S02]  /*d7a0*/  IMAD.MOV.U32 R42, RZ, RZ, R184 ;  /* 0x000000ffff2a7224 */ /* 0x000fe400078e00b8 */
[----:B------:R-:W-:Y:S02]  /*d7b0*/  IMAD.MOV.U32 R43, RZ, RZ, R180 ;  /* 0x000000ffff2b7224 */ /* 0x000fe400078e00b4 */
[----:B------:R-:W-:Y:S02]  /*d7c0*/  IMAD.MOV.U32 R44, RZ, RZ, R208 ;  /* 0x000000ffff2c7224 */ /* 0x000fe400078e00d0 */
[----:B------:R-:W-:Y:S02]  /*d7d0*/  IMAD.MOV.U32 R45, RZ, RZ, R204 ;  /* 0x000000ffff2d7224 */ /* 0x000fe400078e00cc */
        /* <DEDUP_REMOVED lines=20> */
[----:B------:R-:W-:Y:S01]  /*d920*/  IMAD.MOV.U32 R176, RZ, RZ, R5 ;  /* 0x000000ffffb07224 */ /* 0x000fe200078e0005 */
[----:B------:R1:W-:Y:S01]  /*d930*/  STTM.x64 tmem[UR11+0x100], R16 ;  /* 0x00010010000079ed */ /* 0x0003e2000834000b */
[----:B------:R-:W-:Y:S01]  /*d940*/  IMAD.MOV.U32 R4, RZ, RZ, R109 ;  /* 0x000000ffff047224 */ /* 0x000fe200078e006d */
[----:B------:R-:W-:Y:S01]  /*d950*/  MOV R8, R113 ;  /* 0x0000007100087202 */ /* 0x000fe20000000f00 */
        /* <DEDUP_REMOVED lines=10> */
[----:B-1----:R-:W-:Y:S01]  /*da00*/  IMAD.MOV.U32 R16, RZ, RZ, R145 ;  /* 0x000000ffff107224 */ /* 0x002fe200078e0091 */
[----:B------:R-:W-:Y:S01]  /*da10*/  MOV R17, R141 ;  /* 0x0000008d00117202 */ /* 0x000fe20000000f00 */
[----:B------:R-:W-:Y:S01]  /*da20*/  IMAD.MOV.U32 R18, RZ, RZ, R137 ;  /* 0x000000ffff127224 */ /* 0x000fe200078e0089 */
[----:B------:R-:W-:Y:S01]  /*da30*/  MOV R26, R169 ;  /* 0x000000a9001a7202 */ /* 0x000fe20000000f00 */
[----:B------:R-:W-:Y:S01]  /*da40*/  IMAD.MOV.U32 R19, RZ, RZ, R133 ;  /* 0x000000ffff137224 */ /* 0x000fe200078e0085 */
[----:B------:R-:W-:Y:S01]  /*da50*/  MOV R35, R197 ;  /* 0x000000c500237202 */ /* 0x000fe20000000f00 */
[----:B------:R-:W-:Y:S01]  /*da60*/  IMAD.MOV.U32 R20, RZ, RZ, R161 ;  /* 0x000000ffff147224 */ /* 0x000fe200078e00a1 */
[----:B------:R-:W-:Y:S01]  /*da70*/  MOV R44, R172 ;  /* 0x000000ac002c7202 */ /* 0x000fe20000000f00 */
[----:B------:R-:W-:Y:S01]  /*da80*/  IMAD.MOV.U32 R21, RZ, RZ, R157 ;  /* 0x000000ffff157224 */ /* 0x000fe200078e009d */
[----:B------:R-:W-:Y:S01]  /*da90*/  MOV R53, R136 ;  /* 0x0000008800357202 */ /* 0x000fe20000000f00 */
        /* <DEDUP_REMOVED lines=32> */
[----:B--2---:R-:W-:Y:S02]  /*dca0*/  IMAD.MOV.U32 R67, RZ, RZ, R108 ;  /* 0x000000ffff437224 */ /* 0x004fe400078e006c */
[----:B---3--:R-:W-:Y:S02]  /*dcb0*/  IMAD.MOV.U32 R66, RZ, RZ, R104 ;  /* 0x000000ffff427224 */ /* 0x008fe400078e0068 */
[----:B----4-:R-:W-:Y:S02]  /*dcc0*/  IMAD.MOV.U32 R65, RZ, RZ, R100 ;  /* 0x000000ffff417224 */ /* 0x010fe400078e0064 */
[----:B-----5:R-:W-:Y:S02]  /*dcd0*/  IMAD.MOV.U32 R64, RZ, RZ, R96 ;  /* 0x000000ffff407224 */ /* 0x020fe400078e0060 */
[----:B------:R-:W-:Y:S01]  /*dce0*/  IMAD.MOV.U32 R63, RZ, RZ, R112 ;  /* 0x000000ffff3f7224 */ /* 0x000fe200078e0070 */
[----:B------:R-:W-:Y:S01]  /*dcf0*/  MOV R62, R84 ;  /* 0x00000054003e7202 */ /* 0x000fe20000000f00 */
[----:B------:R-:W-:-:S02]  /*dd00*/  IMAD.MOV.U32 R61, RZ, RZ, R88 ;  /* 0x000000ffff3d7224 */ /* 0x000fc400078e0058 */
[----:B------:R-:W-:Y:S02]  /*dd10*/  IMAD.MOV.U32 R60, RZ, RZ, R92 ;  /* 0x000000ffff3c7224 */ /* 0x000fe400078e005c */
[----:B------:R-:W-:Y:S02]  /*dd20*/  IMAD.MOV.U32 R59, RZ, RZ, R128 ;  /* 0x000000ffff3b7224 */ /* 0x000fe400078e0080 */
[----:B------:R-:W-:-:S04]  /*dd30*/  IMAD.MOV.U32 R58, RZ, RZ, R124 ;  /* 0x000000ffff3a7224 */ /* 0x000fc800078e007c */
[----:B------:R2:W-:Y:S03]  /*dd40*/  STTM.x64 tmem[UR11+0x140], R4 ;  /* 0x00014004000079ed */ /* 0x0005e6000834000b */
.L_x_6:
[----:B--2---:R-:W2:Y:S04]  /*dd50*/  LDL.LU.64 R10, [R1+0x178] ;  /* 0x00017800010a7983 */ /* 0x004ea80000300a00 */
[----:B------:R-:W3:Y:S04]  /*dd60*/  LDL.LU.64 R8, [R1+0x1d0] ;  /* 0x0001d00001087983 */ /* 0x000ee80000300a00 */
[----:B------:R-:W4:Y:S04]  /*dd70*/  LDL.LU.64 R30, [R1+0x1b0] ;  /* 0x0001b000011e7983 */ /* 0x000f280000300a00 */
[----:B------:R-:W5:Y:S04]  /*dd80*/  LDL.LU.64 R26, [R1+0x198] ;  /* 0x00019800011a7983 */ /* 0x000f680000300a00 */
[----:B------:R-:W2:Y:S04]  /*dd90*/  LDL.LU.64 R20, [R1+0x190] ;  /* 0x0001900001147983 */ /* 0x000ea80000300a00 */
[----:B------:R-:W2:Y:S04]  /*dda0*/  LDL.LU.64 R14, [R1+0x1b8] ;  /* 0x0001b800010e7983 */ /* 0x000ea80000300a00 */
[----:B------:R-:W2:Y:S04]  /*ddb0*/  LDL.LU.64 R28, [R1+0x1d8] ;  /* 0x0001d800011c7983 */ /* 0x000ea80000300a00 */
[----:B------:R-:W2:Y:S04]  /*ddc0*/  LDL.LU.64 R6, [R1+0x1f8] ;  /* 0x0001f80001067983 */ /* 0x000ea80000300a00 */
[----:B-1----:R-:W2:Y:S04]  /*ddd0*/  LDL.LU.64 R16, [R1+0x180] ;  /* 0x0001800001107983 */ /* 0x002ea80000300a00 */
[----:B------:R-:W2:Y:S04]  /*dde0*/  LDL.LU.64 R4, [R1+0x160] ;  /* 0x0001600001047983 */ /* 0x000ea80000300a00 */
[----:B------:R-:W2:Y:S04]  /*ddf0*/  LDL.LU.64 R18, [R1+0x230] ;  /* 0x0002300001127983 */ /* 0x000ea80000300a00 */
[----:B------:R-:W2:Y:S04]  /*de00*/  LDL.LU.64 R24, [R1+0x210] ;  /* 0x0002100001187983 */ /* 0x000ea80000300a00 */
[----:B------:R-:W2:Y:S04]  /*de10*/  LDL.LU.64 R12, [R1+0x1f0] ;  /* 0x0001f000010c7983 */ /* 0x000ea80000300a00 */
[----:B------:R-:W2:Y:S04]  /*de20*/  LDL.LU.64 R32, [R1+0x238] ;  /* 0x0002380001207983 */ /* 0x000ea80000300a00 */
[----:B------:R-:W3:Y:S04]  /*de30*/  LDL.LU.64 R22, [R1+0x218] ;  /* 0x0002180001167983 */ /* 0x000ee80000300a00 */
[----:B------:R-:W3:Y:S04]  /*de40*/  LDL.LU.64 R46, [R1+0x248] ;  /* 0x00024800012e7983 */ /* 0x000ee80000300a00 */
[----:B------:R-:W4:Y:S04]  /*de50*/  LDL.LU.64 R40, [R1+0x228] ;  /* 0x0002280001287983 */ /* 0x000f280000300a00 */
[----:B------:R-:W5:Y:S04]  /*de60*/  LDL.LU.64 R34, [R1+0x208] ;  /* 0x0002080001227983 */ /* 0x000f680000300a00 */
[----:B------:R-:W5:Y:S01]  /*de70*/  LDL.LU.64 R62, [R1+0x1e8] ;  /* 0x0001e800013e7983 */ /* 0x000f620000300a00 */
[----:B------:R-:W-:-:S02]  /*de80*/  USHF.R.S32.HI UR13, URZ, 0x1f, UR5 ;  /* 0x0000001fff0d7899 */ /* 0x000fc40008011405 */
[----:B------:R-:W-:Y:S01]  /*de90*/  USHF.L.U32 UR12, UR5, 0x2, URZ ;  /* 0x00000002050c7899 */ /* 0x000fe200080006ff */
[----:B------:R-:W5:Y:S01]  /*dea0*/  LDL.LU.64 R60, [R1+0x1c8] ;  /* 0x0001c800013c7983 */ /* 0x000f620000300a00 */
[----:B------:R-:W-:-:S03]  /*deb0*/  USHF.L.U64.HI UR13, UR5, 0x2, UR13 ;  /* 0x00000002050d7899 */ /* 0x000fc6000801020d */
[----:B------:R-:W5:Y:S04]  /*dec0*/  LDL.LU.64 R54, [R1+0x1a8] ;  /* 0x0001a80001367983 */ /* 0x000f680000300a00 */
[----:B------:R-:W5:Y:S01]  /*ded0*/  LDL.LU.64 R42, [R1+0x188] ;  /* 0x00018800012a7983 */ /* 0x000f620000300a00 */
[----:B--2---:R-:W-:Y:S02]  /*dee0*/  IMAD.MOV.U32 R36, RZ, RZ, R32 ;  /* 0x000000ffff247224 */ /* 0x004fe400078e0020 */
[----:B------:R-:W-:Y:S01]  /*def0*/  IMAD.MOV.U32 R37, RZ, RZ, R33 ;  /* 0x000000ffff257224 */ /* 0x000fe200078e0021 */
[----:B---3--:R-:W-:Y:S02]  /*df00*/  IADD3 R44, P0, PT, R46, UR12, RZ ;  /* 0x0000000c2e2c7c10 */ /* 0x008fe4000ff1e0ff */
[----:B----4-:R-:W-:-:S02]  /*df10*/  IADD3 R38, P2, PT, R40, UR12, RZ ;  /* 0x0000000c28267c10 */ /* 0x010fc4000ff5e0ff */
[----:B------:R-:W-:Y:S02]  /*df20*/  IADD3.X R45, PT, PT, R47, UR13, RZ, P0, !PT ;  /* 0x0000000d2f2d7c10 */ /* 0x000fe400087fe4ff */
[----:B-----5:R-:W-:Y:S02]  /*df30*/  IADD3 R32, P3, PT, R34, UR12, RZ ;  /* 0x0000000c22207c10 */ /* 0x020fe4000ff7e0ff */
[----:B------:R-:W-:Y:S02]  /*df40*/  IADD3.X R39, PT, PT, R41, UR13, RZ, P2, !PT ;  /* 0x0000000d29277c10 */ /* 0x000fe400097fe4ff */
[----:B------:R-:W-:Y:S01]  /*df50*/  IADD3.X R33, PT, PT, R35, UR13, RZ, P3, !PT ;  /* 0x0000000d23217c10 */ /* 0x000fe20009ffe4ff */
[----:B------:R-:W-:Y:S04]  /*df60*/  STL.64 [R1+0xb40], R44 ;  /* 0x000b402c01007387 */ /* 0x000fe80000100a00 */
[----:B------:R-:W-:Y:S04]  /*df70*/  STL.64 [R1+0xb60], R38 ;  /* 0x000b602601007387 */ /* 0x000fe80000100a00 */
[----:B------:R1:W-:Y:S04]  /*df80*/  STL.64 [R1+0xb80], R32 ;  /* 0x000b802001007387 */ /* 0x0003e80000100a00 */
[----:B------:R-:W2:Y:S04]  /*df90*/  LDL.LU.64 R56, [R1+0x170] ;  /* 0x0001700001387983 */ /* 0x000ea80000300a00 */
[----:B------:R-:W3:Y:S04]  /*dfa0*/  LDL.LU.64 R52, [R1+0x240] ;  /* 0x0002400001347983 */ /* 0x000ee80000300a00 */
[----:B------:R-:W4:Y:S04]  /*dfb0*/  LDL.LU.64 R46, [R1+0x220] ;  /* 0x00022000012e7983 */ /* 0x000f280000300a00 */
[----:B-1----:R-:W5:Y:S01]  /*dfc0*/  LDL.LU.64 R32, [R1+0x200] ;  /* 0x0002000001207983 */ /* 0x002f620000300a00 */
[----:B------:R-:W-:-:S03]  /*dfd0*/  IADD3 R40, P0, PT, R62, UR12, RZ ;  /* 0x0000000c3e287c10 */ /* 0x000fc6000ff1e0ff */
[----:B------:R-:W5:Y:S04]  /*dfe0*/  LDL.LU.64 R48, [R1+0x1e0] ;  /* 0x0001e00001307983 */ /* 0x000f680000300a00 */
[----:B------:R-:W5:Y:S01]  /*dff0*/  LDL.LU.64 R44, [R1+0x1c0] ;  /* 0x0001c000012c7983 */ /* 0x000f620000300a00 */
[----:B------:R-:W-:-:S03]  /*e000*/  IADD3.X R41, PT, PT, R63, UR13, RZ, P0, !PT ;  /* 0x0000000d3f297c10 */ /* 0x000fc600087fe4ff */
[----:B------:R-:W5:Y:S04]  /*e010*/  LDL.LU.64 R38, [R1+0x1a0] ;  /* 0x0001a00001267983 */ /* 0x000f680000300a00 */
[----:B------:R1:W-:Y:S04]  /*e020*/  STL.64 [R1+0xba0], R40 ;  /* 0x000ba02801007387 */ /* 0x0003e80000100a00 */
[----:B-1----:R-:W5:Y:S01]  /*e030*/  LDL.LU.64 R40, [R1+0x168] ;  /* 0x0001680001287983 */ /* 0x002f620000300a00 */
[----:B------:R-:W-:Y:S02]  /*e040*/  IADD3 R58, P2, PT, R60, UR12, RZ ;  /* 0x0000000c3c3a7c10 */ /* 0x000fe4000ff5e0ff */
[----:B------:R-:W-:-:S02]  /*e050*/  IADD3 R50, P3, PT, R54, UR12, RZ ;  /* 0x0000000c36327c10 */ /* 0x000fc4000ff7e0ff */
[----:B------:R-:W-:Y:S02]  /*e060*/  IADD3 R34, P4, PT, R42, UR12, RZ ;  /* 0x0000000c2a227c10 */ /* 0x000fe4000ff9e0ff */
[----:B------:R-:W-:Y:S02]  /*e070*/  IADD3.X R59, PT, PT, R61, UR13, RZ, P2, !PT ;  /* 0x0000000d3d3b7c10 */ /* 0x000fe400097fe4ff */
[----:B------:R-:W-:Y:S02]  /*e080*/  IADD3.X R51, PT, PT, R55, UR13, RZ, P3, !PT ;  /* 0x0000000d37337c10 */ /* 0x000fe40009ffe4ff */
[----:B------:R-:W-:Y:S01]  /*e090*/  IADD3.X R35, PT, PT, R43, UR13, RZ, P4, !PT ;  /* 0x0000000d2b237c10 */ /* 0x000fe2000a7fe4ff */
[----:B------:R-:W-:Y:S04]  /*e0a0*/  STL.64 [R1+0xbb8], R58 ;  /* 0x000bb83a01007387 */ /* 0x000fe80000100a00 */
[----:B------:R-:W-:Y:S04]  /*e0b0*/  STL.64 [R1+0xbd0], R50 ;  /* 0x000bd03201007387 */ /* 0x000fe80000100a00 */
[----:B------:R1:W-:Y:S02]  /*e0c0*/  STL.64 [R1+0xbe8], R34 ;  /* 0x000be82201007387 */ /* 0x0003e40000100a00 */
[----:B-1----:R-:W-:-:S02]  /*e0d0*/  IMAD.MOV.U32 R34, RZ, RZ, R30 ;  /* 0x000000ffff227224 */ /* 0x002fc400078e001e */
[----:B------:R-:W-:Y:S01]  /*e0e0*/  IMAD.MOV.U32 R30, RZ, RZ, R28 ;  /* 0x000000ffff1e7224 */ /* 0x000fe200078e001c */
[----:B------:R-:W-:Y:S01]  /*e0f0*/  MOV R35, R31 ;  /* 0x0000001f00237202 */ /* 0x000fe20000000f00 */
[----:B------:R-:W-:Y:S01]  /*e100*/  IMAD.MOV.U32 R31, RZ, RZ, R29 ;  /* 0x000000ffff1f7224 */ /* 0x000fe200078e001d */
[----:B--2---:R-:W-:Y:S02]  /*e110*/  IADD3 R54, P4, PT, R56, UR12, RZ ;  /* 0x0000000c38367c10 */ /* 0x004fe4000ff9e0ff */
[----:B---3--:R-:W-:Y:S02]  /*e120*/  IADD3 R50, P0, PT, R52, UR12, RZ ;  /* 0x0000000c34327c10 */ /* 0x008fe4000ff1e0ff */
[----:B------:R-:W-:Y:S02]  /*e130*/  IADD3.X R55, PT, PT, R57, UR13, RZ, P4, !PT ;  /* 0x0000000d39377c10 */ /* 0x000fe4000a7fe4ff */
[----:B----4-:R-:W-:Y:S02]  /*e140*/  IADD3 R42, P2, PT, R46, UR12, RZ ;  /* 0x0000000c2e2a7c10 */ /* 0x010fe4000ff5e0ff */
[----:B------:R-:W-:-:S02]  /*e150*/  IADD3.X R51, PT, PT, R53, UR13, RZ, P0, !PT ;  /* 0x0000000d35337c10 */ /* 0x000fc400087fe4ff */
[----:B-----5:R-:W-:Y:S02]  /*e160*/  IADD3 R28, P3, PT, R32, UR12, RZ ;  /* 0x0000000c201c7c10 */ /* 0x020fe4000ff7e0ff */
[----:B------:R-:W-:Y:S01]  /*e170*/  IADD3.X R43, PT, PT, R47, UR13, RZ, P2, !PT ;  /* 0x0000000d2f2b7c10 */ /* 0x000fe200097fe4ff */
[----:B------:R-:W-:Y:S01]  /*e180*/  STL.64 [R1+0xbf8], R54 ;  /* 0x000bf83601007387 */ /* 0x000fe20000100a00 */
[----:B------:R-:W-:Y:S02]  /*e190*/  IADD3.X R29, PT, PT, R33, UR13, RZ, P3, !PT ;  /* 0x0000000d211d7c10 */ /* 0x000fe40009ffe4ff */
[----:B------:R-:W-:Y:S01]  /*e1a0*/  IADD3 R46, P0, PT, R48, UR12, RZ ;  /* 0x0000000c302e7c10 */ /* 0x000fe2000ff1e0ff */
[----:B------:R-:W-:Y:S04]  /*e1b0*/  STL.64 [R1+0xb28], R50 ;  /* 0x000b283201007387 */ /* 0x000fe80000100a00 */
[----:B------:R1:W-:Y:S01]  /*e1c0*/  STL.64 [R1+0xb48], R42 ;  /* 0x000b482a01007387 */ /* 0x0003e20000100a00 */
[----:B------:R-:W-:-:S03]  /*e1d0*/  IADD3 R32, P3, PT, R38, UR12, RZ ;  /* 0x0000000c26207c10 */ /* 0x000fc6000ff7e0ff */
[----:B------:R2:W-:Y:S01]  /*e1e0*/  STL.64 [R1+0xb68], R28 ;  /* 0x000b681c01007387 */ /* 0x0005e20000100a00 */
[----:B------:R-:W-:Y:S02]  /*e1f0*/  IADD3.X R47, PT, PT, R49, UR13, RZ, P0, !PT ;  /* 0x0000000d312f7c10 */ /* 0x000fe400087fe4ff */
[----:B------:R-:W-:Y:S02]  /*e200*/  IADD3.X R33, PT, PT, R39, UR13, RZ, P3, !PT ;  /* 0x0000000d27217c10 */ /* 0x000fe40009ffe4ff */
[----:B-1----:R-:W-:Y:S01]  /*e210*/  IADD3 R42, P2, PT, R44, UR12, RZ ;  /* 0x0000000c2c2a7c10 */ /* 0x002fe2000ff5e0ff */
[----:B--2---:R-:W-:Y:S01]  /*e220*/  IMAD.MOV.U32 R28, RZ, RZ, R4 ;  /* 0x000000ffff1c7224 */ /* 0x004fe200078e0004 */
[----:B------:R-:W-:Y:S02]  /*e230*/  IADD3 R4, P4, PT, R16, UR12, RZ ;  /* 0x0000000c10047c10 */ /* 0x000fe4000ff9e0ff */
[----:B------:R-:W-:Y:S01]  /*e240*/  IADD3.X R43, PT, PT, R45, UR13, RZ, P2, !PT ;  /* 0x0000000d2d2b7c10 */ /* 0x000fe200097fe4ff */
[----:B------:R-:W-:Y:S01]  /*e250*/  IMAD.MOV.U32 R29, RZ, RZ, R5 ;  /* 0x000000ffff1d7224 */ /* 0x000fe200078e0005 */
[----:B------:R-:W-:Y:S01]  /*e260*/  IADD3.X R5, PT, PT, R17, UR13, RZ, P4, !PT ;  /* 0x0000000d11057c10 */ /* 0x000fe2000a7fe4ff */
[----:B------:R-:W-:Y:S01]  /*e270*/  STL.64 [R1+0xb88], R46 ;  /* 0x000b882e01007387 */ /* 0x000fe20000100a00 */
[----:B------:R-:W-:-:S02]  /*e280*/  IADD3 R16, P2, PT, R22, UR12, RZ ;  /* 0x0000000c16107c10 */ /* 0x000fc4000ff5e0ff */
[----:B------:R-:W-:Y:S01]  /*e290*/  IADD3 R38, P4, PT, R40, UR12, RZ ;  /* 0x0000000c28267c10 */ /* 0x000fe2000ff9e0ff */
[----:B------:R-:W-:Y:S01]  /*e2a0*/  STL.64 [R1+0xba8], R42 ;  /* 0x000ba82a01007387 */ /* 0x000fe20000100a00 */
[----:B------:R-:W-:-:S03]  /*e2b0*/  IADD3.X R17, PT, PT, R23, UR13, RZ, P2, !PT ;  /* 0x0000000d17117c10 */ /* 0x000fc600097fe4ff */
[----:B------:R1:W-:Y:S01]  /*e2c0*/  STL.64 [R1+0xbc0], R32 ;  /* 0x000bc02001007387 */ /* 0x0003e20000100a00 */
[----:B------:R-:W-:-:S03]  /*e2d0*/  IADD3.X R39, PT, PT, R41, UR13, RZ, P4, !PT ;  /* 0x0000000d29277c10 */ /* 0x000fc6000a7fe4ff */
[----:B------:R2:W-:Y:S01]  /*e2e0*/  STL.64 [R1+0xbd8], R4 ;  /* 0x000bd80401007387 */ /* 0x0005e20000100a00 */
[----:B-1----:R-:W-:Y:S02]  /*e2f0*/  IADD3 R32, P0, PT, R36, UR12, RZ ;  /* 0x0000000c24207c10 */ /* 0x002fe4000ff1e0ff */
[----:B--2---:R-:W-:Y:S02]  /*e300*/  IADD3 R4, P3, PT, R6, UR12, RZ ;  /* 0x0000000c06047c10 */ /* 0x004fe4000ff7e0ff */
[----:B------:R-:W-:Y:S02]  /*e310*/  IADD3 R6, P2, PT, R14, UR12, RZ ;  /* 0x0000000c0e067c10 */ /* 0x000fe4000ff5e0ff */
[----:B------:R-:W-:Y:S02]  /*e320*/  IADD3.X R33, PT, PT, R37, UR13, RZ, P0, !PT ;  /* 0x0000000d25217c10 */ /* 0x000fe400087fe4ff */
[----:B------:R-:W-:Y:S01]  /*e330*/  IADD3.X R5, PT, PT, R7, UR13, RZ, P3, !PT ;  /* 0x0000000d07057c10 */ /* 0x000fe20009ffe4ff */
[----:B------:R-:W-:Y:S01]  /*e340*/  STL.64 [R1+0xbf0], R38 ;  /* 0x000bf02601007387 */ /* 0x000fe20000100a00 */
[----:B------:R-:W-:-:S02]  /*e350*/  IADD3.X R7, PT, PT, R15, UR13, RZ, P2, !PT ;  /* 0x0000000d0f077c10 */ /* 0x000fc400097fe4ff */
[----:B------:R-:W-:Y:S01]  /*e360*/  IADD3 R22, P0, PT, R30, UR12, RZ ;  /* 0x0000000c1e167c10 */ /* 0x000fe2000ff1e0ff */
[----:B------:R-:W-:Y:S04]  /*e370*/  STL.64 [R1+0xb18], R32 ;  /* 0x000b182001007387 */ /* 0x000fe80000100a00 */
[----:B------:R-:W-:Y:S01]  /*e380*/  STL.64 [R1+0xb30], R16 ;  /* 0x000b301001007387 */ /* 0x000fe20000100a00 */
[----:B------:R-:W-:-:S03]  /*e390*/  IADD3.X R23, PT, PT, R31, UR13, RZ, P0, !PT ;  /* 0x0000000d1f177c10 */ /* 0x000fc600087fe4ff */
[----:B------:R-:W-:Y:S04]  /*e3a0*/  STL.64 [R1+0xb50], R4 ;  /* 0x000b500401007387 */ /* 0x000fe80000100a00 */
[----:B------:R1:W-:Y:S04]  /*e3b0*/  STL.64 [R1+0xb90], R6 ;  /* 0x000b900601007387 */ /* 0x0003e80000100a00 */
[----:B-1----:R-:W2:Y:S04]  /*e3c0*/  LDL.LU.64 R6, [R1+0xb08] ;  /* 0x000b080001067983 */ /* 0x002ea80000300a00 */
[----:B------:R1:W-:Y:S04]  /*e3d0*/  STL.64 [R1+0xb70], R22 ;  /* 0x000b701601007387 */ /* 0x0003e80000100a00 */
[----:B------:R-:W3:Y:S04]  /*e3e0*/  LDL.LU.64 R32, [R1+0xb00] ;  /* 0x000b000001207983 */ /* 0x000ee80000300a00 */
[----:B-1----:R-:W4:Y:S04]  /*e3f0*/  LDL.LU.64 R22, [R1+0xaf8] ;  /* 0x000af80001167983 */ /* 0x002f280000300a00 */
[----:B------:R-:W5:Y:S01]  /*e400*/  LDL.LU.64 R14, [R1+0xaf0] ;  /* 0x000af000010e7983 */ /* 0x000f620000300a00 */
[----:B------:R-:W-:-:S02]  /*e410*/  IADD3 R16, P3, PT, R26, UR12, RZ ;  /* 0x0000000c1a107c10 */ /* 0x000fc4000ff7e0ff */
[----:B------:R-:W-:Y:S02]  /*e420*/  IADD3 R4, P4, PT, R10, UR12, RZ ;  /* 0x0000000c0a047c10 */ /* 0x000fe4000ff9e0ff */
[----:B------:R-:W-:Y:S02]  /*e430*/  IADD3 R10, P0, PT, R18, UR12, RZ ;  /* 0x0000000c120a7c10 */ /* 0x000fe4000ff1e0ff */
[----:B------:R-:W-:Y:S02]  /*e440*/  IADD3.X R17, PT, PT, R27, UR13, RZ, P3, !PT ;  /* 0x0000000d1b117c10 */ /* 0x000fe40009ffe4ff */
[----:B------:R-:W-:Y:S02]  /*e450*/  IADD3.X R5, PT, PT, R11, UR13, RZ, P4, !PT ;  /* 0x0000000d0b057c10 */ /* 0x000fe4000a7fe4ff */
[----:B------:R-:W-:Y:S02]  /*e460*/  IADD3 R26, P4, PT, R28, UR12, RZ ;  /* 0x0000000c1c1a7c10 */ /* 0x000fe4000ff9e0ff */
[----:B------:R-:W-:Y:S01]  /*e470*/  IADD3.X R11, PT, PT, R19, UR13, RZ, P0, !PT ;  /* 0x0000000d130b7c10 */ /* 0x000fe200087fe4ff */
[----:B------:R-:W-:Y:S01]  /*e480*/  STL.64 [R1+0xbb0], R16 ;  /* 0x000bb01001007387 */ /* 0x000fe20000100a00 */
[----:B------:R-:W-:-:S03]  /*e490*/  IADD3.X R27, PT, PT, R29, UR13, RZ, P4, !PT ;  /* 0x0000000d1d1b7c10 */ /* 0x000fc6000a7fe4ff */
[----:B------:R1:W-:Y:S04]  /*e4a0*/  STL.64 [R1+0xbc8], R4 ;  /* 0x000bc80401007387 */ /* 0x0003e80000100a00 */
[----:B------:R1:W-:Y:S02]  /*e4b0*/  STL.64 [R1+0xb10], R10 ;  /* 0x000b100a01007387 */ /* 0x0003e40000100a00 */
[----:B-1----:R-:W-:Y:S02]  /*e4c0*/  IADD3 R4, P3, PT, R12, UR12, RZ ;  /* 0x0000000c0c047c10 */ /* 0x002fe4000ff7e0ff */
[----:B------:R-:W3:Y:S02]  /*e4d0*/  LDL.LU.64 R10, [R1+0xae8] ;  /* 0x000ae800010a7983 */ /* 0x000ee40000300a00 */
[----:B------:R-:W-:-:S02]  /*e4e0*/  IADD3.X R5, PT, PT, R13, UR13, RZ, P3, !PT ;  /* 0x0000000d0d057c10 */ /* 0x000fc40009ffe4ff */
[----:B------:R1:W-:Y:S01]  /*e4f0*/  STL.64 [R1+0xbe0], R26 ;  /* 0x000be01a01007387 */ /* 0x0003e20000100a00 */
[----:B------:R-:W-:-:S03]  /*e500*/  IADD3 R16, P2, PT, R24, UR12, RZ ;  /* 0x0000000c18107c10 */ /* 0x000fc6000ff5e0ff */
[----:B------:R-:W3:Y:S01]  /*e510*/  LDL.LU.64 R30, [R1+0xae0] ;  /* 0x000ae000011e7983 */ /* 0x000ee20000300a00 */
[----:B------:R-:W-:-:S03]  /*e520*/  IADD3.X R17, PT, PT, R25, UR13, RZ, P2, !PT ;  /* 0x0000000d19117c10 */ /* 0x000fc600097fe4ff */
[----:B-1----:R-:W3:Y:S04]  /*e530*/  LDL.LU.64 R26, [R1+0xad8] ;  /* 0x000ad800011a7983 */ /* 0x002ee80000300a00 */
[----:B------:R-:W3:Y:S04]  /*e540*/  LDL.LU.64 R18, [R1+0xad0] ;  /* 0x000ad00001127983 */ /* 0x000ee80000300a00 */
[----:B------:R1:W-:Y:S01]  /*e550*/  STL.64 [R1+0xb38], R4 ;  /* 0x000b380401007387 */ /* 0x0003e20000100a00 */
[----:B------:R-:W-:Y:S01]  /*e560*/  USHF.R.S32.HI UR15, URZ, 0x1f, UR4 ;  /* 0x0000001fff0f7899 */ /* 0x000fe20008011404 */
[----:B------:R-:W-:-:S02]  /*e570*/  IADD3 R28, P2, PT, R34, UR12, RZ ;  /* 0x0000000c221c7c10 */ /* 0x000fc4000ff5e0ff */
[----:B------:R1:W-:Y:S01]  /*e580*/  STL.64 [R1+0xb20], R16 ;  /* 0x000b201001007387 */ /* 0x0003e20000100a00 */
[----:B------:R-:W-:Y:S01]  /*e590*/  USHF.L.U32 UR14, UR4, 0x2, URZ ;  /* 0x00000002040e7899 */ /* 0x000fe200080006ff */
[----:B-1----:R-:W-:-:S04]  /*e5a0*/  IADD3 R4, P0, PT, R8, UR12, RZ ;  /* 0x0000000c08047c10 */ /* 0x002fc8000ff1e0ff */
[----:B------:R-:W-:Y:S02]  /*e5b0*/  IADD3.X R5, PT, PT, R9, UR13, RZ, P0, !PT ;  /* 0x0000000d09057c10 */ /* 0x000fe400087fe4ff */
[----:B------:R-:W3:Y:S01]  /*e5c0*/  LDL.LU.64 R8, [R1+0xac8] ;  /* 0x000ac80001087983 */ /* 0x000ee20000300a00 */
[----:B------:R-:W-:Y:S01]  /*e5d0*/  IADD3 R12, P3, PT, R20, UR12, RZ ;  /* 0x0000000c140c7c10 */ /* 0x000fe2000ff7e0ff */
[----:B------:R-:W-:Y:S01]  /*e5e0*/  USHF.L.U64.HI UR15, UR4, 0x2, UR15 ;  /* 0x00000002040f7899 */ /* 0x000fe2000801020f */
[----:B------:R-:W-:Y:S01]  /*e5f0*/  IADD3.X R29, PT, PT, R35, UR13, RZ, P2, !PT ;  /* 0x0000000d231d7c10 */ /* 0x000fe200097fe4ff */
[----:B------:R-:W3:Y:S01]  /*e600*/  LDL.LU.64 R24, [R1+0xac0] ;  /* 0x000ac00001187983 */ /* 0x000ee20000300a00 */
[----:B------:R-:W-:-:S03]  /*e610*/  IADD3.X R13, PT, PT, R21, UR13, RZ, P3, !PT ;  /* 0x0000000d150d7c10 */ /* 0x000fc60009ffe4ff */
[----:B------:R-:W3:Y:S04]  /*e620*/  LDL.LU.64 R16, [R1+0xab8] ;  /* 0x000ab80001107983 */ /* 0x000ee80000300a00 */
[----:B------:R1:W-:Y:S04]  /*e630*/  STL.64 [R1+0xb58], R4 ;  /* 0x000b580401007387 */ /* 0x0003e80000100a00 */
[----:B-1----:R-:W3:Y:S04]  /*e640*/  LDL.LU.64 R4, [R1+0xab0] ;  /* 0x000ab00001047983 */ /* 0x002ee80000300a00 */
[----:B------:R1:W-:Y:S04]  /*e650*/  STL.64 [R1+0xb78], R28 ;  /* 0x000b781c01007387 */ /* 0x0003e80000100a00 */
[----:B------:R1:W-:Y:S01]  /*e660*/  STL.64 [R1+0xb98], R12 ;  /* 0x000b980c01007387 */ /* 0x0003e20000100a00 */
[----:B--2---:R-:W-:-:S04]  /*e670*/  IADD3 R68, P0, PT, R6, UR14, RZ ;  /* 0x0000000e06447c10 */ /* 0x004fc8000ff1e0ff */
[----:B------:R-:W-:Y:S02]  /*e680*/  IADD3.X R69, PT, PT, R7, UR15, RZ, P0, !PT ;  /* 0x0000000f07457c10 */ /* 0x000fe400087fe4ff */
[----:B------:R-:W2:Y:S04]  /*e690*/  LDL.LU.64 R6, [R1+0xaa8] ;  /* 0x000aa80001067983 */ /* 0x000ea80000300a00 */
[----:B-1----:R-:W2:Y:S04]  /*e6a0*/  LDL.LU.64 R28, [R1+0xaa0] ;  /* 0x000aa000011c7983 */ /* 0x002ea80000300a00 */
[----:B------:R-:W2:Y:S04]  /*e6b0*/  LDL.LU.64 R20, [R1+0xa98] ;  /* 0x000a980001147983 */ /* 0x000ea80000300a00 */
[----:B------:R-:W2:Y:S01]  /*e6c0*/  LDL.LU.64 R12, [R1+0xa90] ;  /* 0x000a9000010c7983 */ /* 0x000ea20000300a00 */
[----:B-----5:R-:W-:-:S04]  /*e6d0*/  IADD3 R74, P4, PT, R14, UR14, RZ ;  /* 0x0000000e0e4a7c10 */ /* 0x020fc8000ff9e0ff */
[----:B------:R-:W-:Y:S02]  /*e6e0*/  IADD3.X R75, PT, PT, R15, UR15, RZ, P4, !PT ;  /* 0x0000000f0f4b7c10 */ /* 0x000fe4000a7fe4ff */
[----:B------:R-:W5:Y:S01]  /*e6f0*/  LDL.LU.64 R14, [R1+0xa88] ;  /* 0x000a8800010e7983 */ /* 0x000f620000300a00 */
[----:B----4-:R-:W-:-:S03]  /*e700*/  IADD3 R72, P3, PT, R22, UR14, RZ ;  /* 0x0000000e16487c10 */ /* 0x010fc6000ff7e0ff */
[----:B------:R-:W4:Y:S01]  /*e710*/  LDL.LU.64 R36, [R1+0xa80] ;  /* 0x000a800001247983 */ /* 0x000f220000300a00 */
[----:B------:R-:W-:-:S03]  /*e720*/  IADD3.X R73, PT, PT, R23, UR15, RZ, P3, !PT ;  /* 0x0000000f17497c10 */ /* 0x000fc60009ffe4ff */
[----:B------:R-:W4:Y:S01]  /*e730*/  LDL.LU.64 R22, [R1+0xa78] ;  /* 0x000a780001167983 */ /* 0x000f220000300a00 */
[----:B---3--:R-:W-:Y:S02]  /*e740*/  IADD3 R70, P2, PT, R32, UR14, RZ ;  /* 0x0000000e20467c10 */ /* 0x008fe4000ff5e0ff */
[----:B------:R-:W-:-:S04]  /*e750*/  IADD3 R76, P0, PT, R10, UR14, RZ ;  /* 0x0000000e0a4c7c10 */ /* 0x000fc8000ff1e0ff */
[----:B------:R-:W-:Y:S02]  /*e760*/  IADD3.X R77, PT, PT, R11, UR15, RZ, P0, !PT ;  /* 0x0000000f0b4d7c10 */ /* 0x000fe400087fe4ff */
[----:B------:R-:W3:Y:S01]  /*e770*/  LDL.LU.64 R10, [R1+0xa70] ;  /* 0x000a7000010a7983 */ /* 0x000ee20000300a00 */
[----:B------:R-:W-:Y:S02]  /*e780*/  IADD3.X R71, PT, PT, R33, UR15, RZ, P2, !PT ;  /* 0x0000000f21477c10 */ /* 0x000fe400097fe4ff */
[----:B------:R-:W-:-:S04]  /*e790*/  IADD3 R88, P4, PT, R18, UR14, RZ ;  /* 0x0000000e12587c10 */ /* 0x000fc8000ff9e0ff */
[----:B------:R-:W-:Y:S02]  /*e7a0*/  IADD3.X R89, PT, PT, R19, UR15, RZ, P4, !PT ;  /* 0x0000000f13597c10 */ /* 0x000fe4000a7fe4ff */
[----:B------:R-:W3:Y:S01]  /*e7b0*/  LDL.LU.64 R18, [R1+0xa68] ;  /* 0x000a680001127983 */ /* 0x000ee20000300a00 */
[----:B------:R-:W-:-:S03]  /*e7c0*/  IADD3 R84, P3, PT, R26, UR14, RZ ;  /* 0x0000000e1a547c10 */ /* 0x000fc6000ff7e0ff */
[----:B------:R-:W3:Y:S01]  /*e7d0*/  LDL.LU.64 R32, [R1+0xa60] ;  /* 0x000a600001207983 */ /* 0x000ee20000300a00 */
[----:B------:R-:W-:-:S03]  /*e7e0*/  IADD3.X R85, PT, PT, R27, UR15, RZ, P3, !PT ;  /* 0x0000000f1b557c10 */ /* 0x000fc60009ffe4ff */
[----:B------:R-:W3:Y:S01]  /*e7f0*/  LDL.LU.64 R26, [R1+0xa58] ;  /* 0x000a5800011a7983 */ /* 0x000ee20000300a00 */
[----:B------:R-:W-:-:S04]  /*e800*/  IADD3 R140, P0, PT, R8, UR14, RZ ;  /* 0x0000000e088c7c10 */ /* 0x000fc8000ff1e0ff */
[----:B------:R-:W-:Y:S02]  /*e810*/  IADD3.X R141, PT, PT, R9, UR15, RZ, P0, !PT ;  /* 0x0000000f098d7c10 */ /* 0x000fe400087fe4ff */
[----:B------:R-:W3:Y:S01]  /*e820*/  LDL.LU.64 R8, [R1+0xa50] ;  /* 0x000a500001087983 */ /* 0x000ee20000300a00 */
[----:B------:R-:W-:Y:S02]  /*e830*/  IADD3 R172, P3, PT, R16, UR14, RZ ;  /* 0x0000000e10ac7c10 */ /* 0x000fe4000ff7e0ff */
[----:B------:R-:W-:Y:S02]  /*e840*/  IADD3 R78, P2, PT, R30, UR14, RZ ;  /* 0x0000000e1e4e7c10 */ /* 0x000fe4000ff5e0ff */
[----:B------:R-:W-:Y:S02]  /*e850*/  IADD3.X R173, PT, PT, R17, UR15, RZ, P3, !PT ;  /* 0x0000000f11ad7c10 */ /* 0x000fe40009ffe4ff */
[----:B------:R-:W3:Y:S01]  /*e860*/  LDL.LU.64 R16, [R1+0xa48] ;  /* 0x000a480001107983 */ /* 0x000ee20000300a00 */
[----:B------:R-:W-:-:S02]  /*e870*/  IADD3.X R79, PT, PT, R31, UR15, RZ, P2, !PT ;  /* 0x0000000f1f4f7c10 */ /* 0x000fc400097fe4ff */
[----:B------:R-:W-:Y:S01]  /*e880*/  IADD3 R156, P2, PT, R24, UR14, RZ ;  /* 0x0000000e189c7c10 */ /* 0x000fe2000ff5e0ff */
[----:B------:R-:W3:Y:S01]  /*e890*/  LDL.LU.64 R34, [R1+0xa30] ;  /* 0x000a300001227983 */ /* 0x000ee20000300a00 */
[----:B------:R-:W-:-:S04]  /*e8a0*/  IADD3 R188, P4, PT, R4, UR14, RZ ;  /* 0x0000000e04bc7c10 */ /* 0x000fc8000ff9e0ff */
[----:B------:R-:W-:Y:S02]  /*e8b0*/  IADD3.X R189, PT, PT, R5, UR15, RZ, P4, !PT ;  /* 0x0000000f05bd7c10 */ /* 0x000fe4000a7fe4ff */
[----:B------:R-:W-:Y:S02]  /*e8c0*/  IADD3.X R157, PT, PT, R25, UR15, RZ, P2, !PT ;  /* 0x0000000f199d7c10 */ /* 0x000fe400097fe4ff */
[----:B------:R-:W3:Y:S01]  /*e8d0*/  LDL.LU.64 R24, [R1+0xa28] ;  /* 0x000a280001187983 */ /* 0x000ee20000300a00 */
[----:B--2---:R-:W-:-:S04]  /*e8e0*/  IADD3 R204, P0, PT, R6, UR14, RZ ;  /* 0x0000000e06cc7c10 */ /* 0x004fc8000ff1e0ff */
[----:B------:R-:W-:Y:S02]  /*e8f0*/  IADD3.X R205, PT, PT, R7, UR15, RZ, P0, !PT ;  /* 0x0000000f07cd7c10 */ /* 0x000fe400087fe4ff */
[----:B------:R-:W2:Y:S01]  /*e900*/  LDL.LU.64 R6, [R1+0xa20] ;  /* 0x000a200001067983 */ /* 0x000ea20000300a00 */
[----:B------:R-:W-:-:S04]  /*e910*/  IADD3 R4, P4, PT, R12, UR14, RZ ;  /* 0x0000000e0c047c10 */ /* 0x000fc8000ff9e0ff */
[----:B------:R-:W-:Y:S02]  /*e920*/  IADD3.X R5, PT, PT, R13, UR15, RZ, P4, !PT ;  /* 0x0000000f0d057c10 */ /* 0x000fe4000a7fe4ff */
[----:B-----5:R-:W-:-:S03]  /*e930*/  IADD3 R12, P0, PT, R14, UR14, RZ ;  /* 0x0000000e0e0c7c10 */ /* 0x020fc6000ff1e0ff */
[----:B------:R-:W-:Y:S01]  /*e940*/  STL.64 [R1], R4 ;  /* 0x0000000401007387 */ /* 0x000fe20000100a00 */
[----:B------:R-:W-:-:S03]  /*e950*/  IADD3.X R13, PT, PT, R15, UR15, RZ, P0, !PT ;  /* 0x0000000f0f0d7c10 */ /* 0x000fc600087fe4ff */
[----:B------:R-:W5:Y:S01]  /*e960*/  LDL.LU.64 R14, [R1+0xa18] ;  /* 0x000a1800010e7983 */ /* 0x000f620000300a00 */
[----:B------:R-:W-:Y:S02]  /*e970*/  IADD3 R220, P2, PT, R28, UR14, RZ ;  /* 0x0000000e1cdc7c10 */ /* 0x000fe4000ff5e0ff */
[----:B------:R-:W-:Y:S01]  /*e980*/  IADD3 R236, P3, PT, R20, UR14, RZ ;  /* 0x0000000e14ec7c10 */ /* 0x000fe2000ff7e0ff */
[----:B------:R-:W5:Y:S01]  /*e990*/  LDL.LU.64 R38, [R1+0xa10] ;  /* 0x000a100001267983 */ /* 0x000f620000300a00 */
[----:B------:R-:W-:Y:S02]  /*e9a0*/  IADD3.X R221, PT, PT, R29, UR15, RZ, P2, !PT ;  /* 0x0000000f1ddd7c10 */ /* 0x000fe400097fe4ff */
[----:B------:R-:W-:Y:S01]  /*e9b0*/  IADD3.X R237, PT, PT, R21, UR15, RZ, P3, !PT ;  /* 0x0000000f15ed7c10 */ /* 0x000fe20009ffe4ff */
[----:B------:R-:W5:Y:S01]  /*e9c0*/  LDL.LU.64 R28, [R1+0xa08] ;  /* 0x000a0800011c7983 */ /* 0x000f620000300a00 */
[----:B----4-:R-:W-:Y:S02]  /*e9d0*/  IADD3 R30, P2, PT, R36, UR14, RZ ;  /* 0x0000000e241e7c10 */ /* 0x010fe4000ff5e0ff */
[----:B------:R-:W-:-:S02]  /*e9e0*/  IADD3 R20, P3, PT, R22, UR14, RZ ;  /* 0x0000000e16147c10 */ /* 0x000fc4000ff7e0ff */
[----:B------:R-:W-:Y:S01]  /*e9f0*/  IADD3.X R31, PT, PT, R37, UR15, RZ, P2, !PT ;  /* 0x0000000f251f7c10 */ /* 0x000fe200097fe4ff */
[----:B------:R1:W-:Y:S01]  /*ea00*/  STL.64 [R1+0x40], R12 ;  /* 0x0000400c01007387 */ /* 0x0003e20000100a00 */
[----:B------:R-:W-:-:S03]  /*ea10*/  IADD3.X R21, PT, PT, R23, UR15, RZ, P3, !PT ;  /* 0x0000000f17157c10 */ /* 0x000fc60009ffe4ff */
[----:B-1----:R-:W4:Y:S01]  /*ea20*/  LDL.LU.64 R12, [R1+0xa00] ;  /* 0x000a0000010c7983 */ /* 0x002f220000300a00 */
[----:B---3--:R-:W-:-:S04]  /*ea30*/  IADD3 R4, P4, PT, R10, UR14, RZ ;  /* 0x0000000e0a047c10 */ /* 0x008fc8000ff9e0ff */
[----:B------:R-:W-:Y:S01]  /*ea40*/  IADD3.X R5, PT, PT, R11, UR15, RZ, P4, !PT ;  /* 0x0000000f0b057c10 */ /* 0x000fe2000a7fe4ff */
[----:B------:R1:W-:Y:S04]  /*ea50*/  STL.64 [R1+0x80], R30 ;  /* 0x0000801e01007387 */ /* 0x0003e80000100a00 */
[----:B------:R3:W-:Y:S04]  /*ea60*/  STL.64 [R1+0xc0], R20 ;  /* 0x0000c01401007387 */ /* 0x0007e80000100a00 */
[----:B------:R1:W-:Y:S01]  /*ea70*/  STL.64 [R1+0x100], R4 ;  /* 0x0001000401007387 */ /* 0x0003e20000100a00 */
[----:B------:R-:W-:-:S04]  /*ea80*/  IADD3 R10, P0, PT, R18, UR14, RZ ;  /* 0x0000000e120a7c10 */ /* 0x000fc8000ff1e0ff */
[----:B------:R-:W-:Y:S02]  /*ea90*/  IADD3.X R11, PT, PT, R19, UR15, RZ, P0, !PT ;  /* 0x0000000f130b7c10 */ /* 0x000fe400087fe4ff */
[----:B------:R-:W4:Y:S01]  /*eaa0*/  LDL.LU.64 R18, [R1+0x9f8] ;  /* 0x0009f80001127983 */ /* 0x000f220000300a00 */
[----:B-1----:R-:W-:Y:S02]  /*eab0*/  IADD3 R30, P2, PT, R32, UR14, RZ ;  /* 0x0000000e201e7c10 */ /* 0x002fe4000ff5e0ff */
[----:B---3--:R-:W-:Y:S01]  /*eac0*/  IADD3 R20, P3, PT, R26, UR14, RZ ;  /* 0x0000000e1a147c10 */ /* 0x008fe2000ff7e0ff */
[----:B------:R-:W3:Y:S01]  /*ead0*/  LDL.LU.64 R36, [R1+0x9e8] ;  /* 0x0009e80001247983 */ /* 0x000ee20000300a00 */
[----:B------:R-:W-:Y:S02]  /*eae0*/  IADD3.X R31, PT, PT, R33, UR15, RZ, P2, !PT ;  /* 0x0000000f211f7c10 */ /* 0x000fe400097fe4ff */
[----:B------:R-:W-:Y:S01]  /*eaf0*/  IADD3.X R21, PT, PT, R27, UR15, RZ, P3, !PT ;  /* 0x0000000f1b157c10 */ /* 0x000fe20009ffe4ff */
[----:B------:R-:W3:Y:S04]  /*eb00*/  LDL.LU.64 R22, [R1+0x9e0] ;  /* 0x0009e00001167983 */ /* 0x000ee80000300a00 */
[----:B------:R1:W-:Y:S01]  /*eb10*/  STL.64 [R1+0x2d0], R10 ;  /* 0x0002d00a01007387 */ /* 0x0003e20000100a00 */
[----:B------:R-:W-:-:S04]  /*eb20*/  IADD3 R4, P4, PT, R8, UR14, RZ ;  /* 0x0000000e08047c10 */ /* 0x000fc8000ff9e0ff */
[----:B------:R-:W-:Y:S01]  /*eb30*/  IADD3.X R5, PT, PT, R9, UR15, RZ, P4, !PT ;  /* 0x0000000f09057c10 */ /* 0x000fe2000a7fe4ff */
[----:B-1----:R-:W3:Y:S01]  /*eb40*/  LDL.LU.64 R10, [R1+0x9d8] ;  /* 0x0009d800010a7983 */ /* 0x002ee20000300a00 */
[----:B------:R-:W-:-:S03]  /*eb50*/  IADD3 R8, P0, PT, R16, UR14, RZ ;  /* 0x0000000e10087c10 */ /* 0x000fc6000ff1e0ff */
[----:B------:R1:W-:Y:S01]  /*eb60*/  STL.64 [R1+0x2f0], R30 ;  /* 0x0002f01e01007387 */ /* 0x0003e20000100a00 */
[----:B------:R-:W-:-:S03]  /*eb70*/  IADD3.X R9, PT, PT, R17, UR15, RZ, P0, !PT ;  /* 0x0000000f11097c10 */ /* 0x000fc600087fe4ff */
[----:B------:R1:W-:Y:S04]  /*eb80*/  STL.64 [R1+0x310], R20 ;  /* 0x0003101401007387 */ /* 0x0003e80000100a00 */
[----:B------:R-:W-:Y:S04]  /*eb90*/  STL.64 [R1+0x330], R4 ;  /* 0x0003300401007387 */ /* 0x000fe80000100a00 */
[----:B------:R-:W3:Y:S01]  /*eba0*/  LDL.LU.64 R16, [R1+0x540] ;  /* 0x0005400001107983 */ /* 0x000ee20000300a00 */
[----:B-1----:R-:W-:Y:S02]  /*ebb0*/  IADD3 R30, P2, PT, R34, UR14, RZ ;  /* 0x0000000e221e7c10 */ /* 0x002fe4000ff5e0ff */
[----:B------:R-:W-:Y:S01]  /*ebc0*/  IADD3 R20, P3, PT, R24, UR14, RZ ;  /* 0x0000000e18147c10 */ /* 0x000fe2000ff7e0ff */
[----:B------:R-:W3:Y:S01]  /*ebd0*/  LDL.LU.64 R32, [R1+0x588] ;  /* 0x0005880001207983 */ /* 0x000ee20000300a00 */
[----:B------:R-:W-:-:S02]  /*ebe0*/  IADD3.X R31, PT, PT, R35, UR15, RZ, P2, !PT ;  /* 0x0000000f231f7c10 */ /* 0x000fc400097fe4ff */
[----:B------:R-:W-:Y:S01]  /*ebf0*/  IADD3.X R21, PT, PT, R25, UR15, RZ, P3, !PT ;  /* 0x0000000f19157c10 */ /* 0x000fe20009ffe4ff */
[----:B------:R-:W3:Y:S04]  /*ec00*/  LDL.LU.64 R26, [R1+0x5c8] ;  /* 0x0005c800011a7983 */ /* 0x000ee80000300a00 */
[----:B------:R1:W-:Y:S04]  /*ec10*/  STL.64 [R1+0x350], R8 ;  /* 0x0003500801007387 */ /* 0x0003e80000100a00 */
[----:B-1----:R-:W3:Y:S04]  /*ec20*/  LDL.LU.64 R8, [R1+0x610] ;  /* 0x0006100001087983 */ /* 0x002ee80000300a00 */
[----:B------:R1:W-:Y:S04]  /*ec30*/  STL.64 [R1+0x370], R30 ;  /* 0x0003701e01007387 */ /* 0x0003e80000100a00 */
[----:B------:R1:W-:Y:S01]  /*ec40*/  STL.64 [R1+0x390], R20 ;  /* 0x0003901401007387 */ /* 0x0003e20000100a00 */
[----:B--2---:R-:W-:-:S04]  /*ec50*/  IADD3 R4, P4, PT, R6, UR14, RZ ;  /* 0x0000000e06047c10 */ /* 0x004fc8000ff9e0ff */
[----:B------:R-:W-:-:S05]  /*ec60*/  IADD3.X R5, PT, PT, R7, UR15, RZ, P4, !PT ;  /* 0x0000000f07057c10 */ /* 0x000fca000a7fe4ff */
[----:B------:R4:W-:Y:S01]  /*ec70*/  STL.64 [R1+0x3b0], R4 ;  /* 0x0003b00401007387 */ /* 0x0009e20000100a00 */
[----:B-----5:R-:W-:-:S04]  /*ec80*/  IADD3 R6, P0, PT, R14, UR14, RZ ;  /* 0x0000000e0e067c10 */ /* 0x020fc8000ff1e0ff */
[----:B------:R-:W-:Y:S02]  /*ec90*/  IADD3.X R7, PT, PT, R15, UR15, RZ, P0, !PT ;  /* 0x0000000f0f077c10 */ /* 0x000fe400087fe4ff */
[----:B------:R-:W2:Y:S01]  /*eca0*/  LDL.LU.64 R14, [R1+0x658] ;  /* 0x00065800010e7983 */ /* 0x000ea20000300a00 */
[----:B-1----:R-:W-:Y:S02]  /*ecb0*/  IADD3 R30, P2, PT, R38, UR14, RZ ;  /* 0x0000000e261e7c10 */ /* 0x002fe4000ff5e0ff */
[----:B------:R-:W-:Y:S01]  /*ecc0*/  IADD3 R20, P3, PT, R28, UR14, RZ ;  /* 0x0000000e1c147c10 */ /* 0x000fe2000ff7e0ff */
[----:B------:R-:W5:Y:S01]  /*ecd0*/  LDL.LU.64 R34, [R1+0x698] ;  /* 0x0006980001227983 */ /* 0x000f620000300a00 */
[----:B------:R-:W-:Y:S02]  /*ece0*/  IADD3.X R31, PT, PT, R39, UR15, RZ, P2, !PT ;  /* 0x0000000f271f7c10 */ /* 0x000fe400097fe4ff */
[----:B------:R-:W-:Y:S01]  /*ecf0*/  IADD3.X R21, PT, PT, R29, UR15, RZ, P3, !PT ;  /* 0x0000000f1d157c10 */ /* 0x000fe20009ffe4ff */
[----:B------:R-:W5:Y:S04]  /*ed00*/  LDL.LU.64 R24, [R1+0x960] ;  /* 0x0009600001187983 */ /* 0x000f680000300a00 */
[----:B------:R1:W-:Y:S01]  /*ed10*/  STL.64 [R1+0x3d0], R6 ;  /* 0x0003d00601007387 */ /* 0x0003e20000100a00 */
[----:B----4-:R-:W-:-:S04]  /*ed20*/  IADD3 R4, P4, PT, R12, UR14, RZ ;  /* 0x0000000e0c047c10 */ /* 0x010fc8000ff9e0ff */
[----:B------:R-:W-:Y:S01]  /*ed30*/  IADD3.X R5, PT, PT, R13, UR15, RZ, P4, !PT ;  /* 0x0000000f0d057c10 */ /* 0x000fe2000a7fe4ff */
[----:B-1----:R-:W4:Y:S04]  /*ed40*/  LDL.LU.64 R6, [R1+0x990] ;  /* 0x0009900001067983 */ /* 0x002f280000300a00 */
[----:B------:R3:W-:Y:S04]  /*ed50*/  STL.64 [R1+0x3f0], R30 ;  /* 0x0003f01e01007387 */ /* 0x0007e80000100a00 */
[----:B------:R1:W-:Y:S04]  /*ed60*/  STL.64 [R1+0x410], R20 ;  /* 0x0004101401007387 */ /* 0x0003e80000100a00 */
[----:B------:R1:W-:Y:S01]  /*ed70*/  STL.64 [R1+0x430], R4 ;  /* 0x0004300401007387 */ /* 0x0003e20000100a00 */
[----:B------:R-:W-:-:S04]  /*ed80*/  IADD3 R12, P0, PT, R18, UR14, RZ ;  /* 0x0000000e120c7c10 */ /* 0x000fc8000ff1e0ff */
[----:B------:R-:W-:Y:S02]  /*ed90*/  IADD3.X R13, PT, PT, R19, UR15, RZ, P0, !PT ;  /* 0x0000000f130d7c10 */ /* 0x000fe400087fe4ff */
[----:B------:R-:W4:Y:S01]  /*eda0*/  LDL.LU.64 R18, [R1+0x9d0] ;  /* 0x0009d00001127983 */ /* 0x000f220000300a00 */
[----:B---3--:R-:W-:Y:S02]  /*edb0*/  IADD3 R30, P2, PT, R36, UR14, RZ ;  /* 0x0000000e241e7c10 */ /* 0x008fe4000ff5e0ff */
[----:B-1----:R-:W-:Y:S01]  /*edc0*/  IADD3 R20, P3, PT, R22, UR14, RZ ;  /* 0x0000000e16147c10 */ /* 0x002fe2000ff7e0ff */
[----:B------:R-:W3:Y:S01]  /*edd0*/  LDL.LU.64 R38, [R1+0x9c8] ;  /* 0x0009c80001267983 */ /* 0x000ee20000300a00 */
[----:B------:R-:W-:Y:S02]  /*ede0*/  IADD3.X R31, PT, PT, R37, UR15, RZ, P2, !PT ;  /* 0x0000000f251f7c10 */ /* 0x000fe400097fe4ff */
[----:B------:R-:W-:Y:S01]  /*edf0*/  IADD3.X R21, PT, PT, R23, UR15, RZ, P3, !PT ;  /* 0x0000000f17157c10 */ /* 0x000fe20009ffe4ff */
[----:B------:R-:W3:Y:S04]  /*ee00*/  LDL.LU.64 R28, [R1+0x9c0] ;  /* 0x0009c000011c7983 */ /* 0x000ee80000300a00 */
[----:B------:R1:W-:Y:S01]  /*ee10*/  STL.64 [R1+0x450], R12 ;  /* 0x0004500c01007387 */ /* 0x0003e20000100a00 */
[----:B------:R-:W-:-:S04]  /*ee20*/  IADD3 R4, P4, PT, R10, UR14, RZ ;  /* 0x0000000e0a047c10 */ /* 0x000fc8000ff9e0ff */
[----:B------:R-:W-:Y:S01]  /*ee30*/  IADD3.X R5, PT, PT, R11, UR15, RZ, P4, !PT ;  /* 0x0000000f0b057c10 */ /* 0x000fe2000a7fe4ff */
[----:B-1----:R-:W3:Y:S04]  /*ee40*/  LDL.LU.64 R12, [R1+0x9b8] ;  /* 0x0009b800010c7983 */ /* 0x002ee80000300a00 */
[----:B------:R1:W-:Y:S01]  /*ee50*/  STL.64 [R1+0x470], R30 ;  /* 0x0004701e01007387 */ /* 0x0003e20000100a00 */
[----:B------:R-:W-:-:S03]  /*ee60*/  IADD3 R10, P0, PT, R16, UR14, RZ ;  /* 0x0000000e100a7c10 */ /* 0x000fc6000ff1e0ff */
[----:B------:R1:W-:Y:S01]  /*ee70*/  STL.64 [R1+0x4b8], R20 ;  /* 0x0004b81401007387 */ /* 0x0003e20000100a00 */
[----:B------:R-:W-:-:S03]  /*ee80*/  IADD3.X R11, PT, PT, R17, UR15, RZ, P0, !PT ;  /* 0x0000000f110b7c10 */ /* 0x000fc600087fe4ff */
[----:B------:R1:W-:Y:S02]  /*ee90*/  STL.64 [R1+0x4f8], R4 ;  /* 0x0004f80401007387 */ /* 0x0003e40000100a00 */
[----:B-1----:R-:W-:Y:S02]  /*eea0*/  IADD3 R30, P2, PT, R32, UR14, RZ ;  /* 0x0000000e201e7c10 */ /* 0x002fe4000ff5e0ff */
[----:B------:R-:W3:Y:S02]  /*eeb0*/  LDL.LU.64 R16, [R1+0x9b0] ;  /* 0x0009b00001107983 */ /* 0x000ee40000300a00 */
[----:B------:R-:W-:Y:S02]  /*eec0*/  IADD3.X R31, PT, PT, R33, UR15, RZ, P2, !PT ;  /* 0x0000000f211f7c10 */ /* 0x000fe400097fe4ff */
[----:B------:R-:W-:Y:S01]  /*eed0*/  IADD3 R20, P3, PT, R26, UR14, RZ ;  /* 0x0000000e1a147c10 */ /* 0x000fe2000ff7e0ff */
[----:B------:R-:W3:Y:S03]  /*eee0*/  LDL.LU.64 R36, [R1+0x9a8] ;  /* 0x0009a80001247983 */ /* 0x000ee60000300a00 */
[----:B------:R-:W-:Y:S01]  /*eef0*/  IADD3.X R21, PT, PT, R27, UR15, RZ, P3, !PT ;  /* 0x0000000f1b157c10 */ /* 0x000fe20009ffe4ff */
[----:B------:R-:W3:Y:S01]  /*ef00*/  LDL.LU.64 R22, [R1+0x9a0] ;  /* 0x0009a00001167983 */ /* 0x000ee20000300a00 */
[----:B------:R-:W-:-:S03]  /*ef10*/  IADD3 R4, P4, PT, R8, UR14, RZ ;  /* 0x0000000e08047c10 */ /* 0x000fc6000ff9e0ff */
[----:B------:R1:W-:Y:S01]  /*ef20*/  STL.64 [R1+0x540], R10 ;  /* 0x0005400a01007387 */ /* 0x0003e20000100a00 */
[----:B------:R-:W-:-:S03]  /*ef30*/  IADD3.X R5, PT, PT, R9, UR15, RZ, P4, !PT ;  /* 0x0000000f09057c10 */ /* 0x000fc6000a7fe4ff */
[----:B-1----:R-:W3:Y:S04]  /*ef40*/  LDL.LU.64 R10, [R1+0x998] ;  /* 0x00099800010a7983 */ /* 0x002ee80000300a00 */
[----:B------:R5:W-:Y:S04]  /*ef50*/  STL.64 [R1+0x588], R30 ;  /* 0x0005881e01007387 */ /* 0x000be80000100a00 */
[----:B------:R1:W-:Y:S04]  /*ef60*/  STL.64 [R1+0x5c8], R20 ;  /* 0x0005c81401007387 */ /* 0x0003e80000100a00 */
[----:B------:R4:W-:Y:S01]  /*ef70*/  STL.64 [R1+0x610], R4 ;  /* 0x0006100401007387 */ /* 0x0009e20000100a00 */
[----:B--2---:R-:W-:-:S04]  /*ef80*/  IADD3 R8, P0, PT, R14, UR14, RZ ;  /* 0x0000000e0e087c10 */ /* 0x004fc8000ff1e0ff */
[----:B------:R-:W-:Y:S02]  /*ef90*/  IADD3.X R9, PT, PT, R15, UR15, RZ, P0, !PT ;  /* 0x0000000f0f097c10 */ /* 0x000fe400087fe4ff */
[----:B------:R-:W2:Y:S01]  /*efa0*/  LDL.LU.64 R14, [R1+0x988] ;  /* 0x00098800010e7983 */ /* 0x000ea20000300a00 */
[----:B-----5:R-:W-:Y:S02]  /*efb0*/  IADD3 R30, P2, PT, R34, UR14, RZ ;  /* 0x0000000e221e7c10 */ /* 0x020fe4000ff5e0ff */
[----:B-1----:R-:W-:Y:S01]  /*efc0*/  IADD3 R20, P3, PT, R24, UR14, RZ ;  /* 0x0000000e18147c10 */ /* 0x002fe2000ff7e0ff */
        /* <DEDUP_REMOVED lines=14> */
[----:B---3--:R-:W-:-:S03]  /*f0b0*/  IADD3 R30, P2, PT, R38, UR14, RZ ;  /* 0x0000000e261e7c10 */ /* 0x008fc6000ff5e0ff */
[----:B------:R-:W3:Y:S01]  /*f0c0*/  LDL.LU.64 R34, [R1+0x958] ;  /* 0x0009580001227983 */ /* 0x000ee20000300a00 */
[----:B-1----:R-:W-:-:S03]  /*f0d0*/  IADD3 R20, P3, PT, R28, UR14, RZ ;  /* 0x0000000e1c147c10 */ /* 0x002fc6000ff7e0ff */
[----:B------:R-:W3:Y:S01]  /*f0e0*/  LDL.LU.64 R24, [R1+0x950] ;  /* 0x0009500001187983 */ /* 0x000ee20000300a00 */
[----:B------:R-:W-:-:S03]  /*f0f0*/  IADD3.X R31, PT, PT, R39, UR15, RZ, P2, !PT ;  /* 0x0000000f271f7c10 */ /* 0x000fc600097fe4ff */
[----:B------:R1:W-:Y:S01]  /*f100*/  STL.64 [R1+0xa48], R6 ;  /* 0x000a480601007387 */ /* 0x0003e20000100a00 */
[----:B------:R-:W-:Y:S02]  /*f110*/  IADD3.X R21, PT, PT, R29, UR15, RZ, P3, !PT ;  /* 0x0000000f1d157c10 */ /* 0x000fe40009ffe4ff */
[----:B------:R-:W-:Y:S01]  /*f120*/  IADD3 R4, P4, PT, R12, UR14, RZ ;  /* 0x0000000e0c047c10 */ /* 0x000fe2000ff9e0ff */
[----:B-1----:R-:W3:Y:S03]  /*f130*/  LDL.LU.64 R6, [R1+0x948] ;  /* 0x0009480001067983 */ /* 0x002ee60000300a00 */
[----:B------:R-:W-:Y:S01]  /*f140*/  IADD3.X R5, PT, PT, R13, UR15, RZ, P4, !PT ;  /* 0x0000000f0d057c10 */ /* 0x000fe2000a7fe4ff */
[----:B------:R1:W-:Y:S04]  /*f150*/  STL.64 [R1+0xa50], R30 ;  /* 0x000a501e01007387 */ /* 0x0003e80000100a00 */
[----:B------:R1:W-:Y:S01]  /*f160*/  STL.64 [R1+0xa58], R20 ;  /* 0x000a581401007387 */ /* 0x0003e20000100a00 */
[----:B------:R-:W-:-:S03]  /*f170*/  IADD3 R12, P0, PT, R16, UR14, RZ ;  /* 0x0000000e100c7c10 */ /* 0x000fc6000ff1e0ff */
[----:B------:R1:W-:Y:S01]  /*f180*/  STL.64 [R1+0xa60], R4 ;  /* 0x000a600401007387 */ /* 0x0003e20000100a00 */
[----:B------:R-:W-:-:S03]  /*f190*/  IADD3.X R13, PT, PT, R17, UR15, RZ, P0, !PT ;  /* 0x0000000f110d7c10 */ /* 0x000fc600087fe4ff */
[----:B------:R-:W3:Y:S01]  /*f1a0*/  LDL.LU.64 R16, [R1+0x940] ;  /* 0x0009400001107983 */ /* 0x000ee20000300a00 */
[----:B-1----:R-:W-:-:S03]  /*f1b0*/  IADD3 R30, P2, PT, R36, UR14, RZ ;  /* 0x0000000e241e7c10 */ /* 0x002fc6000ff5e0ff */
[----:B------:R-:W3:Y:S01]  /*f1c0*/  LDL.LU.64 R38, [R1+0x938] ;  /* 0x0009380001267983 */ /* 0x000ee20000300a00 */
[----:B------:R-:W-:-:S03]  /*f1d0*/  IADD3 R20, P3, PT, R22, UR14, RZ ;  /* 0x0000000e16147c10 */ /* 0x000fc6000ff7e0ff */
[----:B------:R-:W3:Y:S01]  /*f1e0*/  LDL.LU.64 R28, [R1+0x930] ;  /* 0x00093000011c7983 */ /* 0x000ee20000300a00 */
[----:B------:R-:W-:-:S03]  /*f1f0*/  IADD3.X R31, PT, PT, R37, UR15, RZ, P2, !PT ;  /* 0x0000000f251f7c10 */ /* 0x000fc600097fe4ff */
[----:B------:R1:W-:Y:S01]  /*f200*/  STL.64 [R1+0xa68], R12 ;  /* 0x000a680c01007387 */ /* 0x0003e20000100a00 */
[----:B------:R-:W-:Y:S02]  /*f210*/  IADD3.X R21, PT, PT, R23, UR15, RZ, P3, !PT ;  /* 0x0000000f17157c10 */ /* 0x000fe40009ffe4ff */
[----:B------:R-:W-:Y:S01]  /*f220*/  IADD3 R4, P4, PT, R10, UR14, RZ ;  /* 0x0000000e0a047c10 */ /* 0x000fe2000ff9e0ff */
[----:B-1----:R-:W3:Y:S03]  /*f230*/  LDL.LU.64 R12, [R1+0x928] ;  /* 0x00092800010c7983 */ /* 0x002ee60000300a00 */
[----:B------:R-:W-:Y:S01]  /*f240*/  IADD3.X R5, PT, PT, R11, UR15, RZ, P4, !PT ;  /* 0x0000000f0b057c10 */ /* 0x000fe2000a7fe4ff */
[----:B------:R-:W-:Y:S04]  /*f250*/  STL.64 [R1+0x9a8], R30 ;  /* 0x0009a81e01007387 */ /* 0x000fe80000100a00 */
[----:B------:R1:W-:Y:S04]  /*f260*/  STL.64 [R1+0x9a0], R20 ;  /* 0x0009a01401007387 */ /* 0x0003e80000100a00 */
[----:B------:R4:W-:Y:S01]  /*f270*/  STL.64 [R1+0xa78], R4 ;  /* 0x000a780401007387 */ /* 0x0009e20000100a00 */
[----:B--2---:R-:W-:-:S04]  /*f280*/  IADD3 R10, P0, PT, R14, UR14, RZ ;  /* 0x0000000e0e0a7c10 */ /* 0x004fc8000ff1e0ff */
[----:B------:R-:W-:Y:S02]  /*f290*/  IADD3.X R11, PT, PT, R15, UR15, RZ, P0, !PT ;  /* 0x0000000f0f0b7c10 */ /* 0x000fe400087fe4ff */
[----:B------:R-:W2:Y:S04]  /*f2a0*/  LDL.LU.64 R14, [R1+0x920] ;  /* 0x00092000010e7983 */ /* 0x000ea80000300a00 */
[----:B------:R-:W2:Y:S04]  /*f2b0*/  LDL.LU.64 R36, [R1+0x918] ;  /* 0x0009180001247983 */ /* 0x000ea80000300a00 */
[----:B-1----:R-:W2:Y:S01]  /*f2c0*/  LDL.LU.64 R20, [R1+0x910] ;  /* 0x0009100001147983 */ /* 0x002ea20000300a00 */
[----:B-----5:R-:W-:-:S02]  /*f2d0*/  IADD3 R30, P2, PT, R32, UR14, RZ ;  /* 0x0000000e201e7c10 */ /* 0x020fc4000ff5e0ff */
[----:B------:R-:W-:Y:S02]  /*f2e0*/  IADD3 R22, P3, PT, R26, UR14, RZ ;  /* 0x0000000e1a167c10 */ /* 0x000fe4000ff7e0ff */
[----:B------:R-:W-:Y:S02]  /*f2f0*/  IADD3.X R31, PT, PT, R33, UR15, RZ, P2, !PT ;  /* 0x0000000f211f7c10 */ /* 0x000fe400097fe4ff */
[----:B------:R-:W-:Y:S02]  /*f300*/  IADD3.X R23, PT, PT, R27, UR15, RZ, P3, !PT ;  /* 0x0000000f1b177c10 */ /* 0x000fe40009ffe4ff */
[----:B----4-:R-:W-:Y:S01]  /*f310*/  IADD3 R4, P4, PT, R8, UR14, RZ ;  /* 0x0000000e08047c10 */ /* 0x010fe2000ff9e0ff */
[----:B------:R1:W-:Y:S03]  /*f320*/  STL.64 [R1+0x988], R10 ;  /* 0x0009880a01007387 */ /* 0x0003e60000100a00 */
[----:B------:R-:W-:Y:S01]  /*f330*/  IADD3.X R5, PT, PT, R9, UR15, RZ, P4, !PT ;  /* 0x0000000f09057c10 */ /* 0x000fe2000a7fe4ff */
[----:B-1----:R-:W4:Y:S04]  /*f340*/  LDL.LU.64 R10, [R1+0x908] ;  /* 0x00090800010a7983 */ /* 0x002f280000300a00 */
[----:B------:R3:W-:Y:S04]  /*f350*/  STL.64 [R1+0x980], R30 ;  /* 0x0009801e01007387 */ /* 0x0007e80000100a00 */
[----:B------:R1:W-:Y:S04]  /*f360*/  STL.64 [R1+0x978], R22 ;  /* 0x0009781601007387 */ /* 0x0003e80000100a00 */
[----:B------:R5:W-:Y:S01]  /*f370*/  STL.64 [R1+0x970], R4 ;  /* 0x0009700401007387 */ /* 0x000be20000100a00 */
[----:B------:R-:W-:-:S04]  /*f380*/  IADD3 R8, P0, PT, R18, UR14, RZ ;  /* 0x0000000e12087c10 */ /* 0x000fc8000ff1e0ff */
[----:B------:R-:W-:-:S05]  /*f390*/  IADD3.X R9, PT, PT, R19, UR15, RZ, P0, !PT ;  /* 0x0000000f13097c10 */ /* 0x000fca00087fe4ff */
[----:B------:R3:W-:Y:S02]  /*f3a0*/  STL.64 [R1+0x968], R8 ;  /* 0x0009680801007387 */ /* 0x0007e40000100a00 */
[----:B---3--:R-:W-:Y:S02]  /*f3b0*/  IADD3 R30, P2, PT, R34, UR14, RZ ;  /* 0x0000000e221e7c10 */ /* 0x008fe4000ff5e0ff */
[----:B-1----:R-:W-:Y:S02]  /*f3c0*/  IADD3 R22, P3, PT, R24, UR14, RZ ;  /* 0x0000000e18167c10 */ /* 0x002fe4000ff7e0ff */
[----:B-----5:R-:W-:Y:S01]  /*f3d0*/  IADD3 R4, P4, PT, R6, UR14, RZ ;  /* 0x0000000e06047c10 */ /* 0x020fe2000ff9e0ff */
[----:B------:R-:W3:Y:S03]  /*f3e0*/  LDL.LU.64 R8, [R1+0x900] ;  /* 0x0009000001087983 */ /* 0x000ee60000300a00 */
[----:B------:R-:W-:Y:S01]  /*f3f0*/  IADD3.X R5, PT, PT, R7, UR15, RZ, P4, !PT ;  /* 0x0000000f07057c10 */ /* 0x000fe2000a7fe4ff */
[----:B------:R-:W5:Y:S04]  /*f400*/  LDL.LU.64 R32, [R1+0x8f8] ;  /* 0x0008f80001207983 */ /* 0x000f680000300a00 */
[----:B------:R-:W5:Y:S04]  /*f410*/  LDL.LU.64 R26, [R1+0x8f0] ;  /* 0x0008f000011a7983 */ /* 0x000f680000300a00 */
[----:B------:R-:W5:Y:S01]  /*f420*/  LDL.LU.64 R18, [R1+0x8e8] ;  /* 0x0008e80001127983 */ /* 0x000f620000300a00 */
[----:B------:R-:W-:-:S03]  /*f430*/  IADD3.X R31, PT, PT, R35, UR15, RZ, P2, !PT ;  /* 0x0000000f231f7c10 */ /* 0x000fc600097fe4ff */
[----:B------:R1:W-:Y:S01]  /*f440*/  STL.64 [R1+0x948], R4 ;  /* 0x0009480401007387 */ /* 0x0003e20000100a00 */
[----:B------:R-:W-:-:S03]  /*f450*/  IADD3.X R23, PT, PT, R25, UR15, RZ, P3, !PT ;  /* 0x0000000f19177c10 */ /* 0x000fc60009ffe4ff */
[----:B------:R-:W-:Y:S01]  /*f460*/  STL.64 [R1+0x958], R30 ;  /* 0x0009581e01007387 */ /* 0x000fe20000100a00 */
[----:B-1----:R-:W-:-:S04]  /*f470*/  IADD3 R4, P0, PT, R16, UR14, RZ ;  /* 0x0000000e10047c10 */ /* 0x002fc8000ff1e0ff */
[----:B------:R-:W-:Y:S01]  /*f480*/  IADD3.X R5, PT, PT, R17, UR15, RZ, P0, !PT ;  /* 0x0000000f11057c10 */ /* 0x000fe200087fe4ff */
[----:B------:R-:W-:Y:S01]  /*f490*/  STL.64 [R1+0x950], R22 ;  /* 0x0009501601007387 */ /* 0x000fe20000100a00 */
[----:B------:R-:W-:-:S03]  /*f4a0*/  IADD3 R34, P2, PT, R38, UR14, RZ ;  /* 0x0000000e26227c10 */ /* 0x000fc6000ff5e0ff */
[----:B------:R1:W-:Y:S01]  /*f4b0*/  STL.64 [R1+0x940], R4 ;  /* 0x0009400401007387 */ /* 0x0003e20000100a00 */
[----:B------:R-:W-:-:S04]  /*f4c0*/  IADD3 R6, P4, PT, R12, UR14, RZ ;  /* 0x0000000e0c067c10 */ /* 0x000fc8000ff9e0ff */
[----:B------:R-:W-:Y:S01]  /*f4d0*/  IADD3.X R7, PT, PT, R13, UR15, RZ, P4, !PT ;  /* 0x0000000f0d077c10 */ /* 0x000fe2000a7fe4ff */
[----:B-1----:R-:W5:Y:S01]  /*f4e0*/  LDL.LU.64 R4, [R1+0x8e0] ;  /* 0x0008e00001047983 */ /* 0x002f620000300a00 */
[----:B------:R-:W-:-:S03]  /*f4f0*/  IADD3 R24, P3, PT, R28, UR14, RZ ;  /* 0x0000000e1c187c10 */ /* 0x000fc6000ff7e0ff */
[----:B------:R-:W5:Y:S01]  /*f500*/  LDL.LU.64 R30, [R1+0x8d8] ;  /* 0x0008d800011e7983 */ /* 0x000f620000300a00 */
[----:B------:R-:W-:-:S03]  /*f510*/  IADD3.X R35, PT, PT, R39, UR15, RZ, P2, !PT ;  /* 0x0000000f27237c10 */ /* 0x000fc600097fe4ff */
[----:B------:R-:W5:Y:S04]  /*f520*/  LDL.LU.64 R22, [R1+0x8d0] ;  /* 0x0008d00001167983 */ /* 0x000f680000300a00 */
[----:B------:R-:W5:Y:S04]  /*f530*/  LDL.LU.64 R16, [R1+0x8c8] ;  /* 0x0008c80001107983 */ /* 0x000f680000300a00 */
[----:B------:R2:W-:Y:S01]  /*f540*/  STL.64 [R1+0x928], R6 ;  /* 0x0009280601007387 */ /* 0x0005e20000100a00 */
[----:B------:R-:W-:-:S03]  /*f550*/  IADD3.X R25, PT, PT, R29, UR15, RZ, P3, !PT ;  /* 0x0000000f1d197c10 */ /* 0x000fc60009ffe4ff */
[----:B------:R1:W-:Y:S04]  /*f560*/  STL.64 [R1+0x938], R34 ;  /* 0x0009382201007387 */ /* 0x0003e80000100a00 */
[----:B------:R-:W-:Y:S01]  /*f570*/  STL.64 [R1+0x930], R24 ;  /* 0x0009301801007387 */ /* 0x000fe20000100a00 */
[----:B--2---:R-:W-:-:S04]  /*f580*/  IADD3 R6, P2, PT, R14, UR14, RZ ;  /* 0x0000000e0e067c10 */ /* 0x004fc8000ff5e0ff */
[----:B------:R-:W-:-:S05]  /*f590*/  IADD3.X R7, PT, PT, R15, UR15, RZ, P2, !PT ;  /* 0x0000000f0f077c10 */ /* 0x000fca00097fe4ff */
[----:B------:R2:W-:Y:S01]  /*f5a0*/  STL.64 [R1+0x920], R6 ;  /* 0x0009200601007387 */ /* 0x0005e20000100a00 */
[----:B-1----:R-:W-:-:S03]  /*f5b0*/  IADD3 R34, P3, PT, R36, UR14, RZ ;  /* 0x0000000e24227c10 */ /* 0x002fc6000ff7e0ff */
[----:B--2---:R-:W2:Y:S01]  /*f5c0*/  LDL.LU.64 R6, [R1+0x8c0] ;  /* 0x0008c00001067983 */ /* 0x004ea20000300a00 */
[----:B------:R-:W-:Y:S02]  /*f5d0*/  IADD3 R12, P4, PT, R20, UR14, RZ ;  /* 0x0000000e140c7c10 */ /* 0x000fe4000ff9e0ff */
[----:B------:R-:W-:Y:S01]  /*f5e0*/  IADD3.X R35, PT, PT, R37, UR15, RZ, P3, !PT ;  /* 0x0000000f25237c10 */ /* 0x000fe20009ffe4ff */
[----:B------:R-:W2:Y:S01]  /*f5f0*/  LDL.LU.64 R28, [R1+0x8b8] ;  /* 0x0008b800011c7983 */ /* 0x000ea20000300a00 */
[----:B------:R-:W-:-:S03]  /*f600*/  IADD3.X R13, PT, PT, R21, UR15, RZ, P4, !PT ;  /* 0x0000000f150d7c10 */ /* 0x000fc6000a7fe4ff */
[----:B------:R-:W2:Y:S04]  /*f610*/  LDL.LU.64 R24, [R1+0x8b0] ;  /* 0x0008b00001187983 */ /* 0x000ea80000300a00 */
[----:B------:R-:W2:Y:S04]  /*f620*/  LDL.LU.64 R14, [R1+0x8a8] ;  /* 0x0008a800010e7983 */ /* 0x000ea80000300a00 */
[----:B------:R-:W-:Y:S04]  /*f630*/  STL.64 [R1+0x918], R34 ;  /* 0x0009182201007387 */ /* 0x000fe80000100a00 */
[----:B------:R1:W-:Y:S04]  /*f640*/  STL.64 [R1+0xa80], R12 ;  /* 0x000a800c01007387 */ /* 0x0003e80000100a00 */
[----:B-1----:R-:W2:Y:S01]  /*f650*/  LDL.LU.64 R12, [R1+0x8a0] ;  /* 0x0008a000010c7983 */ /* 0x002ea20000300a00 */
[----:B----4-:R-:W-:-:S03]  /*f660*/  IADD3 R92, P0, PT, R10, UR14, RZ ;  /* 0x0000000e0a5c7c10 */ /* 0x010fc6000ff1e0ff */
[----:B------:R-:W4:Y:S01]  /*f670*/  LDL.LU.64 R20, [R1+0x890] ;  /* 0x0008900001147983 */ /* 0x000f220000300a00 */
[----:B------:R-:W-:-:S03]  /*f680*/  IADD3.X R93, PT, PT, R11, UR15, RZ, P0, !PT ;  /* 0x0000000f0b5d7c10 */ /* 0x000fc600087fe4ff */
[----:B------:R-:W4:Y:S01]  /*f690*/  LDL.LU.64 R10, [R1+0x888] ;  /* 0x00088800010a7983 */ /* 0x000f220000300a00 */
[----:B---3--:R-:W-:-:S04]  /*f6a0*/  IADD3 R96, P0, PT, R8, UR14, RZ ;  /* 0x0000000e08607c10 */ /* 0x008fc8000ff1e0ff */
[----:B------:R-:W-:Y:S02]  /*f6b0*/  IADD3.X R97, PT, PT, R9, UR15, RZ, P0, !PT ;  /* 0x0000000f09617c10 */ /* 0x000fe400087fe4ff */
[----:B-----5:R-:W-:Y:S01]  /*f6c0*/  IADD3 R100, P2, PT, R32, UR14, RZ ;  /* 0x0000000e20647c10 */ /* 0x020fe2000ff5e0ff */
[----:B------:R-:W3:Y:S01]  /*f6d0*/  LDL.LU.64 R8, [R1+0x880] ;  /* 0x0008800001087983 */ /* 0x000ee20000300a00 */
[----:B------:R-:W-:Y:S02]  /*f6e0*/  IADD3 R104, P3, PT, R26, UR14, RZ ;  /* 0x0000000e1a687c10 */ /* 0x000fe4000ff7e0ff */
[----:B------:R-:W-:Y:S02]  /*f6f0*/  IADD3.X R101, PT, PT, R33, UR15, RZ, P2, !PT ;  /* 0x0000000f21657c10 */ /* 0x000fe400097fe4ff */
[----:B------:R-:W-:Y:S02]  /*f700*/  IADD3 R108, P4, PT, R18, UR14, RZ ;  /* 0x0000000e126c7c10 */ /* 0x000fe4000ff9e0ff */
[----:B------:R-:W-:-:S02]  /*f710*/  IADD3.X R105, PT, PT, R27, UR15, RZ, P3, !PT ;  /* 0x0000000f1b697c10 */ /* 0x000fc40009ffe4ff */
[----:B------:R-:W-:Y:S02]  /*f720*/  IADD3.X R109, PT, PT, R19, UR15, RZ, P4, !PT ;  /* 0x0000000f136d7c10 */ /* 0x000fe4000a7fe4ff */
[----:B------:R-:W-:-:S04]  /*f730*/  IADD3 R112, P0, PT, R4, UR14, RZ ;  /* 0x0000000e04707c10 */ /* 0x000fc8000ff1e0ff */
[----:B------:R-:W-:Y:S02]  /*f740*/  IADD3.X R113, PT, PT, R5, UR15, RZ, P0, !PT ;  /* 0x0000000f05717c10 */ /* 0x000fe400087fe4ff */
[----:B------:R-:W5:Y:S04]  /*f750*/  LDL.LU.64 R4, [R1+0x878] ;  /* 0x0008780001047983 */ /* 0x000f680000300a00 */
[----:B------:R-:W5:Y:S04]  /*f760*/  LDL.LU.64 R32, [R1+0x870] ;  /* 0x0008700001207983 */ /* 0x000f680000300a00 */
[----:B------:R-:W5:Y:S04]  /*f770*/  LDL.LU.64 R26, [R1+0x868] ;  /* 0x00086800011a7983 */ /* 0x000f680000300a00 */
[----:B------:R-:W5:Y:S01]  /*f780*/  LDL.LU.64 R18, [R1+0x860] ;  /* 0x0008600001127983 */ /* 0x000f620000300a00 */
[----:B------:R-:W-:-:S02]  /*f790*/  IADD3 R116, P2, PT, R30, UR14, RZ ;  /* 0x0000000e1e747c10 */ /* 0x000fc4000ff5e0ff */
[----:B------:R-:W-:Y:S02]  /*f7a0*/  IADD3 R120, P3, PT, R22, UR14, RZ ;  /* 0x0000000e16787c10 */ /* 0x000fe4000ff7e0ff */
[----:B------:R-:W-:Y:S02]  /*f7b0*/  IADD3 R124, P4, PT, R16, UR14, RZ ;  /* 0x0000000e107c7c10 */ /* 0x000fe4000ff9e0ff */
[----:B------:R-:W-:Y:S02]  /*f7c0*/  IADD3.X R117, PT, PT, R31, UR15, RZ, P2, !PT ;  /* 0x0000000f1f757c10 */ /* 0x000fe400097fe4ff */
[----:B------:R-:W-:Y:S02]  /*f7d0*/  IADD3.X R121, PT, PT, R23, UR15, RZ, P3, !PT ;  /* 0x0000000f17797c10 */ /* 0x000fe40009ffe4ff */
[----:B------:R-:W-:Y:S02]  /*f7e0*/  IADD3.X R125, PT, PT, R17, UR15, RZ, P4, !PT ;  /* 0x0000000f117d7c10 */ /* 0x000fe4000a7fe4ff */
[----:B--2---:R-:W-:-:S04]  /*f7f0*/  IADD3 R128, P0, PT, R6, UR14, RZ ;  /* 0x0000000e06807c10 */ /* 0x004fc8000ff1e0ff */
[----:B------:R-:W-:Y:S02]  /*f800*/  IADD3.X R129, PT, PT, R7, UR15, RZ, P0, !PT ;  /* 0x0000000f07817c10 */ /* 0x000fe400087fe4ff */
[----:B------:R-:W2:Y:S04]  /*f810*/  LDL.LU.64 R6, [R1+0x858] ;  /* 0x0008580001067983 */ /* 0x000ea80000300a00 */
[----:B------:R-:W2:Y:S04]  /*f820*/  LDL.LU.64 R30, [R1+0x850] ;  /* 0x00085000011e7983 */ /* 0x000ea80000300a00 */
[----:B------:R-:W2:Y:S04]  /*f830*/  LDL.LU.64 R22, [R1+0x848] ;  /* 0x0008480001167983 */ /* 0x000ea80000300a00 */
[----:B------:R-:W2:Y:S01]  /*f840*/  LDL.LU.64 R16, [R1+0x840] ;  /* 0x0008400001107983 */ /* 0x000ea20000300a00 */
[----:B------:R-:W-:-:S02]  /*f850*/  IADD3 R132, P2, PT, R28, UR14, RZ ;  /* 0x0000000e1c847c10 */ /* 0x000fc4000ff5e0ff */
[----:B------:R-:W-:Y:S02]  /*f860*/  IADD3 R136, P3, PT, R24, UR14, RZ ;  /* 0x0000000e18887c10 */ /* 0x000fe4000ff7e0ff */
[----:B------:R-:W-:Y:S02]  /*f870*/  IADD3 R144, P4, PT, R14, UR14, RZ ;  /* 0x0000000e0e907c10 */ /* 0x000fe4000ff9e0ff */
[----:B------:R-:W-:Y:S02]  /*f880*/  IADD3.X R133, PT, PT, R29, UR15, RZ, P2, !PT ;  /* 0x0000000f1d857c10 */ /* 0x000fe400097fe4ff */
[----:B------:R-:W-:-:S04]  /*f890*/  IADD3 R148, P0, PT, R12, UR14, RZ ;  /* 0x0000000e0c947c10 */ /* 0x000fc8000ff1e0ff */
[----:B------:R-:W-:Y:S02]  /*f8a0*/  IADD3.X R149, PT, PT, R13, UR15, RZ, P0, !PT ;  /* 0x0000000f0d957c10 */ /* 0x000fe400087fe4ff */
[----:B------:R-:W2:Y:S01]  /*f8b0*/  LDL.LU.64 R12, [R1+0x838] ;  /* 0x00083800010c7983 */ /* 0x000ea20000300a00 */
[----:B------:R-:W-:Y:S02]  /*f8c0*/  IADD3.X R137, PT, PT, R25, UR15, RZ, P3, !PT ;  /* 0x0000000f19897c10 */ /* 0x000fe40009ffe4ff */
[----:B------:R-:W-:Y:S01]  /*f8d0*/  IADD3.X R145, PT, PT, R15, UR15, RZ, P4, !PT ;  /* 0x0000000f0f917c10 */ /* 0x000fe2000a7fe4ff */
[----:B------:R-:W2:Y:S04]  /*f8e0*/  LDL.LU.64 R28, [R1+0x830] ;  /* 0x00083000011c7983 */ /* 0x000ea80000300a00 */
[----:B------:R-:W2:Y:S04]  /*f8f0*/  LDL.LU.64 R24, [R1+0x828] ;  /* 0x0008280001187983 */ /* 0x000ea80000300a00 */
[----:B------:R-:W2:Y:S01]  /*f900*/  LDL.LU.64 R14, [R1+0x820] ;  /* 0x00082000010e7983 */ /* 0x000ea20000300a00 */
[----:B----4-:R-:W-:-:S02]  /*f910*/  IADD3 R160, P3, PT, R10, UR14, RZ ;  /* 0x0000000e0aa07c10 */ /* 0x010fc4000ff7e0ff */
[----:B------:R-:W-:Y:S02]  /*f920*/  IADD3 R152, P2, PT, R20, UR14, RZ ;  /* 0x0000000e14987c10 */ /* 0x000fe4000ff5e0ff */
[----:B------:R-:W-:Y:S02]  /*f930*/  IADD3.X R161, PT, PT, R11, UR15, RZ, P3, !PT ;  /* 0x0000000f0ba17c10 */ /* 0x000fe40009ffe4ff */
[----:B------:R-:W4:Y:S01]  /*f940*/  LDL.LU.64 R10, [R1+0x818] ;  /* 0x00081800010a7983 */ /* 0x000f220000300a00 */
[----:B---3--:R-:W-:Y:S02]  /*f950*/  IADD3 R164, P4, PT, R8, UR14, RZ ;  /* 0x0000000e08a47c10 */ /* 0x008fe4000ff9e0ff */
[----:B------:R-:W-:Y:S02]  /*f960*/  IADD3.X R153, PT, PT, R21, UR15, RZ, P2, !PT ;  /* 0x0000000f15997c10 */ /* 0x000fe400097fe4ff */
[----:B------:R-:W-:Y:S01]  /*f970*/  IADD3.X R165, PT, PT, R9, UR15, RZ, P4, !PT ;  /* 0x0000000f09a57c10 */ /* 0x000fe2000a7fe4ff */
[----:B------:R-:W3:Y:S04]  /*f980*/  LDL.LU.64 R20, [R1+0x810] ;  /* 0x0008100001147983 */ /* 0x000ee80000300a00 */
[----:B------:R-:W3:Y:S01]  /*f990*/  LDL.LU.64 R8, [R1+0x808] ;  /* 0x0008080001087983 */ /* 0x000ee20000300a00 */
[----:B-----5:R-:W-:-:S04]  /*f9a0*/  IADD3 R168, P0, PT, R4, UR14, RZ ;  /* 0x0000000e04a87c10 */ /* 0x020fc8000ff1e0ff */
[----:B------:R-:W-:Y:S02]  /*f9b0*/  IADD3.X R169, PT, PT, R5, UR15, RZ, P0, !PT ;  /* 0x0000000f05a97c10 */ /* 0x000fe400087fe4ff */
[----:B------:R-:W5:Y:S01]  /*f9c0*/  LDL.LU.64 R4, [R1+0x800] ;  /* 0x0008000001047983 */ /* 0x000f620000300a00 */
[----:B------:R-:W-:-:S04]  /*f9d0*/  IADD3 R184, P4, PT, R18, UR14, RZ ;  /* 0x0000000e12b87c10 */ /* 0x000fc8000ff9e0ff */
[----:B------:R-:W-:Y:S02]  /*f9e0*/  IADD3.X R185, PT, PT, R19, UR15, RZ, P4, !PT ;  /* 0x0000000f13b97c10 */ /* 0x000fe4000a7fe4ff */
[----:B------:R-:W5:Y:S01]  /*f9f0*/  LDL.LU.64 R18, [R1+0x7f8] ;  /* 0x0007f80001127983 */ /* 0x000f620000300a00 */
[----:B------:R-:W-:Y:S02]  /*fa00*/  IADD3 R176, P2, PT, R32, UR14, RZ ;  /* 0x0000000e20b07c10 */ /* 0x000fe4000ff5e0ff */
[----:B------:R-:W-:Y:S02]  /*fa10*/  IADD3 R180, P3, PT, R26, UR14, RZ ;  /* 0x0000000e1ab47c10 */ /* 0x000fe4000ff7e0ff */
[----:B------:R-:W-:Y:S02]  /*fa20*/  IADD3.X R177, PT, PT, R33, UR15, RZ, P2, !PT ;  /* 0x0000000f21b17c10 */ /* 0x000fe400097fe4ff */
[----:B------:R-:W-:Y:S01]  /*fa30*/  IADD3.X R181, PT, PT, R27, UR15, RZ, P3, !PT ;  /* 0x0000000f1bb57c10 */ /* 0x000fe20009ffe4ff */
[----:B------:R-:W5:Y:S04]  /*fa40*/  LDL.LU.64 R32, [R1+0x7f0] ;  /* 0x0007f00001207983 */ /* 0x000f680000300a00 */
[----:B------:R-:W5:Y:S01]  /*fa50*/  LDL.LU.64 R26, [R1+0x7e8] ;  /* 0x0007e800011a7983 */ /* 0x000f620000300a00 */
[----:B--2---:R-:W-:-:S04]  /*fa60*/  IADD3 R192, P0, PT, R6, UR14, RZ ;  /* 0x0000000e06c07c10 */ /* 0x004fc8000ff1e0ff */
[----:B------:R-:W-:Y:S02]  /*fa70*/  IADD3.X R193, PT, PT, R7, UR15, RZ, P0, !PT ;  /* 0x0000000f07c17c10 */ /* 0x000fe400087fe4ff */
[----:B------:R-:W2:Y:S01]  /*fa80*/  LDL.LU.64 R6, [R1+0x7e0] ;  /* 0x0007e00001067983 */ /* 0x000ea20000300a00 */
[----:B------:R-:W-:-:S04]  /*fa90*/  IADD3 R208, P4, PT, R16, UR14, RZ ;  /* 0x0000000e10d07c10 */ /* 0x000fc8000ff9e0ff */
[----:B------:R-:W-:Y:S02]  /*faa0*/  IADD3.X R209, PT, PT, R17, UR15, RZ, P4, !PT ;  /* 0x0000000f11d17c10 */ /* 0x000fe4000a7fe4ff */
[----:B------:R-:W2:Y:S01]  /*fab0*/  LDL.LU.64 R16, [R1+0x7d8] ;  /* 0x0007d80001107983 */ /* 0x000ea20000300a00 */
[----:B------:R-:W-:-:S03]  /*fac0*/  IADD3 R200, P3, PT, R22, UR14, RZ ;  /* 0x0000000e16c87c10 */ /* 0x000fc6000ff7e0ff */
[----:B------:R-:W2:Y:S01]  /*fad0*/  LDL.LU.64 R36, [R1+0x7d0] ;  /* 0x0007d00001247983 */ /* 0x000ea20000300a00 */
[----:B------:R-:W-:-:S03]  /*fae0*/  IADD3.X R201, PT, PT, R23, UR15, RZ, P3, !PT ;  /* 0x0000000f17c97c10 */ /* 0x000fc60009ffe4ff */
[----:B------:R-:W2:Y:S01]  /*faf0*/  LDL.LU.64 R22, [R1+0x7c8] ;  /* 0x0007c80001167983 */ /* 0x000ea20000300a00 */
[----:B------:R-:W-:-:S04]  /*fb00*/  IADD3 R212, P0, PT, R12, UR14, RZ ;  /* 0x0000000e0cd47c10 */ /* 0x000fc8000ff1e0ff */
[----:B------:R-:W-:Y:S02]  /*fb10*/  IADD3.X R213, PT, PT, R13, UR15, RZ, P0, !PT ;  /* 0x0000000f0dd57c10 */ /* 0x000fe400087fe4ff */
[----:B------:R-:W2:Y:S01]  /*fb20*/  LDL.LU.64 R12, [R1+0x7c0] ;  /* 0x0007c000010c7983 */ /* 0x000ea20000300a00 */
[----:B------:R-:W-:-:S04]  /*fb30*/  IADD3 R228, P4, PT, R14, UR14, RZ ;  /* 0x0000000e0ee47c10 */ /* 0x000fc8000ff9e0ff */
[----:B------:R-:W-:Y:S02]  /*fb40*/  IADD3.X R229, PT, PT, R15, UR15, RZ, P4, !PT ;  /* 0x0000000f0fe57c10 */ /* 0x000fe4000a7fe4ff */
[----:B------:R-:W2:Y:S01]  /*fb50*/  LDL.LU.64 R14, [R1+0x7b8] ;  /* 0x0007b800010e7983 */ /* 0x000ea20000300a00 */
[----:B------:R-:W-:Y:S02]  /*fb60*/  IADD3 R196, P2, PT, R30, UR14, RZ ;  /* 0x0000000e1ec47c10 */ /* 0x000fe4000ff5e0ff */
[----:B------:R-:W-:Y:S01]  /*fb70*/  IADD3 R224, P3, PT, R24, UR14, RZ ;  /* 0x0000000e18e07c10 */ /* 0x000fe2000ff7e0ff */
[----:B------:R-:W2:Y:S01]  /*fb80*/  LDL.LU.64 R38, [R1+0x7b0] ;  /* 0x0007b00001267983 */ /* 0x000ea20000300a00 */
[----:B------:R-:W-:Y:S02]  /*fb90*/  IADD3.X R197, PT, PT, R31, UR15, RZ, P2, !PT ;  /* 0x0000000f1fc57c10 */ /* 0x000fe400097fe4ff */
[----:B------:R-:W-:Y:S02]  /*fba0*/  IADD3 R216, P2, PT, R28, UR14, RZ ;  /* 0x0000000e1cd87c10 */ /* 0x000fe4000ff5e0ff */
[----:B----4-:R-:W-:-:S02]  /*fbb0*/  IADD3 R232, P0, PT, R10, UR14, RZ ;  /* 0x0000000e0ae87c10 */ /* 0x010fc4000ff1e0ff */
[----:B------:R-:W-:Y:S02]  /*fbc0*/  IADD3.X R217, PT, PT, R29, UR15, RZ, P2, !PT ;  /* 0x0000000f1dd97c10 */ /* 0x000fe400097fe4ff */
[----:B------:R-:W-:Y:S01]  /*fbd0*/  IADD3.X R225, PT, PT, R25, UR15, RZ, P3, !PT ;  /* 0x0000000f19e17c10 */ /* 0x000fe20009ffe4ff */
[----:B------:R-:W4:Y:S01]  /*fbe0*/  LDL.LU.64 R28, [R1+0x7a8] ;  /* 0x0007a800011c7983 */ /* 0x000f220000300a00 */
[----:B---3--:R-:W-:Y:S02]  /*fbf0*/  IADD3 R244, P3, PT, R8, UR14, RZ ;  /* 0x0000000e08f47c10 */ /* 0x008fe4000ff7e0ff */
[----:B------:R-:W-:Y:S02]  /*fc00*/  IADD3.X R233, PT, PT, R11, UR15, RZ, P0, !PT ;  /* 0x0000000f0be97c10 */ /* 0x000fe400087fe4ff */
[----:B------:R-:W3:Y:S01]  /*fc10*/  LDL.LU.64 R10, [R1+0x7a0] ;  /* 0x0007a000010a7983 */ /* 0x000ee20000300a00 */
[----:B------:R-:W-:Y:S02]  /*fc20*/  IADD3 R240, P2, PT, R20, UR14, RZ ;  /* 0x0000000e14f07c10 */ /* 0x000fe4000ff5e0ff */
[----:B------:R-:W-:-:S02]  /*fc30*/  IADD3.X R245, PT, PT, R9, UR15, RZ, P3, !PT ;  /* 0x0000000f09f57c10 */ /* 0x000fc40009ffe4ff */
[----:B------:R-:W-:Y:S02]  /*fc40*/  IADD3.X R241, PT, PT, R21, UR15, RZ, P2, !PT ;  /* 0x0000000f15f17c10 */ /* 0x000fe400097fe4ff */
[----:B-----5:R-:W-:Y:S02]  /*fc50*/  IADD3 R248, P4, PT, R4, UR14, RZ ;  /* 0x0000000e04f87c10 */ /* 0x020fe4000ff9e0ff */
[----:B------:R-:W-:-:S04]  /*fc60*/  IADD3 R8, P0, PT, R18, UR14, RZ ;  /* 0x0000000e12087c10 */ /* 0x000fc8000ff1e0ff */
[----:B------:R-:W-:Y:S02]  /*fc70*/  IADD3.X R9, PT, PT, R19, UR15, RZ, P0, !PT ;  /* 0x0000000f13097c10 */ /* 0x000fe400087fe4ff */
[----:B------:R-:W5:Y:S01]  /*fc80*/  LDL.LU.64 R18, [R1+0x798] ;  /* 0x0007980001127983 */ /* 0x000f620000300a00 */
[----:B------:R-:W-:Y:S02]  /*fc90*/  IADD3.X R249, PT, PT, R5, UR15, RZ, P4, !PT ;  /* 0x0000000f05f97c10 */ /* 0x000fe4000a7fe4ff */
[----:B------:R-:W-:Y:S01]  /*fca0*/  IADD3 R30, P2, PT, R32, UR14, RZ ;  /* 0x0000000e201e7c10 */ /* 0x000fe2000ff5e0ff */
[----:B------:R-:W5:Y:S01]  /*fcb0*/  LDL.LU.64 R34, [R1+0x790] ;  /* 0x0007900001227983 */ /* 0x000f620000300a00 */
[----:B------:R-:W-:Y:S02]  /*fcc0*/  IADD3 R20, P3, PT, R26, UR14, RZ ;  /* 0x0000000e1a147c10 */ /* 0x000fe4000ff7e0ff */
[----:B------:R-:W-:Y:S01]  /*fcd0*/  IADD3.X R31, PT, PT, R33, UR15, RZ, P2, !PT ;  /* 0x0000000f211f7c10 */ /* 0x000fe200097fe4ff */
[----:B------:R-:W5:Y:S01]  /*fce0*/  LDL.LU.64 R24, [R1+0x2c8] ;  /* 0x0002c80001187983 */ /* 0x000f620000300a00 */
[----:B------:R-:W-:-:S03]  /*fcf0*/  IADD3.X R21, PT, PT, R27, UR15, RZ, P3, !PT ;  /* 0x0000000f1b157c10 */ /* 0x000fc60009ffe4ff */
[----:B------:R1:W-:Y:S04]  /*fd00*/  STL.64 [R1+0x10], R8 ;  /* 0x0000100801007387 */ /* 0x0003e80000100a00 */
[----:B-1----:R-:W5:Y:S04]  /*fd10*/  LDL.LU.64 R8, [R1+0x788] ;  /* 0x0007880001087983 */ /* 0x002f680000300a00 */
[----:B------:R1:W-:Y:S04]  /*fd20*/  STL.64 [R1+0x20], R30 ;  /* 0x0000201e01007387 */ /* 0x0003e80000100a00 */
[----:B------:R1:W-:Y:S01]  /*fd30*/  STL.64 [R1+0x30], R20 ;  /* 0x0000301401007387 */ /* 0x0003e20000100a00 */
[----:B--2---:R-:W-:-:S04]  /*fd40*/  IADD3 R4, P4, PT, R6, UR14, RZ ;  /* 0x0000000e06047c10 */ /* 0x004fc8000ff9e0ff */
[----:B------:R-:W-:Y:S02]  /*fd50*/  IADD3.X R5, PT, PT, R7, UR15, RZ, P4, !PT ;  /* 0x0000000f07057c10 */ /* 0x000fe4000a7fe4ff */
[----:B------:R-:W-:-:S03]  /*fd60*/  IADD3 R6, P0, PT, R16, UR14, RZ ;  /* 0x0000000e10067c10 */ /* 0x000fc6000ff1e0ff */
[----:B------:R2:W-:Y:S01]  /*fd70*/  STL.64 [R1+0x50], R4 ;  /* 0x0000500401007387 */ /* 0x0005e20000100a00 */
[----:B------:R-:W-:-:S03]  /*fd80*/  IADD3.X R7, PT, PT, R17, UR15, RZ, P0, !PT ;  /* 0x0000000f11077c10 */ /* 0x000fc600087fe4ff */
[----:B------:R-:W5:Y:S01]  /*fd90*/  LDL.LU.64 R16, [R1+0x780] ;  /* 0x0007800001107983 */ /* 0x000f620000300a00 */
[----:B-1----:R-:W-:Y:S02]  /*fda0*/  IADD3 R30, P2, PT, R36, UR14, RZ ;  /* 0x0000000e241e7c10 */ /* 0x002fe4000ff5e0ff */
[----:B------:R-:W-:Y:S01]  /*fdb0*/  IADD3 R20, P3, PT, R22, UR14, RZ ;  /* 0x0000000e16147c10 */ /* 0x000fe2000ff7e0ff */
[----:B------:R-:W5:Y:S01]  /*fdc0*/  LDL.LU.64 R32, [R1+0x2e8] ;  /* 0x0002e80001207983 */ /* 0x000f620000300a00 */
[----:B------:R-:W-:Y:S02]  /*fdd0*/  IADD3.X R31, PT, PT, R37, UR15, RZ, P2, !PT ;  /* 0x0000000f251f7c10 */ /* 0x000fe400097fe4ff */
[----:B------:R-:W-:Y:S01]  /*fde0*/  IADD3.X R21, PT, PT, R23, UR15, RZ, P3, !PT ;  /* 0x0000000f17157c10 */ /* 0x000fe20009ffe4ff */
[----:B------:R-:W5:Y:S01]  /*fdf0*/  LDL.LU.64 R26, [R1+0x2f8] ;  /* 0x0002f800011a7983 */ /* 0x000f620000300a00 */
[----:B--2---:R-:W-:-:S03]  /*fe00*/  IADD3 R4, P4, PT, R12, UR14, RZ ;  /* 0x0000000e0c047c10 */ /* 0x004fc6000ff9e0ff */
[----:B------:R1:W-:Y:S01]  /*fe10*/  STL.64 [R1+0x60], R6 ;  /* 0x0000600601007387 */ /* 0x0003e20000100a00 */
[----:B------:R-:W-:Y:S02]  /*fe20*/  IADD3.X R5, PT, PT, R13, UR15, RZ, P4, !PT ;  /* 0x0000000f0d057c10 */ /* 0x000fe4000a7fe4ff */
[----:B------:R-:W-:Y:S01]  /*fe30*/  IADD3 R12, P0, PT, R14, UR14, RZ ;  /* 0x0000000e0e0c7c10 */ /* 0x000fe2000ff1e0ff */
[----:B-1----:R-:W2:Y:S04]  /*fe40*/  LDL.LU.64 R6, [R1+0x300] ;  /* 0x0003000001067983 */ /* 0x002ea80000300a00 */
[----:B------:R1:W-:Y:S01]  /*fe50*/  STL.64 [R1+0x70], R30 ;  /* 0x0000701e01007387 */ /* 0x0003e20000100a00 */
[----:B------:R-:W-:-:S03]  /*fe60*/  IADD3.X R13, PT, PT, R15, UR15, RZ, P0, !PT ;  /* 0x0000000f0f0d7c10 */ /* 0x000fc600087fe4ff */
[----:B------:R4:W-:Y:S04]  /*fe70*/  STL.64 [R1+0x90], R20 ;  /* 0x0000901401007387 */ /* 0x0009e80000100a00 */
[----:B------:R3:W-:Y:S04]  /*fe80*/  STL.64 [R1+0xa0], R4 ;  /* 0x0000a00401007387 */ /* 0x0007e80000100a00 */
[----:B------:R-:W2:Y:S01]  /*fe90*/  LDL.LU.64 R14, [R1+0x308] ;  /* 0x00030800010e7983 */ /* 0x000ea20000300a00 */
[----:B-1----:R-:W-:Y:S02]  /*fea0*/  IADD3 R30, P2, PT, R38, UR14, RZ ;  /* 0x0000000e261e7c10 */ /* 0x002fe4000ff5e0ff */
[----:B----4-:R-:W-:Y:S01]  /*feb0*/  IADD3 R20, P3, PT, R28, UR14, RZ ;  /* 0x0000000e1c147c10 */ /* 0x010fe2000ff7e0ff */
[----:B------:R-:W4:Y:S01]  /*fec0*/  LDL.LU.64 R36, [R1+0x318] ;  /* 0x0003180001247983 */ /* 0x000f220000300a00 */
[----:B------:R-:W-:-:S02]  /*fed0*/  IADD3.X R31, PT, PT, R39, UR15, RZ, P2, !PT ;  /* 0x0000000f271f7c10 */ /* 0x000fc400097fe4ff */
[----:B---3--:R-:W-:Y:S01]  /*fee0*/  IADD3 R4, P4, PT, R10, UR14, RZ ;  /* 0x0000000e0a047c10 */ /* 0x008fe2000ff9e0ff */
[----:B------:R-:W3:Y:S01]  /*fef0*/  LDL.LU.64 R22, [R1+0x320] ;  /* 0x0003200001167983 */ /* 0x000ee20000300a00 */
[----:B------:R-:W-:Y:S02]  /*ff00*/  IADD3.X R21, PT, PT, R29, UR15, RZ, P3, !PT ;  /* 0x0000000f1d157c10 */ /* 0x000fe40009ffe4ff */
[----:B------:R-:W-:Y:S01]  /*ff10*/  IADD3.X R5, PT, PT, R11, UR15, RZ, P4, !PT ;  /* 0x0000000f0b057c10 */ /* 0x000fe2000a7fe4ff */
[----:B------:R1:W-:Y:S04]  /*ff20*/  STL.64 [R1+0xb0], R12 ;  /* 0x0000b00c01007387 */ /* 0x0003e80000100a00 */
[----:B-1----:R-:W3:Y:S04]  /*ff30*/  LDL.LU.64 R12, [R1+0x328] ;  /* 0x00032800010c7983 */ /* 0x002ee80000300a00 */
[----:B------:R1:W-:Y:S04]  /*ff40*/  STL.64 [R1+0xd0], R30 ;  /* 0x0000d01e01007387 */ /* 0x0003e80000100a00 */
[----:B------:R1:W-:Y:S04]  /*ff50*/  STL.64 [R1+0xe0], R20 ;  /* 0x0000e01401007387 */ /* 0x0003e80000100a00 */
[----:B------:R1:W-:Y:S01]  /*ff60*/  STL.64 [R1+0xf0], R4 ;  /* 0x0000f00401007387 */ /* 0x0003e20000100a00 */
[----:B-----5:R-:W-:-:S04]  /*ff70*/  IADD3 R10, P0, PT, R18, UR14, RZ ;  /* 0x0000000e120a7c10 */ /* 0x020fc8000ff1e0ff */
[----:B------:R-:W-:Y:S02]  /*ff80*/  IADD3.X R11, PT, PT, R19, UR15, RZ, P0, !PT ;  /* 0x0000000f130b7c10 */ /* 0x000fe400087fe4ff */
[----:B------:R-:W5:Y:S01]  /*ff90*/  LDL.LU.64 R18, [R1+0x338] ;  /* 0x0003380001127983 */ /* 0x000f620000300a00 */
[----:B-1----:R-:W-:Y:S02]  /*ffa0*/  IADD3 R30, P2, PT, R34, UR14, RZ ;  /* 0x0000000e221e7c10 */ /* 0x002fe4000ff5e0ff */
[----:B------:R-:W-:Y:S01]  /*ffb0*/  IADD3 R20, P3, PT, R24, UR14, RZ ;  /* 0x0000000e18147c10 */ /* 0x000fe2000ff7e0ff */
[----:B------:R-:W5:Y:S01]  /*ffc0*/  LDL.LU.64 R38, [R1+0x340] ;  /* 0x0003400001267983 */ /* 0x000f620000300a00 */
[----:B------:R-:W-:Y:S02]  /*ffd0*/  IADD3.X R31, PT, PT, R35, UR15, RZ, P2, !PT ;  /* 0x0000000f231f7c10 */ /* 0x000fe400097fe4ff */
[----:B------:R-:W-:Y:S01]  /*ffe0*/  IADD3.X R21, PT, PT, R25, UR15, RZ, P3, !PT ;  /* 0x0000000f19157c10 */ /* 0x000fe20009ffe4ff */
[----:B------:R-:W5:Y:S04]  /*fff0*/  LDL.LU.64 R28, [R1+0x348] ;  /* 0x00034800011c7983 */ /* 0x000f680000300a00 */
[----:B------:R1:W-:Y:S01]  /*10000*/  STL.64 [R1+0x110], R10 ;  /* 0x0001100a01007387 */ /* 0x0003e20000100a00 */
[----:B------:R-:W-:-:S04]  /*10010*/  IADD3 R4, P4, PT, R8, UR14, RZ ;  /* 0x0000000e08047c10 */ /* 0x000fc8000ff9e0ff */
[----:B------:R-:W-:Y:S01]  /*10020*/  IADD3.X R5, PT, PT, R9, UR15, RZ, P4, !PT ;  /* 0x0000000f09057c10 */ /* 0x000fe2000a7fe4ff */
[----:B-1----:R-:W5:Y:S04]  /*10030*/  LDL.LU.64 R10, [R1+0x358] ;  /* 0x00035800010a7983 */ /* 0x002f680000300a00 */
[----:B------:R1:W-:Y:S04]  /*10040*/  STL.64 [R1+0x120], R30 ;  /* 0x0001201e01007387 */ /* 0x0003e80000100a00 */
[----:B------:R1:W-:Y:S04]  /*10050*/  STL.64 [R1+0x2c8], R20 ;  /* 0x0002c81401007387 */ /* 0x0003e80000100a00 */
[----:B------:R2:W-:Y:S01]  /*10060*/  STL.64 [R1+0x2d8], R4 ;  /* 0x0002d80401007387 */ /* 0x0005e20000100a00 */
[----:B------:R-:W-:-:S04]  /*10070*/  IADD3 R8, P0, PT, R16, UR14, RZ ;  /* 0x0000000e10087c10 */ /* 0x000fc8000ff1e0ff */
        /* <DEDUP_REMOVED lines=9> */
[----:B--2---:R-:W-:-:S03]  /*10110*/  IADD3 R4, P4, PT, R6, UR14, RZ ;  /* 0x0000000e06047c10 */ /* 0x004fc6000ff9e0ff */
[----:B-1----:R-:W2:Y:S01]  /*10120*/  LDL.LU.64 R8, [R1+0x380] ;  /* 0x0003800001087983 */ /* 0x002ea20000300a00 */
[----:B------:R-:W-:-:S03]  /*10130*/  IADD3.X R5, PT, PT, R7, UR15, RZ, P4, !PT ;  /* 0x0000000f07057c10 */ /* 0x000fc6000a7fe4ff */
[----:B------:R4:W-:Y:S04]  /*10140*/  STL.64 [R1+0x2e8], R30 ;  /* 0x0002e81e01007387 */ /* 0x0009e80000100a00 */
[----:B------:R3:W-:Y:S01]  /*10150*/  STL.64 [R1+0x2f8], R20 ;  /* 0x0002f81401007387 */ /* 0x0007e20000100a00 */
[----:B------:R-:W-:-:S03]  /*10160*/  IADD3 R6, P0, PT, R14, UR14, RZ ;  /* 0x0000000e0e067c10 */ /* 0x000fc6000ff1e0ff */
[----:B------:R1:W-:Y:S01]  /*10170*/  STL.64 [R1+0x300], R4 ;  /* 0x0003000401007387 */ /* 0x0003e20000100a00 */
[----:B------:R-:W-:-:S03]  /*10180*/  IADD3.X R7, PT, PT, R15, UR15, RZ, P0, !PT ;  /* 0x0000000f0f077c10 */ /* 0x000fc600087fe4ff */
[----:B------:R-:W2:Y:S01]  /*10190*/  LDL.LU.64 R14, [R1+0x388] ;  /* 0x00038800010e7983 */ /* 0x000ea20000300a00 */
[----:B----4-:R-:W-:Y:S02]  /*101a0*/  IADD3 R30, P2, PT, R36, UR14, RZ ;  /* 0x0000000e241e7c10 */ /* 0x010fe4000ff5e0ff */
[----:B---3--:R-:W-:Y:S01]  /*101b0*/  IADD3 R20, P3, PT, R22, UR14, RZ ;  /* 0x0000000e16147c10 */ /* 0x008fe2000ff7e0ff */
[----:B------:R-:W3:Y:S01]  /*101c0*/  LDL.LU.64 R32, [R1+0x398] ;  /* 0x0003980001207983 */ /* 0x000ee20000300a00 */
[----:B------:R-:W-:Y:S02]  /*101d0*/  IADD3.X R31, PT, PT, R37, UR15, RZ, P2, !PT ;  /* 0x0000000f251f7c10 */ /* 0x000fe400097fe4ff */
[----:B------:R-:W-:Y:S01]  /*101e0*/  IADD3.X R21, PT, PT, R23, UR15, RZ, P3, !PT ;  /* 0x0000000f17157c10 */ /* 0x000fe20009ffe4ff */
[----:B------:R-:W4:Y:S04]  /*101f0*/  LDL.LU.64 R26, [R1+0x3a0] ;  /* 0x0003a000011a7983 */ /* 0x000f280000300a00 */
[----:B------:R1:W-:Y:S02]  /*10200*/  STL.64 [R1+0x308], R6 ;  /* 0x0003080601007387 */ /* 0x0003e40000100a00 */
[----:B-1----:R-:W-:-:S04]  /*10210*/  IADD3 R4, P4, PT, R12, UR14, RZ ;  /* 0x0000000e0c047c10 */ /* 0x002fc8000ff9e0ff */
[----:B------:R-:W-:Y:S01]  /*10220*/  IADD3.X R5, PT, PT, R13, UR15, RZ, P4, !PT ;  /* 0x0000000f0d057c10 */ /* 0x000fe2000a7fe4ff */
[----:B------:R-:W4:Y:S04]  /*10230*/  LDL.LU.64 R6, [R1+0x3a8] ;  /* 0x0003a80001067983 */ /* 0x000f280000300a00 */
        /* <DEDUP_REMOVED lines=29> */
[----:B--2---:R-:W-:-:S04]  /*10410*/  IADD3 R4, P4, PT, R8, UR14, RZ ;  /* 0x0000000e08047c10 */ /* 0x004fc8000ff9e0ff */
[----:B------:R-:W-:Y:S01]  /*10420*/  IADD3.X R5, PT, PT, R9, UR15, RZ, P4, !PT ;  /* 0x0000000f09057c10 */ /* 0x000fe2000a7fe4ff */
[----:B-1----:R-:W2:Y:S04]  /*10430*/  LDL.LU.64 R10, [R1+0x400] ;  /* 0x00040000010a7983 */ /* 0x002ea80000300a00 */
[----:B------:R3:W-:Y:S04]  /*10440*/  STL.64 [R1+0x368], R30 ;  /* 0x0003681e01007387 */ /* 0x0007e80000100a00 */
[----:B------:R4:W-:Y:S01]  /*10450*/  STL.64 [R1+0x378], R20 ;  /* 0x0003781401007387 */ /* 0x0009e20000100a00 */
[----:B------:R-:W-:-:S03]  /*10460*/  IADD3 R8, P0, PT, R14, UR14, RZ ;  /* 0x0000000e0e087c10 */ /* 0x000fc6000ff1e0ff */
[----:B------:R1:W-:Y:S01]  /*10470*/  STL.64 [R1+0x380], R4 ;  /* 0x0003800401007387 */ /* 0x0003e20000100a00 */
[----:B------:R-:W-:-:S03]  /*10480*/  IADD3.X R9, PT, PT, R15, UR15, RZ, P0, !PT ;  /* 0x0000000f0f097c10 */ /* 0x000fc600087fe4ff */
[----:B------:R-:W2:Y:S01]  /*10490*/  LDL.LU.64 R14, [R1+0x408] ;  /* 0x00040800010e7983 */ /* 0x000ea20000300a00 */
[----:B---3--:R-:W-:Y:S02]  /*104a0*/  IADD3 R30, P2, PT, R32, UR14, RZ ;  /* 0x0000000e201e7c10 */ /* 0x008fe4000ff5e0ff */
[----:B----4-:R-:W-:Y:S01]  /*104b0*/  IADD3 R20, P3, PT, R26, UR14, RZ ;  /* 0x0000000e1a147c10 */ /* 0x010fe2000ff7e0ff */
        /* <DEDUP_REMOVED lines=270> */
[----:B-1----:R-:W-:-:S03]  /*115a0*/  IADD3 R30, P2, PT, R36, UR14, RZ ;  /* 0x0000000e241e7c10 */ /* 0x002fc6000ff5e0ff */
[----:B------:R-:W5:Y:S01]  /*115b0*/  LDL.LU.64 R32, [R1+0x628] ;  /* 0x0006280001207983 */ /* 0x000f620000300a00 */
[----:B------:R-:W-:-:S03]  /*115c0*/  IADD3 R20, P3, PT, R22, UR14, RZ ;  /* 0x0000000e16147c10 */ /* 0x000fc6000ff7e0ff */
[----:B------:R-:W5:Y:S01]  /*115d0*/  LDL.LU.64 R26, [R1+0x618] ;  /* 0x00061800011a7983 */ /* 0x000f620000300a00 */
[----:B------:R-:W-:-:S03]  /*115e0*/  IADD3.X R31, PT, PT, R37, UR15, RZ, P2, !PT ;  /* 0x0000000f251f7c10 */ /* 0x000fc600097fe4ff */
[----:B------:R1:W-:Y:S01]  /*115f0*/  STL.64 [R1+0x6e0], R6 ;  /* 0x0006e00601007387 */ /* 0x0003e20000100a00 */
[----:B------:R-:W-:Y:S02]  /*11600*/  IADD3.X R21, PT, PT, R23, UR15, RZ, P3, !PT ;  /* 0x0000000f17157c10 */ /* 0x000fe40009ffe4ff */
[----:B--2---:R-:W-:Y:S01]  /*11610*/  IADD3 R4, P4, PT, R12, UR14, RZ ;  /* 0x0000000e0c047c10 */ /* 0x004fe2000ff9e0ff */
[----:B-1----:R-:W2:Y:S03]  /*11620*/  LDL.LU.64 R6, [R1+0x608] ;  /* 0x0006080001067983 */ /* 0x002ea60000300a00 */
[----:B------:R-:W-:Y:S01]  /*11630*/  IADD3.X R5, PT, PT, R13, UR15, RZ, P4, !PT ;  /* 0x0000000f0d057c10 */ /* 0x000fe2000a7fe4ff */
        /* <DEDUP_REMOVED lines=9> */
[----:B------:R-:W-:-:S03]  /*116d0*/  IADD3.X R31, PT, PT, R39, UR15, RZ, P2, !PT ;  /* 0x0000000f271f7c10 */ /* 0x000fc600097fe4ff */
[----:B------:R-:W4:Y:S01]  /*116e0*/  LDL.LU.64 R22, [R1+0x5e0] ;  /* 0x0005e00001167983 */ /* 0x000f220000300a00 */
[----:B------:R-:W-:-:S03]  /*116f0*/  IADD3.X R21, PT, PT, R29, UR15, RZ, P3, !PT ;  /* 0x0000000f1d157c10 */ /* 0x000fc60009ffe4ff */
[----:B------:R1:W-:Y:S02]  /*11700*/  STL.64 [R1+0x6b0], R12 ;  /* 0x0006b00c01007387 */ /* 0x0003e40000100a00 */
[----:B-1----:R-:W-:-:S04]  /*11710*/  IADD3 R4, P4, PT, R10, UR14, RZ ;  /* 0x0000000e0a047c10 */ /* 0x002fc8000ff9e0ff */
[----:B------:R-:W-:Y:S01]  /*11720*/  IADD3.X R5, PT, PT, R11, UR15, RZ, P4, !PT ;  /* 0x0000000f0b057c10 */ /* 0x000fe2000a7fe4ff */
[----:B------:R-:W3:Y:S04]  /*11730*/  LDL.LU.64 R12, [R1+0x5d0] ;  /* 0x0005d000010c7983 */ /* 0x000ee80000300a00 */
[----:B------:R-:W-:Y:S04]  /*11740*/  STL.64 [R1+0x6a0], R30 ;  /* 0x0006a01e01007387 */ /* 0x000fe80000100a00 */
[----:B------:R1:W-:Y:S04]  /*11750*/  STL.64 [R1+0x780], R20 ;  /* 0x0007801401007387 */ /* 0x0003e80000100a00 */
[----:B------:R1:W-:Y:S01]  /*11760*/  STL.64 [R1+0x788], R4 ;  /* 0x0007880401007387 */ /* 0x0003e20000100a00 */
[----:B-----5:R-:W-:-:S04]  /*11770*/  IADD3 R10, P0, PT, R18, UR14, RZ ;  /* 0x0000000e120a7c10 */ /* 0x020fc8000ff1e0ff */
[----:B------:R-:W-:Y:S02]  /*11780*/  IADD3.X R11, PT, PT, R19, UR15, RZ, P0, !PT ;  /* 0x0000000f130b7c10 */ /* 0x000fe400087fe4ff */
[----:B------:R-:W5:Y:S01]  /*11790*/  LDL.LU.64 R18, [R1+0x5c0] ;  /* 0x0005c00001127983 */ /* 0x000f620000300a00 */
[----:B------:R-:W-:Y:S02]  /*117a0*/  IADD3 R28, P2, PT, R34, UR14, RZ ;  /* 0x0000000e221c7c10 */ /* 0x000fe4000ff5e0ff */
[----:B-1----:R-:W-:Y:S01]  /*117b0*/  IADD3 R20, P3, PT, R24, UR14, RZ ;  /* 0x0000000e18147c10 */ /* 0x002fe2000ff7e0ff */
        /* <DEDUP_REMOVED lines=10> */
[----:B------:R-:W-:Y:S04]  /*11860*/  STL.64 [R1+0x7a8], R4 ;  /* 0x0007a80401007387 */ /* 0x000fe80000100a00 */
[----:B------:R-:W5:Y:S04]  /*11870*/  LDL.LU.64 R34, [R1+0x580] ;  /* 0x0005800001227983 */ /* 0x000f680000300a00 */
[----:B------:R-:W5:Y:S01]  /*11880*/  LDL.LU.64 R24, [R1+0x578] ;  /* 0x0005780001187983 */ /* 0x000f620000300a00 */
[----:B------:R-:W-:-:S04]  /*11890*/  IADD3 R8, P0, PT, R16, UR14, RZ ;  /* 0x0000000e10087c10 */ /* 0x000fc8000ff1e0ff */
[----:B------:R-:W-:Y:S02]  /*118a0*/  IADD3.X R9, PT, PT, R17, UR15, RZ, P0, !PT ;  /* 0x0000000f11097c10 */ /* 0x000fe400087fe4ff */
[----:B-1----:R-:W-:Y:S01]  /*118b0*/  IADD3 R28, P2, PT, R32, UR14, RZ ;  /* 0x0000000e201c7c10 */ /* 0x002fe2000ff5e0ff */
[----:B------:R-:W5:Y:S01]  /*118c0*/  LDL.LU.64 R16, [R1+0x568] ;  /* 0x0005680001107983 */ /* 0x000f620000300a00 */
[----:B------:R-:W-:-:S03]  /*118d0*/  IADD3 R20, P3, PT, R26, UR14, RZ ;  /* 0x0000000e1a147c10 */ /* 0x000fc6000ff7e0ff */
[----:B------:R1:W-:Y:S01]  /*118e0*/  STL.64 [R1+0x7b0], R8 ;  /* 0x0007b00801007387 */ /* 0x0003e20000100a00 */
[----:B------:R-:W-:Y:S02]  /*118f0*/  IADD3.X R29, PT, PT, R33, UR15, RZ, P2, !PT ;  /* 0x0000000f211d7c10 */ /* 0x000fe400097fe4ff */
[----:B------:R-:W-:Y:S01]  /*11900*/  IADD3.X R21, PT, PT, R27, UR15, RZ, P3, !PT ;  /* 0x0000000f1b157c10 */ /* 0x000fe20009ffe4ff */
[----:B-1----:R-:W5:Y:S01]  /*11910*/  LDL.LU.64 R8, [R1+0x558] ;  /* 0x0005580001087983 */ /* 0x002f620000300a00 */
[----:B--2---:R-:W-:-:S04]  /*11920*/  IADD3 R4, P4, PT, R6, UR14, RZ ;  /* 0x0000000e06047c10 */ /* 0x004fc8000ff9e0ff */
[----:B------:R-:W-:Y:S01]  /*11930*/  IADD3.X R5, PT, PT, R7, UR15, RZ, P4, !PT ;  /* 0x0000000f07057c10 */ /* 0x000fe2000a7fe4ff */
[----:B------:R-:W-:Y:S04]  /*11940*/  STL.64 [R1+0x7b8], R28 ;  /* 0x0007b81c01007387 */ /* 0x000fe80000100a00 */
[----:B------:R-:W-:Y:S04]  /*11950*/  STL.64 [R1+0x7c0], R20 ;  /* 0x0007c01401007387 */ /* 0x000fe80000100a00 */
[----:B------:R-:W-:Y:S04]  /*11960*/  STL.64 [R1+0x7c8], R4 ;  /* 0x0007c80401007387 */ /* 0x000fe80000100a00 */
[----:B------:R-:W2:Y:S01]  /*11970*/  LDL.LU.64 R32, [R1+0x548] ;  /* 0x0005480001207983 */ /* 0x000ea20000300a00 */
[----:B------:R-:W-:-:S03]  /*11980*/  IADD3 R6, P0, PT, R14, UR14, RZ ;  /* 0x0000000e0e067c10 */ /* 0x000fc6000ff1e0ff */
[----:B------:R-:W2:Y:S01]  /*11990*/  LDL.LU.64 R26, [R1+0x538] ;  /* 0x00053800011a7983 */ /* 0x000ea20000300a00 */
[----:B------:R-:W-:-:S03]  /*119a0*/  IADD3.X R7, PT, PT, R15, UR15, RZ, P0, !PT ;  /* 0x0000000f0f077c10 */ /* 0x000fc600087fe4ff */
[----:B------:R-:W2:Y:S04]  /*119b0*/  LDL.LU.64 R14, [R1+0x530] ;  /* 0x00053000010e7983 */ /* 0x000ea80000300a00 */
[----:B------:R1:W-:Y:S04]  /*119c0*/  STL.64 [R1+0x7d0], R6 ;  /* 0x0007d00601007387 */ /* 0x0003e80000100a00 */
[----:B-1----:R-:W2:Y:S01]  /*119d0*/  LDL.LU.64 R6, [R1+0x520] ;  /* 0x0005200001067983 */ /* 0x002ea20000300a00 */
[----:B---3--:R-:W-:Y:S02]  /*119e0*/  IADD3 R28, P2, PT, R36, UR14, RZ ;  /* 0x0000000e241c7c10 */ /* 0x008fe4000ff5e0ff */
[----:B----4-:R-:W-:-:S02]  /*119f0*/  IADD3 R20, P3, PT, R22, UR14, RZ ;  /* 0x0000000e16147c10 */ /* 0x010fc4000ff7e0ff */
[----:B------:R-:W-:Y:S02]  /*11a00*/  IADD3 R4, P4, PT, R12, UR14, RZ ;  /* 0x0000000e0c047c10 */ /* 0x000fe4000ff9e0ff */
[----:B------:R-:W-:Y:S02]  /*11a10*/  IADD3.X R29, PT, PT, R37, UR15, RZ, P2, !PT ;  /* 0x0000000f251d7c10 */ /* 0x000fe400097fe4ff */
[----:B------:R-:W-:Y:S02]  /*11a20*/  IADD3.X R21, PT, PT, R23, UR15, RZ, P3, !PT ;  /* 0x0000000f17157c10 */ /* 0x000fe40009ffe4ff */
[----:B------:R-:W-:Y:S01]  /*11a30*/  IADD3.X R5, PT, PT, R13, UR15, RZ, P4, !PT ;  /* 0x0000000f0d057c10 */ /* 0x000fe2000a7fe4ff */
[----:B------:R1:W-:Y:S04]  /*11a40*/  STL.64 [R1+0x7d8], R28 ;  /* 0x0007d81c01007387 */ /* 0x0003e80000100a00 */
[----:B------:R3:W-:Y:S04]  /*11a50*/  STL.64 [R1+0x7e0], R20 ;  /* 0x0007e01401007387 */ /* 0x0007e80000100a00 */
[----:B------:R-:W-:Y:S04]  /*11a60*/  STL.64 [R1+0x7e8], R4 ;  /* 0x0007e80401007387 */ /* 0x000fe80000100a00 */
[----:B-1----:R-:W4:Y:S04]  /*11a70*/  LDL.LU.64 R28, [R1+0x510] ;  /* 0x00051000011c7983 */ /* 0x002f280000300a00 */
[----:B------:R-:W4:Y:S01]  /*11a80*/  LDL.LU.64 R22, [R1+0x500] ;  /* 0x0005000001167983 */ /* 0x000f220000300a00 */
[----:B-----5:R-:W-:-:S04]  /*11a90*/  IADD3 R12, P0, PT, R18, UR14, RZ ;  /* 0x0000000e120c7c10 */ /* 0x020fc8000ff1e0ff */
[----:B------:R-:W-:Y:S02]  /*11aa0*/  IADD3.X R13, PT, PT, R19, UR15, RZ, P0, !PT ;  /* 0x0000000f130d7c10 */ /* 0x000fe400087fe4ff */
[----:B------:R-:W-:Y:S01]  /*11ab0*/  IADD3 R36, P2, PT, R38, UR14, RZ ;  /* 0x0000000e26247c10 */ /* 0x000fe2000ff5e0ff */
[----:B------:R-:W5:Y:S01]  /*11ac0*/  LDL.LU.64 R18, [R1+0x4f0] ;  /* 0x0004f00001127983 */ /* 0x000f620000300a00 */
[----:B---3--:R-:W-:Y:S02]  /*11ad0*/  IADD3 R20, P3, PT, R30, UR14, RZ ;  /* 0x0000000e1e147c10 */ /* 0x008fe4000ff7e0ff */
[----:B------:R-:W-:Y:S01]  /*11ae0*/  IADD3.X R37, PT, PT, R39, UR15, RZ, P2, !PT ;  /* 0x0000000f27257c10 */ /* 0x000fe200097fe4ff */
[----:B------:R1:W-:Y:S01]  /*11af0*/  STL.64 [R1+0x7f0], R12 ;  /* 0x0007f00c01007387 */ /* 0x0003e20000100a00 */
[----:B------:R-:W-:-:S03]  /*11b00*/  IADD3.X R21, PT, PT, R31, UR15, RZ, P3, !PT ;  /* 0x0000000f1f157c10 */ /* 0x000fc60009ffe4ff */
[----:B-1----:R-:W3:Y:S01]  /*11b10*/  LDL.LU.64 R12, [R1+0x4e0] ;  /* 0x0004e000010c7983 */ /* 0x002ee20000300a00 */
[----:B------:R-:W-:-:S03]  /*11b20*/  IADD3 R4, P4, PT, R10, UR14, RZ ;  /* 0x0000000e0a047c10 */ /* 0x000fc6000ff9e0ff */
[----:B------:R-:W-:Y:S01]  /*11b30*/  STL.64 [R1+0x7f8], R36 ;  /* 0x0007f82401007387 */ /* 0x000fe20000100a00 */
[----:B------:R-:W-:-:S03]  /*11b40*/  IADD3.X R5, PT, PT, R11, UR15, RZ, P4, !PT ;  /* 0x0000000f0b057c10 */ /* 0x000fc6000a7fe4ff */
[----:B------:R1:W-:Y:S04]  /*11b50*/  STL.64 [R1+0x800], R20 ;  /* 0x0008001401007387 */ /* 0x0003e80000100a00 */
[----:B------:R1:W-:Y:S01]  /*11b60*/  STL.64 [R1+0x808], R4 ;  /* 0x0008080401007387 */ /* 0x0003e20000100a00 */
[----:B------:R-:W-:Y:S02]  /*11b70*/  IADD3 R30, P0, PT, R34, UR14, RZ ;  /* 0x0000000e221e7c10 */ /* 0x000fe4000ff1e0ff */
[----:B-1----:R-:W-:Y:S02]  /*11b80*/  IADD3 R20, P2, PT, R24, UR14, RZ ;  /* 0x0000000e18147c10 */ /* 0x002fe4000ff5e0ff */
[----:B------:R-:W-:Y:S02]  /*11b90*/  IADD3.X R31, PT, PT, R35, UR15, RZ, P0, !PT ;  /* 0x0000000f231f7c10 */ /* 0x000fe400087fe4ff */
[----:B------:R-:W-:-:S03]  /*11ba0*/  IADD3.X R21, PT, PT, R25, UR15, RZ, P2, !PT ;  /* 0x0000000f19157c10 */ /* 0x000fc600097fe4ff */
[----:B------:R2:W-:Y:S04]  /*11bb0*/  STL.64 [R1+0x810], R30 ;  /* 0x0008101e01007387 */ /* 0x0005e80000100a00 */
[----:B------:R-:W3:Y:S04]  /*11bc0*/  LDL.LU.64 R38, [R1+0x4d0] ;  /* 0x0004d00001267983 */ /* 0x000ee80000300a00 */
[----:B------:R1:W-:Y:S04]  /*11bd0*/  STL.64 [R1+0x818], R20 ;  /* 0x0008181401007387 */ /* 0x0003e80000100a00 */
[----:B------:R-:W3:Y:S01]  /*11be0*/  LDL.LU.64 R24, [R1+0x4c0] ;  /* 0x0004c00001187983 */ /* 0x000ee20000300a00 */
[----:B------:R-:W-:-:S04]  /*11bf0*/  IADD3 R10, P3, PT, R16, UR14, RZ ;  /* 0x0000000e100a7c10 */ /* 0x000fc8000ff7e0ff */
[----:B------:R-:W-:-:S05]  /*11c00*/  IADD3.X R11, PT, PT, R17, UR15, RZ, P3, !PT ;  /* 0x0000000f110b7c10 */ /* 0x000fca0009ffe4ff */
[----:B------:R1:W-:Y:S04]  /*11c10*/  STL.64 [R1+0x820], R10 ;  /* 0x0008200a01007387 */ /* 0x0003e80000100a00 */
[----:B------:R-:W3:Y:S01]  /*11c20*/  LDL.LU.64 R16, [R1+0x4b0] ;  /* 0x0004b00001107983 */ /* 0x000ee20000300a00 */
[----:B------:R-:W-:-:S04]  /*11c30*/  IADD3 R4, P4, PT, R8, UR14, RZ ;  /* 0x0000000e08047c10 */ /* 0x000fc8000ff9e0ff */
[----:B------:R-:W-:-:S05]  /*11c40*/  IADD3.X R5, PT, PT, R9, UR15, RZ, P4, !PT ;  /* 0x0000000f09057c10 */ /* 0x000fca000a7fe4ff */
[----:B------:R1:W-:Y:S04]  /*11c50*/  STL.64 [R1+0x828], R4 ;  /* 0x0008280401007387 */ /* 0x0003e80000100a00 */
[----:B------:R-:W3:Y:S01]  /*11c60*/  LDL.LU.64 R8, [R1+0x4a8] ;  /* 0x0004a80001087983 */ /* 0x000ee20000300a00 */
[----:B--2---:R-:W-:Y:S02]  /*11c70*/  IADD3 R30, P0, PT, R32, UR14, RZ ;  /* 0x0000000e201e7c10 */ /* 0x004fe4000ff1e0ff */
[----:B-1----:R-:W-:Y:S02]  /*11c80*/  IADD3 R20, P2, PT, R26, UR14, RZ ;  /* 0x0000000e1a147c10 */ /* 0x002fe4000ff5e0ff */
[----:B------:R-:W-:Y:S02]  /*11c90*/  IADD3.X R31, PT, PT, R33, UR15, RZ, P0, !PT ;  /* 0x0000000f211f7c10 */ /* 0x000fe400087fe4ff */
[----:B------:R-:W-:-:S02]  /*11ca0*/  IADD3 R10, P3, PT, R14, UR14, RZ ;  /* 0x0000000e0e0a7c10 */ /* 0x000fc4000ff7e0ff */
[----:B------:R-:W-:Y:S01]  /*11cb0*/  IADD3.X R21, PT, PT, R27, UR15, RZ, P2, !PT ;  /* 0x0000000f1b157c10 */ /* 0x000fe200097fe4ff */
[----:B------:R-:W-:Y:S01]  /*11cc0*/  STL.64 [R1+0x830], R30 ;  /* 0x0008301e01007387 */ /* 0x000fe20000100a00 */
[----:B------:R-:W-:-:S03]  /*11cd0*/  IADD3.X R11, PT, PT, R15, UR15, RZ, P3, !PT ;  /* 0x0000000f0f0b7c10 */ /* 0x000fc60009ffe4ff */
[----:B------:R-:W2:Y:S04]  /*11ce0*/  LDL.LU.64 R42, [R1+0x498] ;  /* 0x00049800012a7983 */ /* 0x000ea80000300a00 */
[----:B------:R-:W-:Y:S04]  /*11cf0*/  STL.64 [R1+0x838], R20 ;  /* 0x0008381401007387 */ /* 0x000fe80000100a00 */
[----:B------:R-:W2:Y:S01]  /*11d00*/  LDL.LU.64 R34, [R1+0x488] ;  /* 0x0004880001227983 */ /* 0x000ea20000300a00 */
[----:B------:R-:W-:-:S03]  /*11d10*/  IADD3 R4, P4, PT, R6, UR14, RZ ;  /* 0x0000000e06047c10 */ /* 0x000fc6000ff9e0ff */
[----:B------:R1:W-:Y:S01]  /*11d20*/  STL.64 [R1+0x840], R10 ;  /* 0x0008400a01007387 */ /* 0x0003e20000100a00 */
[----:B------:R-:W-:-:S03]  /*11d30*/  IADD3.X R5, PT, PT, R7, UR15, RZ, P4, !PT ;  /* 0x0000000f07057c10 */ /* 0x000fc6000a7fe4ff */
[----:B-1----:R-:W2:Y:S04]  /*11d40*/  LDL.LU.64 R10, [R1+0x478] ;  /* 0x00047800010a7983 */ /* 0x002ea80000300a00 */
[----:B------:R3:W-:Y:S04]  /*11d50*/  STL.64 [R1+0x848], R4 ;  /* 0x0008480401007387 */ /* 0x0007e80000100a00 */
[----:B------:R-:W2:Y:S01]  /*11d60*/  LDL.LU.64 R6, [R1+0x2c0] ;  /* 0x0002c00001067983 */ /* 0x000ea20000300a00 */
[----:B----4-:R-:W-:Y:S02]  /*11d70*/  IADD3 R26, P0, PT, R28, UR14, RZ ;  /* 0x0000000e1c1a7c10 */ /* 0x010fe4000ff1e0ff */
[----:B------:R-:W-:-:S02]  /*11d80*/  IADD3 R20, P2, PT, R22, UR14, RZ ;  /* 0x0000000e16147c10 */ /* 0x000fc4000ff5e0ff */
[----:B------:R-:W-:Y:S02]  /*11d90*/  IADD3.X R27, PT, PT, R29, UR15, RZ, P0, !PT ;  /* 0x0000000f1d1b7c10 */ /* 0x000fe400087fe4ff */
[----:B------:R-:W-:-:S03]  /*11da0*/  IADD3.X R21, PT, PT, R23, UR15, RZ, P2, !PT ;  /* 0x0000000f17157c10 */ /* 0x000fc600097fe4ff */
[----:B------:R-:W-:Y:S04]  /*11db0*/  STL.64 [R1+0x850], R26 ;  /* 0x0008501a01007387 */ /* 0x000fe80000100a00 */
[----:B------:R-:W4:Y:S01]  /*11dc0*/  LDL.LU.64 R40, [R1+0x2b8] ;  /* 0x0002b80001287983 */ /* 0x000f220000300a00 */
[----:B-----5:R-:W-:-:S03]  /*11dd0*/  IADD3 R14, P3, PT, R18, UR14, RZ ;  /* 0x0000000e120e7c10 */ /* 0x020fc6000ff7e0ff */
[----:B------:R-:W-:Y:S01]  /*11de0*/  STL.64 [R1+0x858], R20 ;  /* 0x0008581401007387 */ /* 0x000fe20000100a00 */
[----:B------:R-:W-:-:S03]  /*11df0*/  IADD3.X R15, PT, PT, R19, UR15, RZ, P3, !PT ;  /* 0x0000000f130f7c10 */ /* 0x000fc60009ffe4ff */
[----:B------:R-:W5:Y:S04]  /*11e00*/  LDL.LU.64 R36, [R1+0x2b0] ;  /* 0x0002b00001247983 */ /* 0x000f680000300a00 */
[----:B------:R1:W-:Y:S04]  /*11e10*/  STL.64 [R1+0x860], R14 ;  /* 0x0008600e01007387 */ /* 0x0003e80000100a00 */
[----:B------:R-:W5:Y:S01]  /*11e20*/  LDL.LU.64 R30, [R1+0x2a8] ;  /* 0x0002a800011e7983 */ /* 0x000f620000300a00 */
[----:B---3--:R-:W-:-:S04]  /*11e30*/  IADD3 R4, P4, PT, R12, UR14, RZ ;  /* 0x0000000e0c047c10 */ /* 0x008fc8000ff9e0ff */
[----:B------:R-:W-:-:S05]  /*11e40*/  IADD3.X R5, PT, PT, R13, UR15, RZ, P4, !PT ;  /* 0x0000000f0d057c10 */ /* 0x000fca000a7fe4ff */
[----:B------:R-:W-:Y:S04]  /*11e50*/  STL.64 [R1+0x868], R4 ;  /* 0x0008680401007387 */ /* 0x000fe80000100a00 */
[----:B------:R-:W3:Y:S04]  /*11e60*/  LDL.LU.64 R18, [R1+0x2a0] ;  /* 0x0002a00001127983 */ /* 0x000ee80000300a00 */
[----:B------:R-:W3:Y:S04]  /*11e70*/  LDL.LU.64 R32, [R1+0x298] ;  /* 0x0002980001207983 */ /* 0x000ee80000300a00 */
[----:B------:R-:W3:Y:S04]  /*11e80*/  LDL.LU.64 R28, [R1+0x290] ;  /* 0x00029000011c7983 */ /* 0x000ee80000300a00 */
[----:B------:R-:W3:Y:S04]  /*11e90*/  LDL.LU.64 R22, [R1+0x288] ;  /* 0x0002880001167983 */ /* 0x000ee80000300a00 */
[----:B-1----:R-:W3:Y:S01]  /*11ea0*/  LDL.LU.64 R14, [R1+0x280] ;  /* 0x00028000010e7983 */ /* 0x002ee20000300a00 */
[----:B------:R-:W-:-:S04]  /*11eb0*/  IADD3 R26, P0, PT, R38, UR14, RZ ;  /* 0x0000000e261a7c10 */ /* 0x000fc8000ff1e0ff */
[----:B------:R-:W-:Y:S02]  /*11ec0*/  IADD3.X R27, PT, PT, R39, UR15, RZ, P0, !PT ;  /* 0x0000000f271b7c10 */ /* 0x000fe400087fe4ff */
[----:B------:R-:W-:-:S03]  /*11ed0*/  IADD3 R20, P2, PT, R24, UR14, RZ ;  /* 0x0000000e18147c10 */ /* 0x000fc6000ff5e0ff */
[----:B------:R-:W-:Y:S01]  /*11ee0*/  STL.64 [R1+0x870], R26 ;  /* 0x0008701a01007387 */ /* 0x000fe20000100a00 */
[----:B------:R-:W-:-:S03]  /*11ef0*/  IADD3.X R21, PT, PT, R25, UR15, RZ, P2, !PT ;  /* 0x0000000f19157c10 */ /* 0x000fc600097fe4ff */
[----:B------:R-:W3:Y:S04]  /*11f00*/  LDL.LU.64 R24, [R1+0x278] ;  /* 0x0002780001187983 */ /* 0x000ee80000300a00 */
[----:B------:R1:W-:Y:S04]  /*11f10*/  STL.64 [R1+0x878], R20 ;  /* 0x0008781401007387 */ /* 0x0003e80000100a00 */
[----:B-1----:R-:W3:Y:S01]  /*11f20*/  LDL.LU.64 R20, [R1+0x270] ;  /* 0x0002700001147983 */ /* 0x002ee20000300a00 */
[----:B------:R-:W-:-:S04]  /*11f30*/  IADD3 R12, P3, PT, R16, UR14, RZ ;  /* 0x0000000e100c7c10 */ /* 0x000fc8000ff7e0ff */
[----:B------:R-:W-:-:S05]  /*11f40*/  IADD3.X R13, PT, PT, R17, UR15, RZ, P3, !PT ;  /* 0x0000000f110d7c10 */ /* 0x000fca0009ffe4ff */
[----:B------:R1:W-:Y:S04]  /*11f50*/  STL.64 [R1+0x880], R12 ;  /* 0x0008800c01007387 */ /* 0x0003e80000100a00 */
[----:B------:R-:W3:Y:S01]  /*11f60*/  LDL.LU.64 R16, [R1+0x268] ;  /* 0x0002680001107983 */ /* 0x000ee20000300a00 */
[----:B------:R-:W-:-:S04]  /*11f70*/  IADD3 R4, P4, PT, R8, UR14, RZ ;  /* 0x0000000e08047c10 */ /* 0x000fc8000ff9e0ff */
[----:B------:R-:W-:-:S05]  /*11f80*/  IADD3.X R5, PT, PT, R9, UR15, RZ, P4, !PT ;  /* 0x0000000f09057c10 */ /* 0x000fca000a7fe4ff */
[----:B------:R2:W-:Y:S04]  /*11f90*/  STL.64 [R1+0x888], R4 ;  /* 0x0008880401007387 */ /* 0x0005e80000100a00 */
[----:B-1----:R-:W3:Y:S01]  /*11fa0*/  LDL.LU.64 R12, [R1+0x260] ;  /* 0x00026000010c7983 */ /* 0x002ee20000300a00 */
[----:B--2---:R-:W-:-:S04]  /*11fb0*/  IADD3 R38, P0, PT, R42, UR14, RZ ;  /* 0x0000000e2a267c10 */ /* 0x004fc8000ff1e0ff */
[----:B------:R-:W-:Y:S02]  /*11fc0*/  IADD3.X R39, PT, PT, R43, UR15, RZ, P0, !PT ;  /* 0x0000000f2b277c10 */ /* 0x000fe400087fe4ff */
[----:B------:R-:W-:-:S03]  /*11fd0*/  IADD3 R26, P2, PT, R34, UR14, RZ ;  /* 0x0000000e221a7c10 */ /* 0x000fc6000ff5e0ff */
[----:B------:R4:W-:Y:S01]  /*11fe0*/  STL.64 [R1+0x890], R38 ;  /* 0x0008902601007387 */ /* 0x0009e20000100a00 */
[----:B------:R-:W-:Y:S02]  /*11ff0*/  IADD3.X R27, PT, PT, R35, UR15, RZ, P2, !PT ;  /* 0x0000000f231b7c10 */ /* 0x000fe400097fe4ff */
[----:B------:R-:W-:-:S04]  /*12000*/  IADD3 R8, P3, PT, R10, UR14, RZ ;  /* 0x0000000e0a087c10 */ /* 0x000fc8000ff7e0ff */
[----:B------:R-:W-:Y:S02]  /*12010*/  IADD3.X R9, PT, PT, R11, UR15, RZ, P3, !PT ;  /* 0x0000000f0b097c10 */ /* 0x000fe40009ffe4ff */
[----:B------:R-:W2:Y:S01]  /*12020*/  LDL.LU.64 R10, [R1+0x258] ;  /* 0x00025800010a7983 */ /* 0x000ea20000300a00 */
[----:B------:R-:W-:-:S03]  /*12030*/  IADD3 R4, P4, PT, R6, UR14, RZ ;  /* 0x0000000e06047c10 */ /* 0x000fc6000ff9e0ff */
[----:B------:R-:W-:Y:S01]  /*12040*/  STL.64 [R1+0x8a0], R26 ;  /* 0x0008a01a01007387 */ /* 0x000fe20000100a00 */
[----:B------:R-:W-:-:S03]  /*12050*/  IADD3.X R5, PT, PT, R7, UR15, RZ, P4, !PT ;  /* 0x0000000f07057c10 */ /* 0x000fc6000a7fe4ff */
[----:B------:R-:W2:Y:S04]  /*12060*/  LDL.LU.64 R6, [R1+0x250] ;  /* 0x0002500001067983 */ /* 0x000ea80000300a00 */
[----:B------:R-:W-:Y:S01]  /*12070*/  STL.64 [R1+0x8a8], R8 ;  /* 0x0008a80801007387 */ /* 0x000fe20000100a00 */
[----:B----4-:R-:W-:-:S04]  /*12080*/  IADD3 R38, P0, PT, R40, UR14, RZ ;  /* 0x0000000e28267c10 */ /* 0x010fc8000ff1e0ff */
[----:B------:R-:W-:Y:S01]  /*12090*/  IADD3.X R39, PT, PT, R41, UR15, RZ, P0, !PT ;  /* 0x0000000f29277c10 */ /* 0x000fe200087fe4ff */
[----:B------:R1:W-:Y:S01]  /*120a0*/  STL.64 [R1+0x8b0], R4 ;  /* 0x0008b00401007387 */ /* 0x0003e20000100a00 */
[----:B-----5:R-:W-:Y:S01]  /*120b0*/  IADD3 R34, P2, PT, R36, UR14, RZ ;  /* 0x0000000e24227c10 */ /* 0x020fe2000ff5e0ff */
[----:B-1----:R-:W1:Y:S03]  /*120c0*/  LDC R4, c[0x0][0x3a0] ;  /* 0x0000e800ff047b82 */ /* 0x002e660000000800 */
[----:B------:R-:W-:Y:S02]  /*120d0*/  IADD3.X R35, PT, PT, R37, UR15, RZ, P2, !PT ;  /* 0x0000000f25237c10 */ /* 0x000fe400097fe4ff */
[----:B------:R-:W-:Y:S01]  /*120e0*/  IADD3 R26, P3, PT, R30, UR14, RZ ;  /* 0x0000000e1e1a7c10 */ /* 0x000fe2000ff7e0ff */
[----:B------:R-:W-:Y:S02]  /*120f0*/  STL.64 [R1+0x8b8], R38 ;  /* 0x0008b82601007387 */ /* 0x000fe40000100a00 */
[----:B------:R-:W4:Y:S01]  /*12100*/  LDC R5, c[0x0][0x3a0] ;  /* 0x0000e800ff057b82 */ /* 0x000f220000000800 */
[----:B------:R-:W-:Y:S01]  /*12110*/  IADD3.X R27, PT, PT, R31, UR15, RZ, P3, !PT ;  /* 0x0000000f1f1b7c10 */ /* 0x000fe20009ffe4ff */
[----:B------:R-:W-:Y:S04]  /*12120*/  STL.64 [R1+0x8c0], R34 ;  /* 0x0008c02201007387 */ /* 0x000fe80000100a00 */
[----:B------:R5:W-:Y:S01]  /*12130*/  STL.64 [R1+0x8c8], R26 ;  /* 0x0008c81a01007387 */ /* 0x000be20000100a00 */
[----:B---3--:R-:W-:-:S04]  /*12140*/  IADD3 R8, P4, PT, R18, UR14, RZ ;  /* 0x0000000e12087c10 */ /* 0x008fc8000ff9e0ff */
[----:B------:R-:W-:Y:S02]  /*12150*/  IADD3.X R9, PT, PT, R19, UR15, RZ, P4, !PT ;  /* 0x0000000f13097c10 */ /* 0x000fe4000a7fe4ff */
[----:B------:R-:W-:Y:S02]  /*12160*/  IADD3 R30, P0, PT, R32, UR14, RZ ;  /* 0x0000000e201e7c10 */ /* 0x000fe4000ff1e0ff */
[----:B-----5:R-:W-:Y:S01]  /*12170*/  IADD3 R26, P2, PT, R28, UR14, RZ ;  /* 0x0000000e1c1a7c10 */ /* 0x020fe2000ff5e0ff */
[----:B------:R3:W-:Y:S01]  /*12180*/  STL.64 [R1+0x8d0], R8 ;  /* 0x0008d00801007387 */ /* 0x0007e20000100a00 */
[----:B------:R-:W-:Y:S02]  /*12190*/  IADD3.X R31, PT, PT, R33, UR15, RZ, P0, !PT ;  /* 0x0000000f211f7c10 */ /* 0x000fe400087fe4ff */
[----:B------:R-:W-:Y:S02]  /*121a0*/  IADD3 R18, P3, PT, R22, UR14, RZ ;  /* 0x0000000e16127c10 */ /* 0x000fe4000ff7e0ff */
[----:B------:R-:W-:-:S02]  /*121b0*/  IADD3.X R27, PT, PT, R29, UR15, RZ, P2, !PT ;  /* 0x0000000f1d1b7c10 */ /* 0x000fc400097fe4ff */
[----:B------:R-:W-:Y:S02]  /*121c0*/  IADD3.X R19, PT, PT, R23, UR15, RZ, P3, !PT ;  /* 0x0000000f17137c10 */ /* 0x000fe40009ffe4ff */
[----:B---3--:R-:W-:Y:S01]  /*121d0*/  IADD3 R8, P4, PT, R14, UR14, RZ ;  /* 0x0000000e0e087c10 */ /* 0x008fe2000ff9e0ff */
[----:B------:R-:W-:Y:S03]  /*121e0*/  STL.64 [R1+0x8d8], R30 ;  /* 0x0008d81e01007387 */ /* 0x000fe60000100a00 */
[----:B------:R-:W-:Y:S01]  /*121f0*/  IADD3.X R9, PT, PT, R15, UR15, RZ, P4, !PT ;  /* 0x0000000f0f097c10 */ /* 0x000fe2000a7fe4ff */
[----:B------:R-:W-:Y:S04]  /*12200*/  STL.64 [R1+0x8e0], R26 ;  /* 0x0008e01a01007387 */ /* 0x000fe80000100a00 */
[----:B------:R3:W-:Y:S01]  /*12210*/  STL.64 [R1+0x8e8], R18 ;  /* 0x0008e81201007387 */ /* 0x0007e20000100a00 */
[----:B------:R-:W-:-:S03]  /*12220*/  IADD3 R22, P0, PT, R24, UR14, RZ ;  /* 0x0000000e18167c10 */ /* 0x000fc6000ff1e0ff */
[----:B------:R5:W-:Y:S01]  /*12230*/  STL.64 [R1+0x8f0], R8 ;  /* 0x0008f00801007387 */ /* 0x000be20000100a00 */
[----:B------:R-:W-:Y:S01]  /*12240*/  IADD3.X R23, PT, PT, R25, UR15, RZ, P0, !PT ;  /* 0x0000000f19177c10 */ /* 0x000fe200087fe4ff */
[----:B-1----:R-:W-:Y:S01]  /*12250*/  VIADD R4, R4, 0xffffff7e ;  /* 0xffffff7e04047836 */ /* 0x002fe20000000000 */
[----:B---3--:R-:W-:-:S04]  /*12260*/  IADD3 R18, P2, PT, R20, UR14, RZ ;  /* 0x0000000e14127c10 */ /* 0x008fc8000ff5e0ff */
[----:B------:R-:W-:Y:S01]  /*12270*/  IADD3.X R19, PT, PT, R21, UR15, RZ, P2, !PT ;  /* 0x0000000f15137c10 */ /* 0x000fe200097fe4ff */
[----:B------:R-:W-:Y:S04]  /*12280*/  STL.64 [R1+0x8f8], R22 ;  /* 0x0008f81601007387 */ /* 0x000fe80000100a00 */
[----:B------:R-:W-:Y:S01]  /*12290*/  STL.64 [R1+0x900], R18 ;  /* 0x0009001201007387 */ /* 0x000fe20000100a00 */
[----:B----4-:R-:W-:Y:S01]  /*122a0*/  VIADD R5, R5, 0xffffff7f ;  /* 0xffffff7f05057836 */ /* 0x010fe20000000000 */
[----:B------:R-:W-:Y:S02]  /*122b0*/  ISETP.GE.U32.AND P2, PT, R4, 0x7fffff3f, PT ;  /* 0x7fffff3f0400780c */ /* 0x000fe40003f46070 */
[----:B------:R-:W-:Y:S02]  /*122c0*/  ISETP.NE.U32.AND P0, PT, RZ, UR16, PT ;  /* 0x00000010ff007c0c */ /* 0x000fe4000bf05070 */
[----:B------:R-:W-:-:S04]  /*122d0*/  IADD3 R14, P3, PT, R16, UR14, RZ ;  /* 0x0000000e100e7c10 */ /* 0x000fc8000ff7e0ff */
[----:B------:R-:W-:Y:S02]  /*122e0*/  IADD3.X R15, PT, PT, R17, UR15, RZ, P3, !PT ;  /* 0x0000000f110f7c10 */ /* 0x000fe40009ffe4ff */
[----:B-----5:R-:W-:-:S03]  /*122f0*/  IADD3 R8, P4, PT, R12, UR14, RZ ;  /* 0x0000000e0c087c10 */ /* 0x020fc6000ff9e0ff */
[----:B------:R-:W-:Y:S01]  /*12300*/  STL.64 [R1+0x908], R14 ;  /* 0x0009080e01007387 */ /* 0x000fe20000100a00 */
[----:B------:R-:W1:Y:S01]  /*12310*/  LDC R12, c[0x0][0x3a0] ;  /* 0x0000e800ff0c7b82 */ /* 0x000e620000000800 */
[----:B------:R-:W-:-:S05]  /*12320*/  IADD3.X R9, PT, PT, R13, UR15, RZ, P4, !PT ;  /* 0x0000000f0d097c10 */ /* 0x000fca000a7fe4ff */
[----:B------:R2:W-:Y:S01]  /*12330*/  STL.64 [R1+0x910], R8 ;  /* 0x0009100801007387 */ /* 0x0005e20000100a00 */
[----:B------:R-:W-:Y:S02]  /*12340*/  ISETP.GE.U32.AND P3, PT, R5, 0x7fffff40, PT ;  /* 0x7fffff400500780c */ /* 0x000fe40003f66070 */
[----:B--2---:R-:W-:-:S04]  /*12350*/  IADD3 R8, P5, PT, R10, UR12, RZ ;  /* 0x0000000c0a087c10 */ /* 0x004fc8000ffbe0ff */
[----:B------:R-:W-:Y:S02]  /*12360*/  IADD3.X R9, PT, PT, R11, UR13, RZ, P5, !PT ;  /* 0x0000000d0b097c10 */ /* 0x000fe4000affe4ff */
[----:B------:R-:W-:-:S04]  /*12370*/  IADD3 R4, P5, PT, R6, UR12, RZ ;  /* 0x0000000c06047c10 */ /* 0x000fc8000ffbe0ff */
[----:B------:R-:W-:-:S05]  /*12380*/  IADD3.X R5, PT, PT, R7, UR13, RZ, P5, !PT ;  /* 0x0000000d07057c10 */ /* 0x000fca000affe4ff */
[----:B------:R2:W-:Y:S04]  /*12390*/  STL.64 [R1+0xa70], R4 ;  /* 0x000a700401007387 */ /* 0x0005e80000100a00 */
[----:B------:R2:W-:Y:S01]  /*123a0*/  STL.64 [R1+0x998], R8 ;  /* 0x0009980801007387 */ /* 0x0005e20000100a00 */
[----:B-1----:R-:W-:-:S05]  /*123b0*/  VIADD R12, R12, 0x3f ;  /* 0x0000003f0c0c7836 */ /* 0x002fca0000000000 */
[----:B------:R-:W-:Y:S01]  /*123c0*/  ISETP.LT.OR P4, PT, R12, 0x40, P0 ;  /* 0x000000400c00780c */ /* 0x000fe20000781670 */
[----:B------:R-:W-:-:S12]  /*123d0*/  @!P6 BRA `(.L_x_7) ;  /* 0x00000008000ce947 */ /* 0x000fd80003800000 */
[----:B------:R-:W3:Y:S01]  /*123e0*/  LDL.LU R44, [R1+0x18] ;  /* 0x00001800012c7983 */ /* 0x000ee20000300800 */
[----:B--2---:R-:W-:Y:S01]  /*123f0*/  IMAD.MOV.U32 R4, RZ, RZ, R110 ;  /* 0x000000ffff047224 */ /* 0x004fe200078e006e */
[----:B------:R-:W-:Y:S01]  /*12400*/  MOV R5, R106 ;  /* 0x0000006a00057202 */ /* 0x000fe20000000f00 */
[----:B------:R-:W-:Y:S01]  /*12410*/  IMAD.MOV.U32 R6, RZ, RZ, R102 ;  /* 0x000000ffff067224 */ /* 0x000fe200078e0066 */
[----:B------:R-:W3:Y:S01]  /*12420*/  LDL.LU R45, [R1+0x8] ;  /* 0x00000800012d7983 */ /* 0x000ee20000300800 */
[----:B------:R-:W-:Y:S01]  /*12430*/  IMAD.MOV.U32 R7, RZ, RZ, R98 ;  /* 0x000000ffff077224 */ /* 0x000fe200078e0062 */
        /* <DEDUP_REMOVED lines=15> */
[----:B------:R-:W-:-:S02]  /*12530*/  IMAD.MOV.U32 R16, RZ, RZ, R146 ;  /* 0x000000ffff107224 */ /* 0x000fc400078e0092 */
[----:B------:R-:W-:Y:S01]  /*12540*/  IMAD.MOV.U32 R17, RZ, RZ, R142 ;  /* 0x000000ffff117224 */ /* 0x000fe200078e008e */
[----:B------:R-:W3:Y:S01]  /*12550*/  LDL.LU R52, [R1+0x98] ;  /* 0x0000980001347983 */ /* 0x000ee20000300800 */
[----:B------:R-:W-:Y:S02]  /*12560*/  IMAD.MOV.U32 R18, RZ, RZ, R138 ;  /* 0x000000ffff127224 */ /* 0x000fe400078e008a */
[----:B------:R-:W-:Y:S01]  /*12570*/  IMAD.MOV.U32 R19, RZ, RZ, R134 ;  /* 0x000000ffff137224 */ /* 0x000fe200078e0086 */
[----:B------:R-:W3:Y:S01]  /*12580*/  LDL.LU R53, [R1+0x88] ;  /* 0x0000880001357983 */ /* 0x000ee20000300800 */
[----:B------:R-:W-:Y:S02]  /*12590*/  IMAD.MOV.U32 R20, RZ, RZ, R162 ;  /* 0x000000ffff147224 */ /* 0x000fe400078e00a2 */
        /* <DEDUP_REMOVED lines=29> */
[----:B------:R-:W-:-:S03]  /*12770*/  IMAD.MOV.U32 R43, RZ, RZ, R230 ;  /* 0x000000ffff2b7224 */ /* 0x000fc600078e00e6 */
[----:B------:R-:W3:Y:S04]  /*12780*/  LDL.LU R64, [R1+0x158] ;  /* 0x0001580001407983 */ /* 0x000ee80000300800 */
[----:B------:R-:W3:Y:S04]  /*12790*/  LDL.LU R65, [R1+0x148] ;  /* 0x0001480001417983 */ /* 0x000ee80000300800 */
[----:B------:R-:W3:Y:S04]  /*127a0*/  LDL.LU R66, [R1+0x138] ;  /* 0x0001380001427983 */ /* 0x000ee80000300800 */
[----:B------:R-:W3:Y:S01]  /*127b0*/  LDL.LU R67, [R1+0x128] ;  /* 0x0001280001437983 */ /* 0x000ee20000300800 */
[----:B------:R-:W-:-:S02]  /*127c0*/  IMAD.MOV.U32 R46, RZ, RZ, R250 ;  /* 0x000000ffff2e7224 */ /* 0x000fc400078e00fa */
[----:B------:R-:W-:-:S04]  /*127d0*/  IMAD.MOV.U32 R47, RZ, RZ, R246 ;  /* 0x000000ffff2f7224 */ /* 0x000fc800078e00f6 */
[----:B---3--:R1:W-:Y:S01]  /*127e0*/  STTM.x64 tmem[UR11+0x180], R4 ;  /* 0x00018004000079ed */ /* 0x0083e2000834000b */
[----:B------:R-:W-:Y:S05]  /*127f0*/  @!P6 BRA `(.L_x_7) ;  /* 0x000000040004e947 */ /* 0x000fea0003800000 */
[----:B-1----:R-:W2:Y:S01]  /*12800*/  LDL.LU R44, [R1+0x1c] ;  /* 0x00001c00012c7983 */ /* 0x002ea20000300800 */
[----:B------:R-:W-:Y:S01]  /*12810*/  IMAD.MOV.U32 R4, RZ, RZ, R111 ;  /* 0x000000ffff047224 */ /* 0x000fe200078e006f */
[----:B------:R-:W-:Y:S01]  /*12820*/  MOV R8, R115 ;  /* 0x0000007300087202 */ /* 0x000fe20000000f00 */
[----:B------:R-:W-:Y:S01]  /*12830*/  IMAD.MOV.U32 R5, RZ, RZ, R107 ;  /* 0x000000ffff057224 */ /* 0x000fe200078e006b */
[----:B------:R-:W2:Y:S01]  /*12840*/  LDL.LU R45, [R1+0xc] ;  /* 0x00000c00012d7983 */ /* 0x000ea20000300800 */
        /* <DEDUP_REMOVED lines=12> */
[----:B------:R-:W-:-:S02]  /*12910*/  IMAD.MOV.U32 R13, RZ, RZ, R127 ;  /* 0x000000ffff0d7224 */ /* 0x000fc400078e007f */
[----:B------:R-:W-:Y:S01]  /*12920*/  IMAD.MOV.U32 R14, RZ, RZ, R123 ;  /* 0x000000ffff0e7224 */ /* 0x000fe200078e007b */
[----:B------:R-:W2:Y:S01]  /*12930*/  LDL.LU R51, [R1+0x2c] ;  /* 0x00002c0001337983 */ /* 0x000ea20000300800 */
[----:B------:R-:W-:Y:S02]  /*12940*/  IMAD.MOV.U32 R15, RZ, RZ, R119 ;  /* 0x000000ffff0f7224 */ /* 0x000fe400078e0077 */
[----:B------:R-:W-:Y:S01]  /*12950*/  IMAD.MOV.U32 R16, RZ, RZ, R147 ;  /* 0x000000ffff107224 */ /* 0x000fe200078e0093 */
[----:B------:R-:W2:Y:S01]  /*12960*/  LDL.LU R52, [R1+0x9c] ;  /* 0x00009c0001347983 */ /* 0x000ea20000300800 */
[----:B------:R-:W-:Y:S02]  /*12970*/  IMAD.MOV.U32 R18, RZ, RZ, R139 ;  /* 0x000000ffff127224 */ /* 0x000fe400078e008b */
        /* <DEDUP_REMOVED lines=34> */
[----:B------:R-:W2:Y:S04]  /*12ba0*/  LDL.LU R64, [R1+0x15c] ;  /* 0x00015c0001407983 */ /* 0x000ea80000300800 */
[----:B------:R-:W2:Y:S04]  /*12bb0*/  LDL.LU R65, [R1+0x14c] ;  /* 0x00014c0001417983 */ /* 0x000ea80000300800 */
[----:B------:R-:W2:Y:S04]  /*12bc0*/  LDL.LU R66, [R1+0x13c] ;  /* 0x00013c0001427983 */ /* 0x000ea80000300800 */
[----:B------:R-:W2:Y:S01]  /*12bd0*/  LDL.LU R67, [R1+0x12c] ;  /* 0x00012c0001437983 */ /* 0x000ea20000300800 */
[----:B------:R-:W-:Y:S01]  /*12be0*/  MOV R46, R251 ;  /* 0x000000fb002e7202 */ /* 0x000fe20000000f00 */
[----:B------:R-:W-:-:S04]  /*12bf0*/  IMAD.MOV.U32 R47, RZ, RZ, R247 ;  /* 0x000000ffff2f7224 */ /* 0x000fc800078e00f7 */
[----:B--2---:R3:W-:Y:S03]  /*12c00*/  STTM.x64 tmem[UR11+0x1c0], R4 ;  /* 0x0001c004000079ed */ /* 0x0047e6000834000b */
.L_x_7:
[----:B------:R-:W4:Y:S01]  /*12c10*/  FENCE.VIEW.ASYNC.T ;  /* 0x00000000000073c6 */ /* 0x000f220000000200 */
[----:B------:R-:W-:Y:S01]  /*12c20*/  UIADD3 UR16, UPT, UPT, UR10, 0x100, URZ ;  /* 0x000001000a107890 */ /* 0x000fe2000fffe0ff */
[----:B----4-:R-:W-:Y:S06]  /*12c30*/  BAR.SYNC.DEFER_BLOCKING 0x0 ;  /* 0x0000000000007b1d */ /* 0x010fec0000010000 */
[----:B------:R-:W-:Y:S05]  /*12c40*/  @P4 BRA `(.L_x_8) ;  /* 0x0000000800404947 */ /* 0x000fea0003800000 */
[----:B------:R-:W-:Y:S01]  /*12c50*/  UIADD3 UR4, UPT, UPT, UR7, 0x40000, URZ ;  /* 0x0004000007047890 */ /* 0x000fe2000fffe0ff */
[----:B-123--:R-:W-:Y:S01]  /*12c60*/  MOV.SPILL R5, UR13 ;  /* 0x0000000d00057c02 */ /* 0x00efe20009000f00 */
[----:B------:R-:W-:Y:S01]  /*12c70*/  UMOV UR25, URZ ;  /* 0x000000ff00197c82 */ /* 0x000fe20008000000 */
[----:B------:R-:W-:Y:S01]  /*12c80*/  UIADD3 UR34, UPT, UPT, UR10, 0x108, URZ ;  /* 0x000001080a227890 */ /* 0x000fe2000fffe0ff */
[----:B------:R-:W-:Y:S01]  /*12c90*/  MOV.SPILL R4, UR12 ;  /* 0x0000000c00047c02 */ /* 0x000fe20009000f00 */
[----:B------:R-:W-:Y:S02]  /*12ca0*/  USHF.R.U32.HI UR26, URZ, 0x4, UR4 ;  /* 0x00000004ff1a7899 */ /* 0x000fe40008011604 */
[----:B------:R-:W-:Y:S02]  /*12cb0*/  UIADD3 UR36, UPT, UPT, UR10, 0x110, URZ ;  /* 0x000001100a247890 */ /* 0x000fe4000fffe0ff */
[----:B------:R-:W-:Y:S01]  /*12cc0*/  USGXT.U32 UR26, UR26, 0xe ;  /* 0x0000000e1a1a789a */ /* 0x000fe20008000000 */
[----:B------:R-:W-:Y:S01]  /*12cd0*/  UMOV UR40, 0x0 ;  /* 0x0000000000287882 */ /* 0x000fe20000000000 */
[----:B------:R-:W-:-:S02]  /*12ce0*/  UMOV UR41, 0x8100910 ;  /* 0x0810091000297882 */ /* 0x000fc40000000000 */
[----:B------:R-:W-:Y:S01]  /*12cf0*/  UIADD3 UR28, UP1, UPT, UR26, 0x2, URZ ;  /* 0x000000021a1c7890 */ /* 0x000fe2000ff3e0ff */
[----:B------:R-:W-:Y:S01]  /*12d00*/  UMOV UR27, 0x40004040 ;  /* 0x40004040001b7882 */ /* 0x000fe20000000000 */
[----:B------:R-:W-:Y:S02]  /*12d10*/  UMOV UR64, 0x0 ;  /* 0x0000000000407882 */ /* 0x000fe40000000000 */
[----:B------:R-:W-:Y:S01]  /*12d20*/  UIADD3.X UR29, UPT, UPT, UR25, 0x40004040, URZ, UP1, !UPT ;  /* 0x40004040191d7890 */ /* 0x000fe20008ffe4ff */
[----:B------:R-:W-:Y:S01]  /*12d30*/  UTCHMMA tmem[UR16], gdesc[UR26], tmem[UR10], tmem[UR40], idesc[UR41], !UPT ;  /* 0x00ff281a100079ea */ /* 0x000fe2000f80000a */
[----:B------:R-:W-:Y:S01]  /*12d40*/  UMOV UR65, 0x8100910 ;  /* 0x0810091000417882 */ /* 0x000fe20000000000 */
[----:B------:R-:W-:Y:S01]  /*12d50*/  UMOV UR62, 0x0 ;  /* 0x00000000003e7882 */ /* 0x000fe20000000000 */
[----:B------:R-:W-:Y:S01]  /*12d60*/  UIADD3.64 UR30, UPT, UPT, UR28, 0x2, URZ ;  /* 0x000000021c1e7897 */ /* 0x000fe2000fffe0ff */
[----:B------:R-:W-:Y:S01]  /*12d70*/  UMOV UR63, 0x8100910 ;  /* 0x08100910003f7882 */ /* 0x000fe20000000000 */
[----:B------:R-:W-:-:S02]  /*12d80*/  UIADD3 UR77, UPT, UPT, UR10, 0x118, URZ ;  /* 0x000001180a4d7890 */ /* 0x000fc4000fffe0ff */
[----:B------:R-:W-:Y:S02]  /*12d90*/  UIADD3.64 UR32, UPT, UPT, UR28, 0x4, URZ ;  /* 0x000000041c207897 */ /* 0x000fe4000fffe0ff */
[----:B------:R1:W-:Y:S01]  /*12da0*/  UTCHMMA tmem[UR34], gdesc[UR28], tmem[UR10], tmem[UR64], idesc[UR65], UPT ;  /* 0x00ff401c220079ea */ /* 0x0003e2000b80000a */
[----:B------:R-:W-:Y:S02]  /*12db0*/  UIADD3 UR74, UPT, UPT, UR10, 0x120, URZ ;  /* 0x000001200a4a7890 */ /* 0x000fe4000fffe0ff */
[----:B------:R2:W-:Y:S01]  /*12dc0*/  UTCHMMA tmem[UR36], gdesc[UR30], tmem[UR10], tmem[UR62], idesc[UR63], UPT ;  /* 0x00ff3e1e240079ea */ /* 0x0005e2000b80000a */
[----:B------:R-:W-:Y:S02]  /*12dd0*/  UIADD3 UR6, UPT, UPT, UR10, 0x128, URZ ;  /* 0x000001280a067890 */ /* 0x000fe4000fffe0ff */
[----:B------:R-:W-:Y:S02]  /*12de0*/  UIADD3 UR24, UPT, UPT, UR10, 0x130, URZ ;  /* 0x000001300a187890 */ /* 0x000fe4000fffe0ff */
[----:B------:R-:W-:-:S02]  /*12df0*/  UIADD3.64 UR38, UPT, UPT, UR28, 0x202, URZ ;  /* 0x000002021c267897 */ /* 0x000fc4000fffe0ff */
[----:B-1----:R-:W-:Y:S02]  /*12e00*/  UIADD3.64 UR34, UPT, UPT, UR28, 0x1fe, URZ ;  /* 0x000001fe1c227897 */ /* 0x002fe4000fffe0ff */
[----:B------:R-:W-:Y:S02]  /*12e10*/  UIADD3 UR23, UPT, UPT, UR10, 0x138, URZ ;  /* 0x000001380a177890 */ /* 0x000fe4000fffe0ff */
[----:B--2---:R-:W-:Y:S02]  /*12e20*/  UIADD3.64 UR36, UPT, UPT, UR28, 0x200, URZ ;  /* 0x000002001c247897 */ /* 0x004fe4000fffe0ff */
[----:B------:R-:W-:Y:S02]  /*12e30*/  UIADD3.64 UR40, UPT, UPT, UR28, 0x204, URZ ;  /* 0x000002041c287897 */ /* 0x000fe4000fffe0ff */
[----:B------:R-:W-:Y:S02]  /*12e40*/  UIADD3 UR19, UPT, UPT, UR10, 0x40, URZ ;  /* 0x000000400a137890 */ /* 0x000fe4000fffe0ff */
[----:B------:R-:W-:-:S02]  /*12e50*/  UIADD3 UR22, UPT, UPT, UR10, 0x140, URZ ;  /* 0x000001400a167890 */ /* 0x000fc4000fffe0ff */
[----:B------:R-:W-:Y:S02]  /*12e60*/  UIADD3 UR9, UPT, UPT, UR10, 0x40, URZ ;  /* 0x000000400a097890 */ /* 0x000fe4000fffe0ff */
[----:B------:R-:W-:Y:S01]  /*12e70*/  UIADD3 UR18, UPT, UPT, UR10, 0x148, URZ ;  /* 0x000001480a127890 */ /* 0x000fe2000fffe0ff */
[----:B------:R-:W-:Y:S01]  /*12e80*/  UMOV UR60, 0x0 ;  /* 0x00000000003c7882 */ /* 0x000fe20000000000 */
[----:B------:R-:W-:Y:S01]  /*12e90*/  UMOV UR61, 0x8100910 ;  /* 0x08100910003d7882 */ /* 0x000fe20000000000 */
[----:B------:R-:W-:Y:S02]  /*12ea0*/  UIADD3 UR17, UPT, UPT, UR10, 0x40, URZ ;  /* 0x000000400a117890 */ /* 0x000fe4000fffe0ff */
[----:B------:R1:W-:Y:S01]  /*12eb0*/  UTCHMMA tmem[UR77], gdesc[UR32], tmem[UR10], tmem[UR60], idesc[UR61], UPT ;  /* 0x00ff3c204d0079ea */ /* 0x0003e2000b80000a */
[----:B------:R-:W-:Y:S01]  /*12ec0*/  UIADD3 UR5, UPT, UPT, UR10, 0x150, URZ ;  /* 0x000001500a057890 */ /* 0x000fe2000fffe0ff */
[----:B------:R-:W-:Y:S01]  /*12ed0*/  UMOV UR58, 0x0 ;  /* 0x00000000003a7882 */ /* 0x000fe20000000000 */
[----:B------:R-:W-:Y:S01]  /*12ee0*/  UMOV UR59, 0x8100910 ;  /* 0x08100910003b7882 */ /* 0x000fe20000000000 */
[----:B------:R-:W-:-:S02]  /*12ef0*/  UIADD3 UR72, UPT, UPT, UR10, 0x40, URZ ;  /* 0x000000400a487890 */ /* 0x000fc4000fffe0ff */
[----:B------:R2:W-:Y:S01]  /*12f00*/  UTCHMMA tmem[UR74], gdesc[UR34], tmem[UR10], tmem[UR58], idesc[UR59], UPT ;  /* 0x00ff3a224a0079ea */ /* 0x0005e2000b80000a */
        /* <DEDUP_REMOVED lines=14> */
[----:B------:R-:W-:Y:S01]  /*12ff0*/  UTCHMMA tmem[UR23], gdesc[UR40], tmem[UR10], tmem[UR46], idesc[UR47], UPT ;  /* 0x00ff2e28170079ea */ /* 0x000fe2000b80000a */
[----:B------:R-:W-:Y:S01]  /*13000*/  UIADD3 UR69, UPT, UPT, UR10, 0x170, URZ ;  /* 0x000001700a457890 */ /* 0x000fe2000fffe0ff */
[----:B------:R-:W-:Y:S01]  /*13010*/  UMOV UR48, 0x0 ;  /* 0x0000000000307882 */ /* 0x000fe20000000000 */
[----:B------:R-:W-:Y:S01]  /*13020*/  UMOV UR49, 0x8100910 ;  /* 0x0810091000317882 */ /* 0x000fe20000000000 */
[----:B------:R-:W-:Y:S01]  /*13030*/  UIADD3 UR25, UPT, UPT, UR10, 0x40, URZ ;  /* 0x000000400a197890 */ /* 0x000fe2000fffe0ff */
[----:B------:R-:W-:Y:S01]  /*13040*/  UTCHMMA tmem[UR22], gdesc[UR26], tmem[UR19], tmem[UR48], idesc[UR49], !UPT ;  /* 0x00ff301a160079ea */ /* 0x000fe2000f800013 */
[----:B------:R-:W-:Y:S01]  /*13050*/  UIADD3 UR67, UPT, UPT, UR10, 0x178, URZ ;  /* 0x000001780a437890 */ /* 0x000fe2000fffe0ff */
[----:B------:R-:W-:Y:S01]  /*13060*/  UMOV UR50, 0x0 ;  /* 0x0000000000327882 */ /* 0x000fe20000000000 */
[----:B------:R-:W-:Y:S01]  /*13070*/  UMOV UR51, 0x8100910 ;  /* 0x0810091000337882 */ /* 0x000fe20000000000 */
[----:B------:R-:W-:Y:S01]  /*13080*/  UIADD3 UR75, UPT, UPT, UR10, 0x80, URZ ;  /* 0x000000800a4b7890 */ /* 0x000fe2000fffe0ff */
[----:B------:R5:W-:Y:S01]  /*13090*/  UTCHMMA tmem[UR18], gdesc[UR28], tmem[UR9], tmem[UR50], idesc[UR51], UPT ;  /* 0x00ff321c120079ea */ /* 0x000be2000b800009 */
        /* <DEDUP_REMOVED lines=9> */
[----:B------:R-:W-:Y:S01]  /*13130*/  UTCHMMA tmem[UR4], gdesc[UR32], tmem[UR72], tmem[UR54], idesc[UR55], UPT ;  /* 0x00ff3620040079ea */ /* 0x000fe2000b800048 */
[----:B-1----:R-:W-:Y:S01]  /*13140*/  UIADD3 UR60, UPT, UPT, UR10, 0x190, URZ ;  /* 0x000001900a3c7890 */ /* 0x002fe2000fffe0ff */
[----:B------:R-:W-:Y:S01]  /*13150*/  UMOV UR56, 0x0 ;  /* 0x0000000000387882 */ /* 0x000fe20000000000 */
[----:B------:R-:W-:Y:S01]  /*13160*/  UMOV UR57, 0x8100910 ;  /* 0x0810091000397882 */ /* 0x000fe20000000000 */
[----:B--2---:R-:W-:Y:S01]  /*13170*/  UIADD3 UR58, UPT, UPT, UR10, 0x80, URZ ;  /* 0x000000800a3a7890 */ /* 0x004fe2000fffe0ff */
[----:B------:R-:W-:Y:S01]  /*13180*/  UTCHMMA tmem[UR73], gdesc[UR34], tmem[UR70], tmem[UR56], idesc[UR57], UPT ;  /* 0x00ff3822490079ea */ /* 0x000fe2000b800046 */
[----:B------:R-:W-:Y:S01]  /*13190*/  UIADD3 UR59, UPT, UPT, UR10, 0x198, URZ ;  /* 0x000001980a3b7890 */ /* 0x000fe2000fffe0ff */
[----:B------:R1:W-:Y:S01]  /*131a0*/  UTCHMMA tmem[UR71], gdesc[UR36], tmem[UR68], tmem[UR44], idesc[UR45], UPT ;  /* 0x00ff2c24470079ea */ /* 0x0003e2000b800044 */
[----:B---3--:R-:W-:Y:S01]  /*131b0*/  UIADD3 UR6, UPT, UPT, UR10, 0x80, URZ ;  /* 0x000000800a067890 */ /* 0x008fe2000fffe0ff */
[----:B------:R2:W-:Y:S01]  /*131c0*/  UTCHMMA tmem[UR69], gdesc[UR38], tmem[UR66], tmem[UR46], idesc[UR47], UPT ;  /* 0x00ff2e26450079ea */ /* 0x0005e2000b800042 */
[----:B------:R-:W-:Y:S01]  /*131d0*/  UIADD3 UR42, UPT, UPT, UR10, 0x1a0, URZ ;  /* 0x000001a00a2a7890 */ /* 0x000fe2000fffe0ff */
[----:B------:R3:W-:Y:S01]  /*131e0*/  UTCHMMA tmem[UR67], gdesc[UR40], tmem[UR25], tmem[UR48], idesc[UR49], UPT ;  /* 0x00ff3028430079ea */ /* 0x0007e2000b800019 */
[----:B----4-:R-:W-:Y:S01]  /*131f0*/  UIADD3 UR24, UPT, UPT, UR10, 0x80, URZ ;  /* 0x000000800a187890 */ /* 0x010fe2000fffe0ff */
[----:B------:R4:W-:Y:S01]  /*13200*/  UTCHMMA tmem[UR76], gdesc[UR26], tmem[UR75], tmem[UR50], idesc[UR51], !UPT ;  /* 0x00ff321a4c0079ea */ /* 0x0009e2000f80004b */
[----:B------:R-:W-:Y:S01]  /*13210*/  UIADD3 UR43, UPT, UPT, UR10, 0x1a8, URZ ;  /* 0x000001a80a2b7890 */ /* 0x000fe2000fffe0ff */
[----:B------:R-:W-:Y:S01]  /*13220*/  UTCHMMA tmem[UR65], gdesc[UR28], tmem[UR64], tmem[UR52], idesc[UR53], UPT ;  /* 0x00ff341c410079ea */ /* 0x000fe2000b800040 */
[----:B------:R-:W-:Y:S01]  /*13230*/  UIADD3 UR63, UPT, UPT, UR10, 0x80, URZ ;  /* 0x000000800a3f7890 */ /* 0x000fe2000fffe0ff */
[----:B------:R1:W-:Y:S01]  /*13240*/  UTCHMMA tmem[UR60], gdesc[UR30], tmem[UR62], tmem[UR54], idesc[UR55], UPT ;  /* 0x00ff361e3c0079ea */ /* 0x0003e2000b80003e */
[----:B------:R-:W-:-:S02]  /*13250*/  UIADD3 UR61, UPT, UPT, UR10, 0x1b0, URZ ;  /* 0x000001b00a3d7890 */ /* 0x000fc4000fffe0ff */
[----:B------:R-:W-:Y:S02]  /*13260*/  UIADD3 UR74, UPT, UPT, UR10, 0x80, URZ ;  /* 0x000000800a4a7890 */ /* 0x000fe4000fffe0ff */
[----:B-----5:R-:W-:Y:S02]  /*13270*/  UIADD3 UR9, UPT, UPT, UR10, 0x1b8, URZ ;  /* 0x000001b80a097890 */ /* 0x020fe4000fffe0ff */
[----:B------:R-:W-:Y:S02]  /*13280*/  UIADD3 UR77, UPT, UPT, UR10, 0xc0, URZ ;  /* 0x000000c00a4d7890 */ /* 0x000fe4000fffe0ff */
[----:B------:R-:W-:Y:S02]  /*13290*/  UIADD3 UR17, UPT, UPT, UR10, 0x1c0, URZ ;  /* 0x000001c00a117890 */ /* 0x000fe4000fffe0ff */
[----:B-1----:R-:W-:Y:S02]  /*132a0*/  UIADD3 UR68, UPT, UPT, UR10, 0xc0, URZ ;  /* 0x000000c00a447890 */ /* 0x002fe4000fffe0ff */
[----:B------:R-:W-:-:S02]  /*132b0*/  UIADD3 UR72, UPT, UPT, UR10, 0x1c8, URZ ;  /* 0x000001c80a487890 */ /* 0x000fc4000fffe0ff */
[----:B--2---:R-:W-:Y:S02]  /*132c0*/  UIADD3 UR66, UPT, UPT, UR10, 0xc0, URZ ;  /* 0x000000c00a427890 */ /* 0x004fe4000fffe0ff */
[----:B------:R-:W-:Y:S01]  /*132d0*/  UIADD3 UR70, UPT, UPT, UR10, 0x1d0, URZ ;  /* 0x000001d00a467890 */ /* 0x000fe2000fffe0ff */
[----:B------:R-:W-:Y:S01]  /*132e0*/  UMOV UR4, 0x0 ;  /* 0x0000000000047882 */ /* 0x000fe20000000000 */
[----:B------:R-:W-:Y:S01]  /*132f0*/  UMOV UR5, 0x8100910 ;  /* 0x0810091000057882 */ /* 0x000fe20000000000 */
[----:B------:R-:W-:Y:S01]  /*13300*/  UIADD3 UR73, UPT, UPT, UR10, 0xc0, URZ ;  /* 0x000000c00a497890 */ /* 0x000fe2000fffe0ff */
[----:B------:R1:W-:Y:S01]  /*13310*/  UTCHMMA tmem[UR59], gdesc[UR32], tmem[UR58], tmem[UR4], idesc[UR5], UPT ;  /* 0x00ff04203b0079ea */ /* 0x0003e2000b80003a */
[----:B------:R-:W-:Y:S01]  /*13320*/  UIADD3 UR71, UPT, UPT, UR10, 0x1d8, URZ ;  /* 0x000001d80a477890 */ /* 0x000fe2000fffe0ff */
[----:B------:R2:W-:Y:S01]  /*13330*/  UTCHMMA tmem[UR42], gdesc[UR34], tmem[UR6], tmem[UR4], idesc[UR5], UPT ;  /* 0x00ff04222a0079ea */ /* 0x0005e2000b800006 */
[----:B------:R-:W-:Y:S01]  /*13340*/  UMOV UR12, 0x0 ;  /* 0x00000000000c7882 */ /* 0x000fe20000000000 */
[----:B------:R-:W-:Y:S01]  /*13350*/  UMOV UR13, 0x8100910 ;  /* 0x08100910000d7882 */ /* 0x000fe20000000000 */
[----:B---3--:R-:W-:Y:S01]  /*13360*/  UIADD3 UR25, UPT, UPT, UR10, 0xc0, URZ ;  /* 0x000000c00a197890 */ /* 0x008fe2000fffe0ff */
[----:B------:R3:W-:Y:S01]  /*13370*/  UTCHMMA tmem[UR43], gdesc[UR36], tmem[UR24], tmem[UR12], idesc[UR13], UPT ;  /* 0x00ff0c242b0079ea */ /* 0x0007e2000b800018 */
[----:B------:R-:W-:Y:S01]  /*13380*/  UIADD3 UR69, UPT, UPT, UR10, 0x1e0, URZ ;  /* 0x000001e00a457890 */ /* 0x000fe2000fffe0ff */
[----:B------:R-:W-:Y:S01]  /*13390*/  UMOV UR22, 0x0 ;  /* 0x0000000000167882 */ /* 0x000fe20000000000 */
[----:B------:R-:W-:Y:S01]  /*133a0*/  UMOV UR23, 0x8100910 ;  /* 0x0810091000177882 */ /* 0x000fe20000000000 */
[----:B----4-:R-:W-:Y:S01]  /*133b0*/  UIADD3 UR75, UPT, UPT, UR10, 0xc0, URZ ;  /* 0x000000c00a4b7890 */ /* 0x010fe2000fffe0ff */
[----:B------:R4:W-:Y:S01]  /*133c0*/  UTCHMMA tmem[UR61], gdesc[UR38], tmem[UR63], tmem[UR22], idesc[UR23], UPT ;  /* 0x00ff16263d0079ea */ /* 0x0009e2000b80003f */
[----:B------:R-:W-:Y:S01]  /*133d0*/  UIADD3 UR67, UPT, UPT, UR10, 0x1e8, URZ ;  /* 0x000001e80a437890 */ /* 0x000fe2000fffe0ff */
[----:B------:R-:W-:Y:S01]  /*133e0*/  UMOV UR18, 0x0 ;  /* 0x0000000000127882 */ /* 0x000fe20000000000 */
[----:B------:R-:W-:Y:S01]  /*133f0*/  UMOV UR19, 0x8100910 ;  /* 0x0810091000137882 */ /* 0x000fe20000000000 */
[----:B------:R-:W-:Y:S01]  /*13400*/  UIADD3 UR60, UPT, UPT, UR10, 0xc0, URZ ;  /* 0x000000c00a3c7890 */ /* 0x000fe2000fffe0ff */
[----:B------:R4:W-:Y:S01]  /*13410*/  UTCHMMA tmem[UR9], gdesc[UR40], tmem[UR74], tmem[UR18], idesc[UR19], UPT ;  /* 0x00ff1228090079ea */ /* 0x0009e2000b80004a */
[----:B------:R-:W-:Y:S01]  /*13420*/  UIADD3 UR76, UPT, UPT, UR10, 0x1f0, URZ ;  /* 0x000001f00a4c7890 */ /* 0x000fe2000fffe0ff */
[----:B------:R4:W-:Y:S01]  /*13430*/  UTCHMMA tmem[UR17], gdesc[UR26], tmem[UR77], tmem[UR44], idesc[UR45], !UPT ;  /* 0x00ff2c1a110079ea */ /* 0x0009e2000f80004d */
[----:B-1----:R-:W-:Y:S01]  /*13440*/  UIADD3 UR58, UPT, UPT, UR10, 0xc0, URZ ;  /* 0x000000c00a3a7890 */ /* 0x002fe2000fffe0ff */
[----:B------:R4:W-:Y:S01]  /*13450*/  UTCHMMA tmem[UR72], gdesc[UR28], tmem[UR68], tmem[UR46], idesc[UR47], UPT ;  /* 0x00ff2e1c480079ea */ /* 0x0009e2000b800044 */
[----:B------:R-:W-:Y:S01]  /*13460*/  UIADD3 UR59, UPT, UPT, UR10, 0x1f8, URZ ;  /* 0x000001f80a3b7890 */ /* 0x000fe2000fffe0ff */
[----:B------:R4:W-:Y:S01]  /*13470*/  UTCHMMA tmem[UR70], gdesc[UR30], tmem[UR66], tmem[UR48], idesc[UR49], UPT ;  /* 0x00ff301e460079ea */ /* 0x0009e2000b800042 */
[----:B------:R4:W-:Y:S01]  /*13480*/  UTCHMMA tmem[UR71], gdesc[UR32], tmem[UR73], tmem[UR50], idesc[UR51], UPT ;  /* 0x00ff3220470079ea */ /* 0x0009e2000b800049 */
[----:B--2---:R-:W-:Y:S01]  /*13490*/  UMOV UR4, UR8 ;  /* 0x0000000800047c82 */ /* 0x004fe20008000000 */
[----:B------:R-:W-:Y:S01]  /*134a0*/  UMOV UR5, URZ ;  /* 0x000000ff00057c82 */ /* 0x000fe20008000000 */
[----:B------:R4:W-:Y:S01]  /*134b0*/  UTCHMMA tmem[UR69], gdesc[UR34], tmem[UR25], tmem[UR52], idesc[UR53], UPT ;  /* 0x00ff3422450079ea */ /* 0x0009e2000b800019 */
[----:B------:R-:W-:Y:S01]  /*134c0*/  UMOV UR64, 0x0 ;  /* 0x0000000000407882 */ /* 0x000fe20000000000 */
[----:B------:R-:W-:Y:S01]  /*134d0*/  UMOV UR65, 0x8100910 ;  /* 0x0810091000417882 */ /* 0x000fe20000000000 */
[----:B------:R4:W-:Y:S01]  /*134e0*/  UTCHMMA tmem[UR67], gdesc[UR36], tmem[UR75], tmem[UR54], idesc[UR55], UPT ;  /* 0x00ff3624430079ea */ /* 0x0009e2000b80004b */
[----:B------:R-:W-:Y:S01]  /*134f0*/  UMOV UR4, UR4 ;  /* 0x0000000400047c82 */ /* 0x000fe20008000000 */
[----:B------:R4:W-:Y:S01]  /*13500*/  UTCHMMA tmem[UR76], gdesc[UR38], tmem[UR60], tmem[UR56], idesc[UR57], UPT ;  /* 0x00ff38264c0079ea */ /* 0x0009e2000b80003c */
[----:B------:R4:W-:Y:S01]  /*13510*/  UTCHMMA tmem[UR59], gdesc[UR40], tmem[UR58], tmem[UR64], idesc[UR65], UPT ;  /* 0x00ff40283b0079ea */ /* 0x0009e2000b80003a */
[----:B------:R4:W-:Y:S01]  /*13520*/  UTCBAR [UR4], URZ ;  /* 0x000000ff040073e9 */ /* 0x0009e200080000ff */
[----:B---3--:R-:W-:-:S02]  /*13530*/  R2UR.FILL UR13, R5 ;  /* 0x00000000050d72ca */ /* 0x008fc400004e0000 */
[----:B------:R-:W-:-:S15]  /*13540*/  R2UR.FILL UR12, R4 ;  /* 0x00000000040c72ca */ /* 0x000fde00004e0000 */
.L_x_8:
[----:B-1-3--:R-:W3:Y:S01]  /*13550*/  LDL.64 R16, [R1] ;  /* 0x0000000001107983 */ /* 0x00aee20000100a00 */
[----:B--2---:R-:W1:Y:S01]  /*13560*/  LDC R4, c[0x0][0x3a0] ;  /* 0x0000e800ff047b82 */ /* 0x004e620000000800 */
[----:B----4-:R-:W2:Y:S02]  /*13570*/  LDCU UR26, c[0x0][0x3a0] ;  /* 0x00007400ff1a77ac */ /* 0x010ea40008000800 */
[----:B------:R-:W4:Y:S01]  /*13580*/  LDL.64 R8, [R1+0x10] ;  /* 0x0000100001087983 */ /* 0x000f220000100a00 */
[----:B------:R-:W5:Y:S03]  /*13590*/  LDCU UR25, c[0x0][0x3a0] ;  /* 0x00007400ff1977ac */ /* 0x000f660008000800 */
[----:B------:R-:W2:Y:S01]  /*135a0*/  LDL.64 R14, [R1+0x20] ;  /* 0x00002000010e7983 */ /* 0x000ea20000100a00 */
[----:B------:R-:W5:Y:S01]  /*135b0*/  LDC R7, c[0x0][0x3a0] ;  /* 0x0000e800ff077b82 */ /* 0x000f620000000800 */
[----:B------:R-:W1:Y:S02]  /*135c0*/  LDCU UR17, c[0x0][0x3a0] ;  /* 0x00007400ff1177ac */ /* 0x000e640008000800 */
[----:B------:R-:W2:Y:S01]  /*135d0*/  LDL.64 R12, [R1+0x30] ;  /* 0x00003000010c7983 */ /* 0x000ea20000100a00 */
[----:B------:R-:W1:Y:S03]  /*135e0*/  LDCU UR18, c[0x0][0x3a0] ;  /* 0x00007400ff1277ac */ /* 0x000e660008000800 */
[----:B------:R-:W2:Y:S01]  /*135f0*/  LDL.64 R10, [R1+0x40] ;  /* 0x00004000010a7983 */ /* 0x000ea20000100a00 */
[----:B------:R-:W5:Y:S01]  /*13600*/  LDC R6, c[0x0][0x3a0] ;  /* 0x0000e800ff067b82 */ /* 0x000f620000000800 */
[----:B------:R-:W1:Y:S07]  /*13610*/  LDCU UR9, c[0x0][0x3a0] ;  /* 0x00007400ff0977ac */ /* 0x000e6e0008000800 */
[----:B------:R-:W-:Y:S08]  /*13620*/  BAR.SYNC.DEFER_BLOCKING 0x0 ;  /* 0x0000000000007b1d */ /* 0x000ff00000010000 */
[----:B------:R-:W5:Y:S01]  /*13630*/  LDC R5, c[0x0][0x3a0] ;  /* 0x0000e800ff057b82 */ /* 0x000f620000000800 */
[----:B-1----:R-:W-:Y:S01]  /*13640*/  VIADD R4, R4, 0xffffff7d ;  /* 0xffffff7d04047836 */ /* 0x002fe20000000000 */
[----:B------:R-:W2:Y:S01]  /*13650*/  LDL.64 R26, [R1+0x50] ;  /* 0x00005000011a7983 */ /* 0x000ea20000100a00 */
[----:B------:R-:W1:Y:S03]  /*13660*/  LDCU UR6, c[0x0][0x3a0] ;  /* 0x00007400ff0677ac */ /* 0x000e660008000800 */
[----:B------:R-:W2:Y:S01]  /*13670*/  LDL.64 R24, [R1+0x60] ;  /* 0x0000600001187983 */ /* 0x000ea20000100a00 */
[----:B------:R-:W1:Y:S03]  /*13680*/  LDCU UR24, c[0x0][0x3a0] ;  /* 0x00007400ff1877ac */ /* 0x000e660008000800 */
[----:B------:R-:W2:Y:S01]  /*13690*/  LDL.64 R22, [R1+0x80] ;  /* 0x0000800001167983 */ /* 0x000ea20000100a00 */
[----:B------:R-:W1:Y:S03]  /*136a0*/  LDCU UR4, c[0x0][0x3a0] ;  /* 0x00007400ff0477ac */ /* 0x000e660008000800 */
[----:B------:R-:W2:Y:S01]  /*136b0*/  LDL.64 R30, [R1+0x90] ;  /* 0x00009000011e7983 */ /* 0x000ea20000100a00 */
[----:B------:R-:W1:Y:S03]  /*136c0*/  LDCU UR23, c[0x0][0x3a0] ;  /* 0x00007400ff1777ac */ /* 0x000e660008000800 */
[----:B------:R-:W-:Y:S01]  /*136d0*/  @!PT LDS RZ, [RZ] ;  /* 0x00000000fffff984 */ /* 0x000fe20000000800 */
[----:B------:R-:W-:Y:S01]  /*136e0*/  @!PT LDS RZ, [RZ] ;  /* 0x00000000fffff984 */ /* 0x000fe20000000800 */
[----:B------:R-:W-:Y:S01]  /*136f0*/  @!PT LDS RZ, [RZ] ;  /* 0x00000000fffff984 */ /* 0x000fe20000000800 */
[----:B------:R-:W-:Y:S01]  /*13700*/  LDGSTS.E [R2], desc[UR20][R68.64], !P3 ;  /* 0x0000000044027fae */ /* 0x000fe2000d9a1014 */
[----:B------:R-:W1:Y:S03]  /*13710*/  LDCU UR22, c[0x0][0x3a0] ;  /* 0x00007400ff1677ac */ /* 0x000e660008000800 */
[----:B------:R-:W-:Y:S01]  /*13720*/  LDGSTS.E [R2+0x200], desc[UR20][R70.64], !P3 ;  /* 0x0020000046027fae */ /* 0x000fe2000d9a1014 */
[----:B------:R-:W1:Y:S03]  /*13730*/  LDCU UR19, c[0x0][0x3a0] ;  /* 0x00007400ff1377ac */ /* 0x000e660008000800 */
[----:B------:R-:W-:Y:S01]  /*13740*/  LDGSTS.E [R2+0x400], desc[UR20][R72.64], !P3 ;  /* 0x0040000048027fae */ /* 0x000fe2000d9a1014 */
[----:B------:R-:W1:Y:S03]  /*13750*/  LDCU UR5, c[0x0][0x3a0] ;  /* 0x00007400ff0577ac */ /* 0x000e660008000800 */
[----:B------:R-:W-:Y:S01]  /*13760*/  LDGSTS.E [R2+0x600], desc[UR20][R74.64], !P3 ;  /* 0x006000004a027fae */ /* 0x000fe2000d9a1014 */
[----:B------:R-:W-:Y:S01]  /*13770*/  ISETP.GE.U32.AND P3, PT, R4, 0x7fffff3e, PT ;  /* 0x7fffff3e0400780c */ /* 0x000fe20003f66070 */
[----:B-----5:R-:W-:Y:S01]  /*13780*/  VIADD R4, R7, 0xffffff7c ;  /* 0xffffff7c07047836 */ /* 0x020fe20000000000 */
[----:B------:R-:W5:Y:S01]  /*13790*/  LDCU UR28, c[0x0][0x3a0] ;  /* 0x00007400ff1c77ac */ /* 0x000f620008000800 */
[----:B------:R-:W1:Y:S01]  /*137a0*/  LDC R7, c[0x0][0x3a0] ;  /* 0x0000e800ff077b82 */ /* 0x000e620000000800 */
[----:B------:R-:W-:Y:S02]  /*137b0*/  LDGSTS.E [R2+0x800], desc[UR20][R76.64], !P2 ;  /* 0x008000004c027fae */ /* 0x000fe4000d1a1014 */
[----:B------:R-:W-:Y:S01]  /*137c0*/  ISETP.GE.U32.AND P4, PT, R4, 0x7fffff3d, PT ;  /* 0x7fffff3d0400780c */ /* 0x000fe20003f86070 */
[----:B------:R-:W-:Y:S01]  /*137d0*/  VIADD R4, R6, 0xffffff7b ;  /* 0xffffff7b06047836 */ /* 0x000fe20000000000 */
[----:B------:R-:W-:Y:S01]  /*137e0*/  LDGSTS.E [R2+0xa00], desc[UR20][R92.64], !P2 ;  /* 0x00a000005c027fae */ /* 0x000fe2000d1a1014 */
[----:B------:R-:W1:Y:S02]  /*137f0*/  LDCU UR27, c[0x0][0x3a0] ;  /* 0x00007400ff1b77ac */ /* 0x000e640008000800 */
[----:B------:R-:W5:Y:S01]  /*13800*/  LDC R6, c[0x0][0x3a0] ;  /* 0x0000e800ff067b82 */ /* 0x000f620000000800 */
[----:B------:R-:W-:Y:S04]  /*13810*/  LDGSTS.E [R2+0xc00], desc[UR20][R96.64], !P2 ;  /* 0x00c0000060027fae */ /* 0x000fe8000d1a1014 */
[----:B------:R-:W-:Y:S01]  /*13820*/  LDGSTS.E [R2+0xe00], desc[UR20][R100.64], !P2 ;  /* 0x00e0000064027fae */ /* 0x000fe2000d1a1014 */
[----:B------:R-:W-:Y:S01]  /*13830*/  ISETP.GE.U32.AND P2, PT, R4, 0x7fffff3c, PT ;  /* 0x7fffff3c0400780c */ /* 0x000fe20003f46070 */
[----:B------:R-:W-:-:S02]  /*13840*/  VIADD R4, R5, 0xffffff7a ;  /* 0xffffff7a05047836 */ /* 0x000fc40000000000 */
[----:B------:R-:W5:Y:S01]  /*13850*/  LDC R5, c[0x0][0x3a0] ;  /* 0x0000e800ff057b82 */ /* 0x000f620000000800 */
[----:B------:R-:W-:Y:S04]  /*13860*/  LDGSTS.E [R2+0x1000], desc[UR20][R78.64], !P3 ;  /* 0x010000004e027fae */ /* 0x000fe8000d9a1014 */
[----:B------:R-:W-:Y:S04]  /*13870*/  LDGSTS.E [R2+0x1200], desc[UR20][R104.64], !P3 ;  /* 0x0120000068027fae */ /* 0x000fe8000d9a1014 */
[----:B------:R-:W-:Y:S04]  /*13880*/  LDGSTS.E [R2+0x1400], desc[UR20][R108.64], !P3 ;  /* 0x014000006c027fae */ /* 0x000fe8000d9a1014 */
[----:B------:R-:W-:Y:S01]  /*13890*/  LDGSTS.E [R2+0x1600], desc[UR20][R112.64], !P3 ;  /* 0x0160000070027fae */ /* 0x000fe2000d9a1014 */
[----:B------:R-:W-:-:S03]  /*138a0*/  ISETP.GE.U32.AND P3, PT, R4, 0x7fffff3b, PT ;  /* 0x7fffff3b0400780c */ /* 0x000fc60003f66070 */
[----:B------:R-:W-:Y:S01]  /*138b0*/  LDGSTS.E [R2+0x1800], desc[UR20][R84.64], !P4 ;  /* 0x0180000054027fae */ /* 0x000fe2000e1a1014 */
[----:B-1----:R-:W-:Y:S02]  /*138c0*/  VIADD R4, R7, 0xffffff79 ;  /* 0xffffff7907047836 */ /* 0x002fe40000000000 */
[----:B------:R-:W1:Y:S01]  /*138d0*/  LDC R7, c[0x0][0x3a0] ;  /* 0x0000e800ff077b82 */ /* 0x000e620000000800 */
[----:B------:R-:W-:Y:S04]  /*138e0*/  LDGSTS.E [R2+0x1a00], desc[UR20][R116.64], !P4 ;  /* 0x01a0000074027fae */ /* 0x000fe8000e1a1014 */
[----:B------:R-:W-:Y:S04]  /*138f0*/  LDGSTS.E [R2+0x1c00], desc[UR20][R120.64], !P4 ;  /* 0x01c0000078027fae */ /* 0x000fe8000e1a1014 */
[----:B------:R-:W-:Y:S04]  /*13900*/  LDGSTS.E [R2+0x1e00], desc[UR20][R124.64], !P4 ;  /* 0x01e000007c027fae */ /* 0x000fe8000e1a1014 */
[----:B------:R-:W-:Y:S04]  /*13910*/  LDGSTS.E [R2+0x2000], desc[UR20][R88.64], !P2 ;  /* 0x0200000058027fae */ /* 0x000fe8000d1a1014 */
[----:B------:R-:W-:Y:S04]  /*13920*/  LDGSTS.E [R2+0x2200], desc[UR20][R128.64], !P2 ;  /* 0x0220000080027fae */ /* 0x000fe8000d1a1014 */
[----:B------:R-:W-:Y:S04]  /*13930*/  LDGSTS.E [R2+0x2400], desc[UR20][R132.64], !P2 ;  /* 0x0240000084027fae */ /* 0x000fe8000d1a1014 */
[----:B------:R-:W-:Y:S01]  /*13940*/  LDGSTS.E [R2+0x2600], desc[UR20][R136.64], !P2 ;  /* 0x0260000088027fae */ /* 0x000fe2000d1a1014 */
[----:B------:R-:W-:Y:S01]  /*13950*/  ISETP.GE.U32.AND P2, PT, R4, 0x7fffff3a, PT ;  /* 0x7fffff3a0400780c */ /* 0x000fe20003f46070 */
[----:B-----5:R-:W-:-:S02]  /*13960*/  VIADD R4, R6, 0xffffff78 ;  /* 0xffffff7806047836 */ /* 0x020fc40000000000 */
[----:B------:R-:W-:Y:S01]  /*13970*/  LDGSTS.E [R2+0x2800], desc[UR20][R140.64], !P3 ;  /* 0x028000008c027fae */ /* 0x000fe2000d9a1014 */
[----:B------:R-:W5:Y:S03]  /*13980*/  LDC R6, c[0x0][0x3a0] ;  /* 0x0000e800ff067b82 */ /* 0x000f660000000800 */
[----:B------:R-:W-:Y:S04]  /*13990*/  LDGSTS.E [R2+0x2a00], desc[UR20][R144.64], !P3 ;  /* 0x02a0000090027fae */ /* 0x000fe8000d9a1014 */
[----:B------:R-:W-:Y:S04]  /*139a0*/  LDGSTS.E [R2+0x2c00], desc[UR20][R148.64], !P3 ;  /* 0x02c0000094027fae */ /* 0x000fe8000d9a1014 */
[----:B------:R-:W-:Y:S01]  /*139b0*/  LDGSTS.E [R2+0x2e00], desc[UR20][R152.64], !P3 ;  /* 0x02e0000098027fae */ /* 0x000fe2000d9a1014 */
[----:B------:R-:W-:Y:S01]  /*139c0*/  ISETP.GE.U32.AND P3, PT, R4, 0x7fffff39, PT ;  /* 0x7fffff390400780c */ /* 0x000fe20003f66070 */
[----:B------:R-:W-:-:S02]  /*139d0*/  VIADD R4, R5, 0xffffff77 ;  /* 0xffffff7705047836 */ /* 0x000fc40000000000 */
[----:B------:R-:W1:Y:S01]  /*139e0*/  LDC R5, c[0x0][0x3a0] ;  /* 0x0000e800ff057b82 */ /* 0x000e620000000800 */
[----:B------:R-:W-:Y:S04]  /*139f0*/  LDGSTS.E [R2+0x3000], desc[UR20][R156.64], !P2 ;  /* 0x030000009c027fae */ /* 0x000fe8000d1a1014 */
[----:B------:R-:W-:Y:S04]  /*13a00*/  LDGSTS.E [R2+0x3200], desc[UR20][R160.64], !P2 ;  /* 0x03200000a0027fae */ /* 0x000fe8000d1a1014 */
[----:B------:R-:W-:Y:S04]  /*13a10*/  LDGSTS.E [R2+0x3400], desc[UR20][R164.64], !P2 ;  /* 0x03400000a4027fae */ /* 0x000fe8000d1a1014 */
[----:B------:R-:W-:Y:S01]  /*13a20*/  LDGSTS.E [R2+0x3600], desc[UR20][R168.64], !P2 ;  /* 0x03600000a8027fae */ /* 0x000fe2000d1a1014 */
[----:B------:R-:W-:-:S02]  /*13a30*/  ISETP.GE.U32.AND P2, PT, R4, 0x7fffff38, PT ;  /* 0x7fffff380400780c */ /* 0x000fc40003f46070 */
[----:B-----5:R-:W-:Y:S01]  /*13a40*/  IADD3 R4, PT, PT, R6, -0x8a, RZ ;  /* 0xffffff7606047810 */ /* 0x020fe20007ffe0ff */
[----:B------:R-:W-:Y:S01]  /*13a50*/  LDGSTS.E [R2+0x3800], desc[UR20][R172.64], !P3 ;  /* 0x03800000ac027fae */ /* 0x000fe2000d9a1014 */
[----:B------:R-:W5:Y:S03]  /*13a60*/  LDC R6, c[0x0][0x3a0] ;  /* 0x0000e800ff067b82 */ /* 0x000f660000000800 */
[----:B------:R-:W-:Y:S04]  /*13a70*/  LDGSTS.E [R2+0x3a00], desc[UR20][R176.64], !P3 ;  /* 0x03a00000b0027fae */ /* 0x000fe8000d9a1014 */
[----:B------:R-:W-:Y:S04]  /*13a80*/  LDGSTS.E [R2+0x3c00], desc[UR20][R180.64], !P3 ;  /* 0x03c00000b4027fae */ /* 0x000fe8000d9a1014 */
[----:B------:R-:W-:Y:S01]  /*13a90*/  LDGSTS.E [R2+0x3e00], desc[UR20][R184.64], !P3 ;  /* 0x03e00000b8027fae */ /* 0x000fe2000d9a1014 */
[----:B------:R-:W-:Y:S01]  /*13aa0*/  ISETP.GE.U32.AND P3, PT, R4, 0x7fffff37, PT ;  /* 0x7fffff370400780c */ /* 0x000fe20003f66070 */
[----:B-1----:R-:W-:-:S02]  /*13ab0*/  VIADD R4, R5, 0xffffff75 ;  /* 0xffffff7505047836 */ /* 0x002fc40000000000 */
[----:B------:R-:W1:Y:S01]  /*13ac0*/  LDC R5, c[0x0][0x3a0] ;  /* 0x0000e800ff057b82 */ /* 0x000e620000000800 */
        /* <DEDUP_REMOVED lines=12> */
[----:B-1----:R-:W-:-:S02]  /*13b90*/  VIADD R4, R5, 0xffffff73 ;  /* 0xffffff7305047836 */ /* 0x002fc40000000000 */
[----:B------:R-:W-:Y:S01]  /*13ba0*/  LDGSTS.E [R2+0x5000], desc[UR20][R220.64], !P2 ;  /* 0x05000000dc027fae */ /* 0x000fe2000d1a1014 */
[----:B------:R-:W1:Y:S03]  /*13bb0*/  LDC R5, c[0x0][0x3a0] ;  /* 0x0000e800ff057b82 */ /* 0x000e660000000800 */
[----:B------:R-:W-:Y:S04]  /*13bc0*/  LDGSTS.E [R2+0x5200], desc[UR20][R224.64], !P2 ;  /* 0x05200000e0027fae */ /* 0x000fe8000d1a1014 */
[----:B------:R-:W-:Y:S04]  /*13bd0*/  LDGSTS.E [R2+0x5400], desc[UR20][R228.64], !P2 ;  /* 0x05400000e4027fae */ /* 0x000fe8000d1a1014 */
[----:B------:R-:W-:Y:S01]  /*13be0*/  LDGSTS.E [R2+0x5600], desc[UR20][R232.64], !P2 ;  /* 0x05600000e8027fae */ /* 0x000fe2000d1a1014 */
[----:B------:R-:W-:-:S02]  /*13bf0*/  ISETP.GE.U32.AND P2, PT, R4, 0x7fffff34, PT ;  /* 0x7fffff340400780c */ /* 0x000fc40003f46070 */
[----:B------:R-:W1:Y:S01]  /*13c00*/  LDC R4, c[0x0][0x3a0] ;  /* 0x0000e800ff047b82 */ /* 0x000e620000000800 */
[----:B------:R-:W-:Y:S04]  /*13c10*/  LDGSTS.E [R2+0x5800], desc[UR20][R236.64], !P3 ;  /* 0x05800000ec027fae */ /* 0x000fe8000d9a1014 */
[----:B------:R-:W-:Y:S04]  /*13c20*/  LDGSTS.E [R2+0x5a00], desc[UR20][R240.64], !P3 ;  /* 0x05a00000f0027fae */ /* 0x000fe8000d9a1014 */
[----:B------:R-:W-:Y:S04]  /*13c30*/  LDGSTS.E [R2+0x5c00], desc[UR20][R244.64], !P3 ;  /* 0x05c00000f4027fae */ /* 0x000fe8000d9a1014 */
[----:B------:R-:W-:Y:S04]  /*13c40*/  LDGSTS.E [R2+0x5e00], desc[UR20][R248.64], !P3 ;  /* 0x05e00000f8027fae */ /* 0x000fe8000d9a1014 */
[----:B------:R-:W5:Y:S04]  /*13c50*/  LDL.64 R20, [R1+0xa0] ;  /* 0x0000a00001147983 */ /* 0x000f680000100a00 */
        /* <DEDUP_REMOVED lines=14> */
[----:B---3--:R-:W-:Y:S04]  /*13d40*/  LDGSTS.E [R2+0x6000], desc[UR20][R16.64], !P2 ;  /* 0x0600000010027fae */ /* 0x008fe8000d1a1014 */
[----:B----4-:R3:W-:Y:S04]  /*13d50*/  LDGSTS.E [R2+0x6200], desc[UR20][R8.64], !P2 ;  /* 0x0620000008027fae */ /* 0x0107e8000d1a1014 */
[----:B--2---:R-:W-:Y:S04]  /*13d60*/  LDGSTS.E [R2+0x6400], desc[UR20][R14.64], !P2 ;  /* 0x064000000e027fae */ /* 0x004fe8000d1a1014 */
[----:B------:R2:W-:Y:S01]  /*13d70*/  LDGSTS.E [R2+0x6600], desc[UR20][R12.64], !P2 ;  /* 0x066000000c027fae */ /* 0x0005e2000d1a1014 */
[----:B-1----:R-:W-:-:S03]  /*13d80*/  VIADD R4, R4, 0xffffff72 ;  /* 0xffffff7204047836 */ /* 0x002fc60000000000 */
[----:B------:R-:W4:Y:S01]  /*13d90*/  LDL.64 R16, [R1+0xc0] ;  /* 0x0000c00001107983 */ /* 0x000f220000100a00 */
[----:B---3--:R-:W1:Y:S03]  /*13da0*/  LDC R8, c[0x0][0x3a0] ;  /* 0x0000e800ff087b82 */ /* 0x008e660000000800 */
[----:B------:R-:W3:Y:S01]  /*13db0*/  LDL.64 R14, [R1+0xe0] ;  /* 0x0000e000010e7983 */ /* 0x000ee20000100a00 */
[----:B--2---:R-:W-:Y:S01]  /*13dc0*/  IMAD.MOV.U32 R12, RZ, RZ, R10 ;  /* 0x000000ffff0c7224 */ /* 0x004fe200078e000a */
[----:B------:R-:W-:Y:S01]  /*13dd0*/  UIADD3 UR26, UPT, UPT, UR26, -0x92, URZ ;  /* 0xffffff6e1a1a7890 */ /* 0x000fe2000fffe0ff */
[----:B------:R-:W-:Y:S01]  /*13de0*/  IMAD.MOV.U32 R13, RZ, RZ, R11 ;  /* 0x000000ffff0d7224 */ /* 0x000fe200078e000b */
[----:B------:R-:W-:Y:S01]  /*13df0*/  UIADD3 UR25, UPT, UPT, UR25, -0x91, URZ ;  /* 0xffffff6f19197890 */ /* 0x000fe2000fffe0ff */
[----:B------:R-:W2:Y:S01]  /*13e00*/  LDL.64 R10, [R1+0x70] ;  /* 0x00007000010a7983 */ /* 0x000ea20000100a00 */
[----:B------:R-:W-:Y:S01]  /*13e10*/  ISETP.GE.U32.AND P2, PT, R4, 0x7fffff33, PT ;  /* 0x7fffff330400780c */ /* 0x000fe20003f46070 */
[----:B------:R-:W-:Y:S01]  /*13e20*/  UIADD3 UR17, UPT, UPT, UR17, -0x97, URZ ;  /* 0xffffff6911117890 */ /* 0x000fe2000fffe0ff */
[----:B------:R-:W1:Y:S01]  /*13e30*/  LDC R9, c[0x0][0x3a0] ;  /* 0x0000e800ff097b82 */ /* 0x000e620000000800 */
[----:B------:R-:W3:Y:S04]  /*13e40*/  LDL.64 R64, [R1+0x7a0] ;  /* 0x0007a00001407983 */ /* 0x000ee80000100a00 */
[----:B------:R-:W3:Y:S04]  /*13e50*/  LDL.64 R62, [R1+0x988] ;  /* 0x00098800013e7983 */ /* 0x000ee80000100a00 */
[----:B------:R-:W3:Y:S04]  /*13e60*/  LDL.64 R60, [R1+0x7a8] ;  /* 0x0007a800013c7983 */ /* 0x000ee80000100a00 */
[----:B------:R-:W-:Y:S04]  /*13e70*/  LDGSTS.E [R2+0x6800], desc[UR20][R12.64], !P2 ;  /* 0x068000000c027fae */ /* 0x000fe8000d1a1014 */
[----:B------:R-:W-:Y:S04]  /*13e80*/  LDGSTS.E [R2+0x6a00], desc[UR20][R26.64], !P2 ;  /* 0x06a000001a027fae */ /* 0x000fe8000d1a1014 */
[----:B------:R-:W-:Y:S04]  /*13e90*/  LDGSTS.E [R2+0x6c00], desc[UR20][R24.64], !P2 ;  /* 0x06c0000018027fae */ /* 0x000fe8000d1a1014 */
[----:B------:R-:W3:Y:S04]  /*13ea0*/  LDL.64 R12, [R1+0xf0] ;  /* 0x0000f000010c7983 */ /* 0x000ee80000100a00 */
[----:B------:R-:W3:Y:S04]  /*13eb0*/  LDL.64 R26, [R1+0x100] ;  /* 0x00010000011a7983 */ /* 0x000ee80000100a00 */
[----:B------:R-:W3:Y:S01]  /*13ec0*/  LDL.64 R24, [R1+0x2c8] ;  /* 0x0002c80001187983 */ /* 0x000ee20000100a00 */
[----:B------:R-:W-:Y:S01]  /*13ed0*/  UIADD3 UR18, UPT, UPT, UR18, -0x98, URZ ;  /* 0xffffff6812127890 */ /* 0x000fe2000fffe0ff */
[----:B------:R-:W-:Y:S01]  /*13ee0*/  VIADD R4, R5, 0xffffff66 ;  /* 0xffffff6605047836 */ /* 0x000fe20000000000 */
[----:B------:R-:W-:Y:S01]  /*13ef0*/  UISETP.GE.U32.AND UP6, UPT, UR26, 0x7fffff2f, UPT ;  /* 0x7fffff2f1a00788c */ /* 0x000fe2000bfc6070 */
[----:B------:R-:W3:Y:S01]  /*13f00*/  LDL.64 R58, [R1+0x7b0] ;  /* 0x0007b000013a7983 */ /* 0x000ee20000100a00 */
[----:B------:R-:W-:-:S02]  /*13f10*/  UIADD3 UR9, UPT, UPT, UR9, -0x9c, URZ ;  /* 0xffffff6409097890 */ /* 0x000fc4000fffe0ff */
[----:B------:R-:W-:Y:S01]  /*13f20*/  UISETP.GE.U32.AND UP1, UPT, UR25, 0x7fffff30, UPT ;  /* 0x7fffff301900788c */ /* 0x000fe2000bf26070 */
[----:B------:R-:W3:Y:S01]  /*13f30*/  LDL.64 R56, [R1+0x7b8] ;  /* 0x0007b80001387983 */ /* 0x000ee20000100a00 */
[----:B------:R-:W-:Y:S02]  /*13f40*/  UIADD3 UR6, UPT, UPT, UR6, -0x9b, URZ ;  /* 0xffffff6506067890 */ /* 0x000fe4000fffe0ff */
[----:B------:R-:W-:Y:S01]  /*13f50*/  UISETP.GE.U32.AND UP3, UPT, UR17, 0x7fffff2a, UPT ;  /* 0x7fffff2a1100788c */ /* 0x000fe2000bf66070 */
[----:B------:R-:W-:Y:S01]  /*13f60*/  ISETP.GE.U32.AND P4, PT, R4, 0x7fffff27, PT ;  /* 0x7fffff270400780c */ /* 0x000fe20003f86070 */
[----:B------:R-:W-:Y:S01]  /*13f70*/  UISETP.GE.U32.AND UP2, UPT, UR18, 0x7fffff29, UPT ;  /* 0x7fffff291200788c */ /* 0x000fe2000bf46070 */
[----:B------:R-:W3:Y:S01]  /*13f80*/  LDL.64 R250, [R1+0x948] ;  /* 0x0009480001fa7983 */ /* 0x000ee20000100a00 */
[----:B------:R-:W-:Y:S01]  /*13f90*/  USEL UR17, URZ, 0x4, UP6 ;  /* 0x00000004ff117887 */ /* 0x000fe2000b000000 */
[----:B------:R-:W-:Y:S01]  /*13fa0*/  IADD3 R4, PT, PT, R7, -0xa0, RZ ;  /* 0xffffff6007047810 */ /* 0x000fe20007ffe0ff */
[----:B------:R-:W-:Y:S01]  /*13fb0*/  UIADD3 UR24, UPT, UPT, UR24, -0x94, URZ ;  /* 0xffffff6c18187890 */ /* 0x000fe2000fffe0ff */
[----:B------:R-:W3:Y:S01]  /*13fc0*/  LDL.64 R246, [R1+0x850] ;  /* 0x0008500001f67983 */ /* 0x000ee20000100a00 */
[----:B------:R-:W-:-:S02]  /*13fd0*/  UIADD3 UR4, UPT, UPT, UR4, -0x9f, URZ ;  /* 0xffffff6104047890 */ /* 0x000fc4000fffe0ff */
[----:B------:R-:W-:Y:S01]  /*13fe0*/  UISETP.GE.U32.AND UP6, UPT, UR9, 0x7fffff25, UPT ;  /* 0x7fffff250900788c */ /* 0x000fe2000bfc6070 */
[----:B------:R-:W3:Y:S01]  /*13ff0*/  LDL.64 R242, [R1+0x858] ;  /* 0x0008580001f27983 */ /* 0x000ee20000100a00 */
[----:B------:R-:W-:Y:S02]  /*14000*/  USEL UR9, URZ, 0x7fff8, UP1 ;  /* 0x0007fff8ff097887 */ /* 0x000fe40008800000 */
[----:B------:R-:W-:Y:S01]  /*14010*/  UIADD3 UR23, UPT, UPT, UR23, -0x93, URZ ;  /* 0xffffff6d17177890 */ /* 0x000fe2000fffe0ff */
[----:B------:R-:W3:Y:S01]  /*14020*/  LDL.64 R238, [R1+0x860] ;  /* 0x0008600001ee7983 */ /* 0x000ee20000100a00 */
[----:B------:R-:W-:Y:S01]  /*14030*/  UISETP.GE.U32.AND UP1, UPT, UR6, 0x7fffff26, UPT ;  /* 0x7fffff260600788c */ /* 0x000fe2000bf26070 */
[----:B-----5:R-:W-:Y:S01]  /*14040*/  VIADD R5, R6, 0xffffff67 ;  /* 0xffffff6706057836 */ /* 0x020fe20000000000 */
[----:B------:R-:W-:Y:S01]  /*14050*/  USEL UR6, URZ, 0x1, UP2 ;  /* 0x00000001ff067887 */ /* 0x000fe20009000000 */
[----:B------:R-:W5:Y:S04]  /*14060*/  LDL.64 R234, [R1+0x940] ;  /* 0x0009400001ea7983 */ /* 0x000f680000100a00 */
[----:B------:R-:W3:Y:S04]  /*14070*/  LDL.64 R230, [R1+0x868] ;  /* 0x0008680001e67983 */ /* 0x000ee80000100a00 */
        /* <DEDUP_REMOVED lines=37> */
[----:B--2---:R-:W-:Y:S04]  /*142d0*/  LDGSTS.E [R2+0x6e00], desc[UR20][R10.64], !P2 ;  /* 0x06e000000a027fae */ /* 0x004fe8000d1a1014 */
[----:B------:R-:W2:Y:S01]  /*142e0*/  LDL.64 R10, [R1+0x120] ;  /* 0x00012000010a7983 */ /* 0x000ea20000100a00 */
[----:B------:R-:W-:Y:S01]  /*142f0*/  UISETP.GE.U32.AND UP4, UPT, UR24, 0x7fffff2d, UPT ;  /* 0x7fffff2d1800788c */ /* 0x000fe2000bf86070 */
[----:B------:R-:W-:Y:S01]  /*14300*/  ISETP.GE.U32.AND P3, PT, R4, 0x7fffff21, PT ;  /* 0x7fffff210400780c */ /* 0x000fe20003f66070 */
[----:B------:R-:W-:-:S02]  /*14310*/  UISETP.GE.U32.AND UP2, UPT, UR4, 0x7fffff22, UPT ;  /* 0x7fffff220400788c */ /* 0x000fc4000bf46070 */
[----:B------:R-:W-:Y:S02]  /*14320*/  UIADD3 UR22, UPT, UPT, UR22, -0x96, URZ ;  /* 0xffffff6a16167890 */ /* 0x000fe4000fffe0ff */
[----:B------:R-:W-:Y:S02]  /*14330*/  UISETP.GE.U32.AND UP5, UPT, UR23, 0x7fffff2e, UPT ;  /* 0x7fffff2e1700788c */ /* 0x000fe4000bfa6070 */
[----:B------:R-:W-:Y:S01]  /*14340*/  UIADD3 UR19, UPT, UPT, UR19, -0x95, URZ ;  /* 0xffffff6b13137890 */ /* 0x000fe2000fffe0ff */
[----:B------:R-:W-:Y:S01]  /*14350*/  ISETP.GE.U32.AND P5, PT, R5, 0x7fffff28, PT ;  /* 0x7fffff280500780c */ /* 0x000fe20003fa6070 */
[----:B------:R-:W-:Y:S01]  /*14360*/  USEL UR18, URZ, 0x1, UP4 ;  /* 0x00000001ff127887 */ /* 0x000fe2000a000000 */
[----:B------:R-:W-:Y:S01]  /*14370*/  SEL R4, RZ, 0x1, P3 ;  /* 0x00000001ff047807 */ /* 0x000fe20001800000 */
[----:B------:R-:W-:Y:S01]  /*14380*/  USEL UR26, URZ, 0x1fffe, UP2 ;  /* 0x0001fffeff1a7887 */ /* 0x000fe20009000000 */
[----:B-1----:R-:W-:Y:S01]  /*14390*/  VIADD R5, R8, 0xffffff62 ;  /* 0xffffff6208057836 */ /* 0x002fe20000000000 */
[----:B------:R-:W-:Y:S01]  /*143a0*/  UIADD3 UR5, UPT, UPT, UR5, -0x9d, URZ ;  /* 0xffffff6305057890 */ /* 0x000fe2000fffe0ff */
[----:B------:R-:W-:Y:S01]  /*143b0*/  SEL R6, RZ, 0x4, P4 ;  /* 0x00000004ff067807 */ /* 0x000fe20002000000 */
[----:B------:R-:W-:Y:S01]  /*143c0*/  UISETP.GE.U32.AND UP4, UPT, UR22, 0x7fffff2b, UPT ;  /* 0x7fffff2b1600788c */ /* 0x000fe2000bf86070 */
[----:B------:R-:W1:Y:S01]  /*143d0*/  LDC R8, c[0x0][0x3a0] ;  /* 0x0000e800ff087b82 */ /* 0x000e620000000800 */
[----:B------:R-:W-:-:S02]  /*143e0*/  USEL UR22, URZ, 0x1fffe, UP5 ;  /* 0x0001fffeff167887 */ /* 0x000fc4000a800000 */
[----:B------:R-:W-:Y:S02]  /*143f0*/  UISETP.GE.U32.AND UP5, UPT, UR19, 0x7fffff2c, UPT ;  /* 0x7fffff2c1300788c */ /* 0x000fe4000bfa6070 */
[----:B------:R-:W-:Y:S01]  /*14400*/  USEL UR19, URZ, 0x1fffe, UP3 ;  /* 0x0001fffeff137887 */ /* 0x000fe20009800000 */
[----:B------:R-:W-:Y:S01]  /*14410*/  VIADD R4, R4, UR26 ;  /* 0x0000001a04047c36 */ /* 0x000fe20008000000 */
[----:B------:R-:W-:Y:S02]  /*14420*/  UISETP.GE.U32.AND UP3, UPT, UR5, 0x7fffff24, UPT ;  /* 0x7fffff240500788c */ /* 0x000fe4000bf66070 */
[----:B------:R-:W-:Y:S02]  /*14430*/  USEL UR23, URZ, 0x1, UP6 ;  /* 0x00000001ff177887 */ /* 0x000fe4000b000000 */
[----:B------:R-:W-:Y:S01]  /*14440*/  USEL UR24, URZ, 0x1fffe, UP1 ;  /* 0x0001fffeff187887 */ /* 0x000fe20008800000 */
[----:B------:R-:W-:Y:S01]  /*14450*/  ISETP.GE.U32.AND P4, PT, R5, 0x7fffff23, PT ;  /* 0x7fffff230500780c */ /* 0x000fe20003f86070 */
[----:B------:R-:W-:-:S02]  /*14460*/  UIADD3 UR6, UPT, UPT, UR6, UR19, URZ ;  /* 0x0000001306067290 */ /* 0x000fc4000fffe0ff */
[----:B------:R-:W-:Y:S02]  /*14470*/  USEL UR25, URZ, 0x7fff8, UP3 ;  /* 0x0007fff8ff197887 */ /* 0x000fe40009800000 */
[----:B------:R-:W-:Y:S01]  /*14480*/  UIADD3 UR23, UPT, UPT, UR23, UR24, URZ ;  /* 0x0000001817177290 */ /* 0x000fe2000fffe0ff */
[----:B------:R-:W-:Y:S01]  /*14490*/  SEL R7, RZ, 0x4, P4 ;  /* 0x00000004ff077807 */ /* 0x000fe20002000000 */
[----:B------:R-:W-:Y:S01]  /*144a0*/  USEL UR4, URZ, 0x4, UP4 ;  /* 0x00000004ff047887 */ /* 0x000fe2000a000000 */
[----:B------:R-:W-:Y:S01]  /*144b0*/  LOP3.LUT R4, R4, 0x3, RZ, 0xc0, !PT ;  /* 0x0000000304047812 */ /* 0x000fe200078ec0ff */
[----:B------:R-:W-:Y:S02]  /*144c0*/  USEL UR5, URZ, 0x7fff8, UP5 ;  /* 0x0007fff8ff057887 */ /* 0x000fe4000a800000 */
[----:B------:R-:W-:Y:S02]  /*144d0*/  ULOP3.LUT UR6, UR6, 0x3, URZ, 0xc0, !UPT ;  /* 0x0000000306067892 */ /* 0x000fe4000f8ec0ff */
[----:B------:R-:W-:Y:S01]  /*144e0*/  ULOP3.LUT UR23, UR23, 0x3, URZ, 0xc0, !UPT ;  /* 0x0000000317177892 */ /* 0x000fe2000f8ec0ff */
[----:B------:R-:W-:Y:S01]  /*144f0*/  SEL R5, RZ, 0x7fff8, P5 ;  /* 0x0007fff8ff057807 */ /* 0x000fe20002800000 */
[----:B------:R-:W-:Y:S01]  /*14500*/  UIADD3 UR18, UPT, UPT, UR18, UR22, URZ ;  /* 0x0000001612127290 */ /* 0x000fe2000fffe0ff */
[----:B------:R-:W-:Y:S01]  /*14510*/  IADD3 R4, PT, PT, R4, UR25, R7 ;  /* 0x0000001904047c10 */ /* 0x000fe2000fffe007 */
[----:B------:R-:W-:Y:S01]  /*14520*/  UIADD3 UR4, UPT, UPT, UR6, UR5, UR4 ;  /* 0x0000000506047290 */ /* 0x000fe2000fffe004 */
[----:B------:R-:W2:Y:S01]  /*14530*/  LDC R7, c[0x0][0x3a0] ;  /* 0x0000e800ff077b82 */ /* 0x000ea20000000800 */
[----:B------:R-:W-:Y:S01]  /*14540*/  IADD3 R5, PT, PT, R5, UR23, R6 ;  /* 0x0000001705057c10 */ /* 0x000fe2000fffe006 */
[----:B------:R-:W-:Y:S01]  /*14550*/  ULOP3.LUT UR18, UR18, 0x3, URZ, 0xc0, !UPT ;  /* 0x0000000312127892 */ /* 0x000fe2000f8ec0ff */
[----:B------:R-:W-:Y:S01]  /*14560*/  LOP3.LUT R4, R4, 0xf, RZ, 0xc0, !PT ;  /* 0x0000000f04047812 */ /* 0x000fe200078ec0ff */
[----:B------:R-:W-:-:S02]  /*14570*/  USHF.L.U32 UR4, UR4, 0x8, URZ ;  /* 0x0000000804047899 */ /* 0x000fc400080006ff */
[----:B------:R-:W-:Y:S02]  /*14580*/  UIADD3 UR9, UPT, UPT, UR18, UR9, UR17 ;  /* 0x0000000912097290 */ /* 0x000fe4000fffe011 */
[----:B------:R-:W-:Y:S01]  /*14590*/  ULOP3.LUT UR4, UR4, 0xf00, URZ, 0xe2, !UPT ;  /* 0x00000f0004047892 */ /* 0x000fe2000f8ee2ff */
[----:B------:R-:W-:Y:S01]  /*145a0*/  IMAD R4, R5, 0x10, R4 ;  /* 0x0000001005047824 */ /* 0x000fe200078e0204 */
[----:B------:R-:W2:Y:S01]  /*145b0*/  LDCU UR23, c[0x0][0x3a0] ;  /* 0x00007400ff1777ac */ /* 0x000ea20008000800 */
[----:B------:R-:W-:Y:S01]  /*145c0*/  VIADD R6, R9, 0xffffff71 ;  /* 0xffffff7109067836 */ /* 0x000fe20000000000 */
[----:B------:R-:W-:Y:S02]  /*145d0*/  ULEA UR4, UR9, UR4, 0xc ;  /* 0x0000000409047291 */ /* 0x000fe4000f8e60ff */
[----:B------:R-:W-:Y:S01]  /*145e0*/  LOP3.LUT R4, R4, 0xff, RZ, 0xc0, !PT ;  /* 0x000000ff04047812 */ /* 0x000fe200078ec0ff */
[----:B-1----:R-:W-:Y:S01]  /*145f0*/  VIADD R5, R8, 0xffffff70 ;  /* 0xffffff7008057836 */ /* 0x002fe20000000000 */
[----:B------:R-:W-:Y:S01]  /*14600*/  ISETP.GE.U32.AND P5, PT, R6, 0x7fffff32, PT ;  /* 0x7fffff320600780c */ /* 0x000fe20003fa6070 */
[----:B------:R-:W1:Y:S01]  /*14610*/  LDC R8, c[0x0][0x3a0] ;  /* 0x0000e800ff087b82 */ /* 0x000e620000000800 */
[----:B------:R-:W1:Y:S01]  /*14620*/  LDCU UR26, c[0x0][0x3a0] ;  /* 0x00007400ff1a77ac */ /* 0x000e620008000800 */
[----:B------:R-:W-:Y:S01]  /*14630*/  VIADD R4, R4, UR4 ;  /* 0x0000000404047c36 */ /* 0x000fe20008000000 */
[----:B------:R-:W-:Y:S01]  /*14640*/  ISETP.GE.U32.AND P4, PT, R5, 0x7fffff31, PT ;  /* 0x7fffff310500780c */ /* 0x000fe20003f86070 */
[----:B------:R-:W1:Y:S03]  /*14650*/  LDCU UR18, c[0x0][0x3a0] ;  /* 0x00007400ff1277ac */ /* 0x000e660008000800 */
[----:B------:R-:W-:Y:S01]  /*14660*/  LOP3.LUT R4, R4, 0xffff, RZ, 0xc0, !PT ;  /* 0x0000ffff04047812 */ /* 0x000fe200078ec0ff */
[----:B------:R-:W1:Y:S01]  /*14670*/  LDC R9, c[0x0][0x3a0] ;  /* 0x0000e800ff097b82 */ /* 0x000e620000000800 */
[----:B------:R-:W1:Y:S02]  /*14680*/  LDCU UR25, c[0x0][0x3a0] ;  /* 0x00007400ff1977ac */ /* 0x000e640008000800 */
[----:B------:R-:W-:Y:S01]  /*14690*/  SHF.R.U32.HI R5, RZ, 0xf, R4 ;  /* 0x0000000fff057819 */ /* 0x000fe20000011604 */
[----:B------:R-:W-:Y:S01]  /*146a0*/  LDGSTS.E [R2+0x7000], desc[UR20][R22.64], !P5 ;  /* 0x0700000016027fae */ /* 0x000fe2000e9a1014 */
[----:B------:R-:W1:Y:S03]  /*146b0*/  LDCU UR24, c[0x0][0x3a0] ;  /* 0x00007400ff1877ac */ /* 0x000e660008000800 */
[----:B------:R-:W-:Y:S01]  /*146c0*/  LDGSTS.E [R2+0x7200], desc[UR20][R30.64], !P5 ;  /* 0x072000001e027fae */ /* 0x000fe2000e9a1014 */
[----:B------:R-:W-:Y:S01]  /*146d0*/  LOP3.LUT P2, RZ, R5, 0x1, RZ, 0xc0, !PT ;  /* 0x0000000105ff7812 */ /* 0x000fe2000784c0ff */
[----:B------:R-:W1:Y:S02]  /*146e0*/  LDCU UR17, c[0x0][0x3a0] ;  /* 0x00007400ff1177ac */ /* 0x000e640008000800 */
[----:B------:R-:W-:Y:S01]  /*146f0*/  LDGSTS.E [R2+0x7400], desc[UR20][R20.64], !P5 ;  /* 0x0740000014027fae */ /* 0x000fe2000e9a1014 */
[----:B------:R-:W1:Y:S03]  /*14700*/  LDCU UR5, c[0x0][0x3a0] ;  /* 0x00007400ff0577ac */ /* 0x000e660008000800 */
[----:B------:R-:W5:Y:S01]  /*14710*/  LDL.64 R22, [R1+0x2d8] ;  /* 0x0002d80001167983 */ /* 0x000f620000100a00 */
[----:B------:R-:W1:Y:S03]  /*14720*/  LDCU UR4, c[0x0][0x3a0] ;  /* 0x00007400ff0477ac */ /* 0x000e660008000800 */
[----:B------:R-:W-:Y:S01]  /*14730*/  LDGSTS.E [R2+0x7600], desc[UR20][R18.64], !P5 ;  /* 0x0760000012027fae */ /* 0x000fe2000e9a1014 */
[----:B------:R-:W1:Y:S03]  /*14740*/  LDCU UR22, c[0x0][0x3a0] ;  /* 0x00007400ff1677ac */ /* 0x000e660008000800 */
[----:B------:R-:W5:Y:S01]  /*14750*/  LDL.64 R20, [R1+0x2e0] ;  /* 0x0002e00001147983 */ /* 0x000f620000100a00 */
[----:B------:R-:W1:Y:S03]  /*14760*/  LDCU UR19, c[0x0][0x3a0] ;  /* 0x00007400ff1377ac */ /* 0x000e660008000800 */
[----:B----4-:R-:W-:Y:S01]  /*14770*/  LDGSTS.E [R2+0x7800], desc[UR20][R16.64], !P4 ;  /* 0x0780000010027fae */ /* 0x010fe2000e1a1014 */
[----:B------:R-:W4:Y:S03]  /*14780*/  LDCU UR9, c[0x0][0x3a0] ;  /* 0x00007400ff0977ac */ /* 0x000f260008000800 */
[----:B------:R-:W4:Y:S01]  /*14790*/  LDL.64 R18, [R1+0x2e8] ;  /* 0x0002e80001127983 */ /* 0x000f220000100a00 */
[----:B------:R-:W-:-:S03]  /*147a0*/  UIADD3 UR28, UPT, UPT, UR28, -0xa4, URZ ;  /* 0xffffff5c1c1c7890 */ /* 0x000fc6000fffe0ff */
[----:B------:R-:W4:Y:S01]  /*147b0*/  LDL.64 R30, [R1+0x2f0] ;  /* 0x0002f000011e7983 */ /* 0x000f220000100a00 */
[----:B------:R-:W1:Y:S03]  /*147c0*/  LDCU UR6, c[0x0][0x3a0] ;  /* 0x00007400ff0677ac */ /* 0x000e660008000800 */
[----:B------:R-:W4:Y:S04]  /*147d0*/  LDL.64 R16, [R1+0x2f8] ;  /* 0x0002f80001107983 */ /* 0x000f280000100a00 */
[----:B------:R-:W-:Y:S04]  /*147e0*/  LDGSTS.E [R2+0x7a00], desc[UR20][R28.64], !P4 ;  /* 0x07a000001c027fae */ /* 0x000fe8000e1a1014 */
[----:B---3--:R-:W-:Y:S04]  /*147f0*/  LDGSTS.E [R2+0x7c00], desc[UR20][R14.64], !P4 ;  /* 0x07c000000e027fae */ /* 0x008fe8000e1a1014 */
[----:B------:R-:W-:Y:S04]  /*14800*/  LDGSTS.E [R2+0x7e00], desc[UR20][R12.64], !P4 ;  /* 0x07e000000c027fae */ /* 0x000fe8000e1a1014 */
[----:B------:R-:W-:Y:S04]  /*14810*/  LDGSTS.E [R2+0x8000], desc[UR20][R26.64], P2 ;  /* 0x080000001a027fae */ /* 0x000fe800091a1014 */
[----:B------:R-:W3:Y:S04]  /*14820*/  LDL.64 R14, [R1+0x300] ;  /* 0x00030000010e7983 */ /* 0x000ee80000100a00 */
[----:B------:R-:W3:Y:S04]  /*14830*/  LDL.64 R12, [R1+0x308] ;  /* 0x00030800010c7983 */ /* 0x000ee80000100a00 */
[----:B------:R-:W3:Y:S04]  /*14840*/  LDL.64 R28, [R1+0x310] ;  /* 0x00031000011c7983 */ /* 0x000ee80000100a00 */
[----:B------:R-:W-:Y:S04]  /*14850*/  LDGSTS.E [R2+0x8200], desc[UR20][R34.64], P2 ;  /* 0x0820000022027fae */ /* 0x000fe800091a1014 */
[----:B------:R-:W3:Y:S01]  /*14860*/  LDL.64 R26, [R1+0x318] ;  /* 0x00031800011a7983 */ /* 0x000ee20000100a00 */
[----:B------:R-:W-:-:S02]  /*14870*/  SHF.R.U32.HI R5, RZ, 0xe, R4 ;  /* 0x0000000eff057819 */ /* 0x000fc40000011604 */
[----:B------:R-:W-:Y:S01]  /*14880*/  SHF.R.U32.HI R6, RZ, 0xd, R4 ;  /* 0x0000000dff067819 */ /* 0x000fe20000011604 */
[----:B------:R-:W3:Y:S04]  /*14890*/  LDL.64 R34, [R1+0x368] ;  /* 0x0003680001227983 */ /* 0x000ee80000100a00 */
[----:B--2---:R-:W-:Y:S04]  /*148a0*/  LDGSTS.E [R2+0x8400], desc[UR20][R10.64], P2 ;  /* 0x084000000a027fae */ /* 0x004fe800091a1014 */
[----:B------:R-:W-:Y:S04]  /*148b0*/  LDGSTS.E [R2+0x8600], desc[UR20][R24.64], P2 ;  /* 0x0860000018027fae */ /* 0x000fe800091a1014 */
[----:B------:R-:W2:Y:S04]  /*148c0*/  LDL.64 R10, [R1+0x320] ;  /* 0x00032000010a7983 */ /* 0x000ea80000100a00 */
[----:B------:R-:W2:Y:S01]  /*148d0*/  LDL.64 R24, [R1+0x328] ;  /* 0x0003280001187983 */ /* 0x000ea20000100a00 */
[----:B------:R-:W-:-:S02]  /*148e0*/  LOP3.LUT P5, RZ, R5, 0x1, RZ, 0xc0, !PT ;  /* 0x0000000105ff7812 */ /* 0x000fc400078ac0ff */
[----:B------:R-:W-:Y:S02]  /*148f0*/  LOP3.LUT P4, RZ, R6, 0x1, RZ, 0xc0, !PT ;  /* 0x0000000106ff7812 */ /* 0x000fe4000788c0ff */
[----:B------:R-:W-:Y:S01]  /*14900*/  SHF.R.U32.HI R5, RZ, 0xc, R4 ;  /* 0x0000000cff057819 */ /* 0x000fe20000011604 */
[----:B------:R-:W1:Y:S03]  /*14910*/  LDC R6, c[0x0][0x3a0] ;  /* 0x0000e800ff067b82 */ /* 0x000e660000000800 */
[----:B------:R-:W-:-:S05]  /*14920*/  LOP3.LUT P6, RZ, R5, 0x1, RZ, 0xc0, !PT ;  /* 0x0000000105ff7812 */ /* 0x000fca00078cc0ff */
[----:B------:R-:W-:Y:S04]  /*14930*/  LDGSTS.E [R2+0x8800], desc[UR20][R32.64], P5 ;  /* 0x0880000020027fae */ /* 0x000fe8000a9a1014 */
[----:B------:R-:W2:Y:S04]  /*14940*/  LDL.64 R32, [R1+0x380] ;  /* 0x0003800001207983 */ /* 0x000ea80000100a00 */
[----:B-----5:R-:W-:Y:S04]  /*14950*/  LDGSTS.E [R2+0x8a00], desc[UR20][R22.64], P5 ;  /* 0x08a0000016027fae */ /* 0x020fe8000a9a1014 */
[----:B------:R-:W-:Y:S04]  /*14960*/  LDGSTS.E [R2+0x8c00], desc[UR20][R20.64], P5 ;  /* 0x08c0000014027fae */ /* 0x000fe8000a9a1014 */
[----:B------:R-:W5:Y:S04]  /*14970*/  LDL.64 R22, [R1+0x338] ;  /* 0x0003380001167983 */ /* 0x000f680000100a00 */
[----:B----4-:R-:W-:Y:S04]  /*14980*/  LDGSTS.E [R2+0x8e00], desc[UR20][R18.64], P5 ;  /* 0x08e0000012027fae */ /* 0x010fe8000a9a1014 */
[----:B------:R-:W4:Y:S04]  /*14990*/  LDL.64 R20, [R1+0x340] ;  /* 0x0003400001147983 */ /* 0x000f280000100a00 */
[----:B------:R-:W-:Y:S04]  /*149a0*/  LDGSTS.E [R2+0x9000], desc[UR20][R30.64], P4 ;  /* 0x090000001e027fae */ /* 0x000fe8000a1a1014 */
[----:B------:R-:W4:Y:S04]  /*149b0*/  LDL.64 R18, [R1+0x348] ;  /* 0x0003480001127983 */ /* 0x000f280000100a00 */
[----:B------:R-:W-:Y:S04]  /*149c0*/  LDGSTS.E [R2+0x9200], desc[UR20][R16.64], P4 ;  /* 0x0920000010027fae */ /* 0x000fe8000a1a1014 */
[----:B------:R-:W4:Y:S04]  /*149d0*/  LDL.64 R30, [R1+0x388] ;  /* 0x00038800011e7983 */ /* 0x000f280000100a00 */
[----:B------:R-:W4:Y:S04]  /*149e0*/  LDL.64 R16, [R1+0x360] ;  /* 0x0003600001107983 */ /* 0x000f280000100a00 */
[----:B---3--:R-:W-:Y:S04]  /*149f0*/  LDGSTS.E [R2+0x9400], desc[UR20][R14.64], P4 ;  /* 0x094000000e027fae */ /* 0x008fe8000a1a1014 */
[----:B------:R-:W-:Y:S04]  /*14a00*/  LDGSTS.E [R2+0x9600], desc[UR20][R12.64], P4 ;  /* 0x096000000c027fae */ /* 0x000fe8000a1a1014 */
[----:B------:R-:W-:Y:S04]  /*14a10*/  LDGSTS.E [R2+0x9800], desc[UR20][R28.64], P6 ;  /* 0x098000001c027fae */ /* 0x000fe8000b1a1014 */
[----:B------:R-:W3:Y:S04]  /*14a20*/  LDL.64 R14, [R1+0x370] ;  /* 0x00037000010e7983 */ /* 0x000ee80000100a00 */
[----:B------:R-:W3:Y:S04]  /*14a30*/  LDL.64 R12, [R1+0x378] ;  /* 0x00037800010c7983 */ /* 0x000ee80000100a00 */
[----:B------:R-:W-:Y:S04]  /*14a40*/  LDGSTS.E [R2+0x9a00], desc[UR20][R26.64], P6 ;  /* 0x09a000001a027fae */ /* 0x000fe8000b1a1014 */
[----:B------:R-:W3:Y:S04]  /*14a50*/  LDL.64 R28, [R1+0x390] ;  /* 0x00039000011c7983 */ /* 0x000ee80000100a00 */
[----:B------:R-:W3:Y:S04]  /*14a60*/  LDL.64 R26, [R1+0x3a0] ;  /* 0x0003a000011a7983 */ /* 0x000ee80000100a00 */
[----:B--2---:R-:W-:Y:S04]  /*14a70*/  LDGSTS.E [R2+0x9c00], desc[UR20][R10.64], P6 ;  /* 0x09c000000a027fae */ /* 0x004fe8000b1a1014 */
[----:B------:R-:W-:Y:S04]  /*14a80*/  LDGSTS.E [R2+0x9e00], desc[UR20][R24.64], P6 ;  /* 0x09e0000018027fae */ /* 0x000fe8000b1a1014 */
[----:B------:R-:W2:Y:S04]  /*14a90*/  LDL.64 R10, [R1+0x398] ;  /* 0x00039800010a7983 */ /* 0x000ea80000100a00 */
[----:B------:R-:W2:Y:S01]  /*14aa0*/  LDL.64 R24, [R1+0x3a8] ;  /* 0x0003a80001187983 */ /* 0x000ea20000100a00 */
[----:B------:R-:W-:-:S04]  /*14ab0*/  SHF.R.U32.HI R5, RZ, 0xb, R4 ;  /* 0x0000000bff057819 */ /* 0x000fc80000011604 */
[----:B------:R-:W-:Y:S02]  /*14ac0*/  LOP3.LUT P2, RZ, R5, 0x1, RZ, 0xc0, !PT ;  /* 0x0000000105ff7812 */ /* 0x000fe4000784c0ff */
[----:B------:R-:W-:-:S04]  /*14ad0*/  SHF.R.U32.HI R5, RZ, 0xa, R4 ;  /* 0x0000000aff057819 */ /* 0x000fc80000011604 */
[----:B------:R-:W-:Y:S02]  /*14ae0*/  LOP3.LUT P5, RZ, R5, 0x1, RZ, 0xc0, !PT ;  /* 0x0000000105ff7812 */ /* 0x000fe400078ac0ff */
[----:B------:R-:W-:-:S04]  /*14af0*/  SHF.R.U32.HI R5, RZ, 0x9, R4 ;  /* 0x00000009ff057819 */ /* 0x000fc80000011604 */
[----:B------:R-:W-:Y:S01]  /*14b00*/  LOP3.LUT P4, RZ, R5, 0x1, RZ, 0xc0, !PT ;  /* 0x0000000105ff7812 */ /* 0x000fe2000788c0ff */
[----:B------:R-:W-:Y:S01]  /*14b10*/  LDGSTS.E [R2+0xa000], desc[UR20][R40.64], P2 ;  /* 0x0a00000028027fae */ /* 0x000fe200091a1014 */
[----:B------:R-:W-:Y:S01]  /*14b20*/  SHF.R.U32.HI R5, RZ, 0x8, R4 ;  /* 0x00000008ff057819 */ /* 0x000fe20000011604 */
[----:B-1----:R-:W-:Y:S02]  /*14b30*/  VIADD R6, R6, 0xffffff4d ;  /* 0xffffff4d06067836 */ /* 0x002fe40000000000 */
[----:B------:R-:W2:Y:S04]  /*14b40*/  LDL.64 R40, [R1+0x508] ;  /* 0x0005080001287983 */ /* 0x000ea80000100a00 */
[----:B-----5:R-:W-:Y:S04]  /*14b50*/  LDGSTS.E [R2+0xa200], desc[UR20][R22.64], P2 ;  /* 0x0a20000016027fae */ /* 0x020fe800091a1014 */
[----:B----4-:R-:W-:Y:S04]  /*14b60*/  LDGSTS.E [R2+0xa400], desc[UR20][R20.64], P2 ;  /* 0x0a40000014027fae */ /* 0x010fe800091a1014 */
[----:B------:R-:W4:Y:S04]  /*14b70*/  LDL.64 R22, [R1+0x3b0] ;  /* 0x0003b00001167983 */ /* 0x000f280000100a00 */
[----:B------:R-:W-:Y:S01]  /*14b80*/  LDGSTS.E [R2+0xa600], desc[UR20][R18.64], P2 ;  /* 0x0a60000012027fae */ /* 0x000fe200091a1014 */
[----:B------:R-:W-:-:S03]  /*14b90*/  LOP3.LUT P2, RZ, R5, 0x1, RZ, 0xc0, !PT ;  /* 0x0000000105ff7812 */ /* 0x000fc6000784c0ff */
[----:B------:R-:W-:Y:S04]  /*14ba0*/  LDGSTS.E [R2+0xa800], desc[UR20][R38.64], P5 ;  /* 0x0a80000026027fae */ /* 0x000fe8000a9a1014 */
[----:B------:R-:W-:Y:S04]  /*14bb0*/  LDGSTS.E [R2+0xaa00], desc[UR20][R36.64], P5 ;  /* 0x0aa0000024027fae */ /* 0x000fe8000a9a1014 */
[----:B------:R-:W5:Y:S04]  /*14bc0*/  LDL.64 R20, [R1+0x3b8] ;  /* 0x0003b80001147983 */ /* 0x000f680000100a00 */
[----:B------:R-:W-:Y:S04]  /*14bd0*/  LDGSTS.E [R2+0xac00], desc[UR20][R16.64], P5 ;  /* 0x0ac0000010027fae */ /* 0x000fe8000a9a1014 */
[----:B------:R-:W-:Y:S04]  /*14be0*/  LDGSTS.E [R2+0xae00], desc[UR20][R34.64], P5 ;  /* 0x0ae0000022027fae */ /* 0x000fe8000a9a1014 */
[----:B------:R-:W5:Y:S04]  /*14bf0*/  LDL.64 R18, [R1+0x3c0] ;  /* 0x0003c00001127983 */ /* 0x000f680000100a00 */
[----:B------:R-:W5:Y:S04]  /*14c00*/  LDL.64 R16, [R1+0x3c8] ;  /* 0x0003c80001107983 */ /* 0x000f680000100a00 */
[----:B---3--:R-:W-:Y:S04]  /*14c10*/  LDGSTS.E [R2+0xb000], desc[UR20][R14.64], P4 ;  /* 0x0b0000000e027fae */ /* 0x008fe8000a1a1014 */
[----:B------:R-:W-:Y:S04]  /*14c20*/  LDGSTS.E [R2+0xb200], desc[UR20][R12.64], P4 ;  /* 0x0b2000000c027fae */ /* 0x000fe8000a1a1014 */
[----:B------:R-:W-:Y:S04]  /*14c30*/  LDGSTS.E [R2+0xb400], desc[UR20][R32.64], P4 ;  /* 0x0b40000020027fae */ /* 0x000fe8000a1a1014 */
[----:B------:R-:W3:Y:S04]  /*14c40*/  LDL.64 R14, [R1+0x3d0] ;  /* 0x0003d000010e7983 */ /* 0x000ee80000100a00 */
[----:B------:R-:W-:Y:S04]  /*14c50*/  LDGSTS.E [R2+0xb600], desc[UR20][R30.64], P4 ;  /* 0x0b6000001e027fae */ /* 0x000fe8000a1a1014 */
[----:B------:R-:W3:Y:S04]  /*14c60*/  LDL.64 R12, [R1+0x3d8] ;  /* 0x0003d800010c7983 */ /* 0x000ee80000100a00 */
[----:B------:R-:W-:Y:S04]  /*14c70*/  LDGSTS.E [R2+0xb800], desc[UR20][R28.64], P2 ;  /* 0x0b8000001c027fae */ /* 0x000fe800091a1014 */
[----:B------:R-:W3:Y:S04]  /*14c80*/  LDL.64 R34, [R1+0x3e0] ;  /* 0x0003e00001227983 */ /* 0x000ee80000100a00 */
[----:B------:R-:W3:Y:S04]  /*14c90*/  LDL.64 R32, [R1+0x3f0] ;  /* 0x0003f00001207983 */ /* 0x000ee80000100a00 */
[----:B------:R-:W3:Y:S04]  /*14ca0*/  LDL.64 R30, [R1+0x3f8] ;  /* 0x0003f800011e7983 */ /* 0x000ee80000100a00 */
[----:B------:R-:W3:Y:S01]  /*14cb0*/  LDL.64 R28, [R1+0x400] ;  /* 0x00040000011c7983 */ /* 0x000ee20000100a00 */
[----:B------:R-:W-:-:S03]  /*14cc0*/  SHF.R.U32.HI R5, RZ, 0x7, R4 ;  /* 0x00000007ff057819 */ /* 0x000fc60000011604 */
[----:B------:R-:W3:Y:S04]  /*14cd0*/  LDL.64 R38, [R1+0x490] ;  /* 0x0004900001267983 */ /* 0x000ee80000100a00 */
[----:B------:R-:W3:Y:S04]  /*14ce0*/  LDL.64 R36, [R1+0x4a0] ;  /* 0x0004a00001247983 */ /* 0x000ee80000100a00 */
[----:B--2---:R-:W-:Y:S04]  /*14cf0*/  LDGSTS.E [R2+0xba00], desc[UR20][R10.64], P2 ;  /* 0x0ba000000a027fae */ /* 0x004fe800091a1014 */
[----:B------:R-:W-:Y:S04]  /*14d00*/  LDGSTS.E [R2+0xbc00], desc[UR20][R26.64], P2 ;  /* 0x0bc000001a027fae */ /* 0x000fe800091a1014 */
[----:B------:R-:W-:Y:S04]  /*14d10*/  LDGSTS.E [R2+0xbe00], desc[UR20][R24.64], P2 ;  /* 0x0be0000018027fae */ /* 0x000fe800091a1014 */
[----:B------:R-:W2:Y:S04]  /*14d20*/  LDL.64 R10, [R1+0x3e8] ;  /* 0x0003e800010a7983 */ /* 0x000ea80000100a00 */
[----:B------:R-:W2:Y:S04]  /*14d30*/  LDL.64 R26, [R1+0x408] ;  /* 0x00040800011a7983 */ /* 0x000ea80000100a00 */
[----:B------:R-:W2:Y:S01]  /*14d40*/  LDL.64 R24, [R1+0x410] ;  /* 0x0004100001187983 */ /* 0x000ea20000100a00 */
[----:B------:R-:W-:-:S02]  /*14d50*/  LOP3.LUT P5, RZ, R5, 0x1, RZ, 0xc0, !PT ;  /* 0x0000000105ff7812 */ /* 0x000fc400078ac0ff */
[----:B------:R-:W-:-:S04]  /*14d60*/  SHF.R.U32.HI R5, RZ, 0x6, R4 ;  /* 0x00000006ff057819 */ /* 0x000fc80000011604 */
[----:B------:R-:W-:Y:S02]  /*14d70*/  LOP3.LUT P4, RZ, R5, 0x1, RZ, 0xc0, !PT ;  /* 0x0000000105ff7812 */ /* 0x000fe4000788c0ff */
[----:B------:R-:W-:-:S04]  /*14d80*/  SHF.R.U32.HI R5, RZ, 0x5, R4 ;  /* 0x00000005ff057819 */ /* 0x000fc80000011604 */
[----:B------:R-:W-:Y:S02]  /*14d90*/  LOP3.LUT P6, RZ, R5, 0x1, RZ, 0xc0, !PT ;  /* 0x0000000105ff7812 */ /* 0x000fe400078cc0ff */
[----:B------:R-:W-:-:S04]  /*14da0*/  SHF.R.U32.HI R5, RZ, 0x4, R4 ;  /* 0x00000004ff057819 */ /* 0x000fc80000011604 */
[----:B------:R-:W-:Y:S01]  /*14db0*/  LOP3.LUT P2, RZ, R5, 0x1, RZ, 0xc0, !PT ;  /* 0x0000000105ff7812 */ /* 0x000fe2000784c0ff */
[----:B----4-:R-:W-:Y:S04]  /*14dc0*/  LDGSTS.E [R2+0xc000], desc[UR20][R22.64], P5 ;  /* 0x0c00000016027fae */ /* 0x010fe8000a9a1014 */
[----:B------:R-:W4:Y:S04]  /*14dd0*/  LDL.64 R22, [R1+0x418] ;  /* 0x0004180001167983 */ /* 0x000f280000100a00 */
[----:B-----5:R-:W-:Y:S04]  /*14de0*/  LDGSTS.E [R2+0xc200], desc[UR20][R20.64], P5 ;  /* 0x0c20000014027fae */ /* 0x020fe8000a9a1014 */
[----:B------:R-:W-:Y:S04]  /*14df0*/  LDGSTS.E [R2+0xc400], desc[UR20][R18.64], P5 ;  /* 0x0c40000012027fae */ /* 0x000fe8000a9a1014 */
[----:B------:R-:W-:Y:S04]  /*14e00*/  LDGSTS.E [R2+0xc600], desc[UR20][R16.64], P5 ;  /* 0x0c60000010027fae */ /* 0x000fe8000a9a1014 */
[----:B------:R-:W5:Y:S04]  /*14e10*/  LDL.64 R20, [R1+0x420] ;  /* 0x0004200001147983 */ /* 0x000f680000100a00 */
[----:B------:R-:W5:Y:S04]  /*14e20*/  LDL.64 R18, [R1+0x428] ;  /* 0x0004280001127983 */ /* 0x000f680000100a00 */
[----:B------:R-:W5:Y:S04]  /*14e30*/  LDL.64 R16, [R1+0x430] ;  /* 0x0004300001107983 */ /* 0x000f680000100a00 */
[----:B---3--:R-:W-:Y:S04]  /*14e40*/  LDGSTS.E [R2+0xc800], desc[UR20][R14.64], P4 ;  /* 0x0c8000000e027fae */ /* 0x008fe8000a1a1014 */
[----:B------:R-:W-:Y:S04]  /*14e50*/  LDGSTS.E [R2+0xca00], desc[UR20][R12.64], P4 ;  /* 0x0ca000000c027fae */ /* 0x000fe8000a1a1014 */
[----:B------:R-:W3:Y:S04]  /*14e60*/  LDL.64 R14, [R1+0x438] ;  /* 0x00043800010e7983 */ /* 0x000ee80000100a00 */
[----:B------:R-:W-:Y:S04]  /*14e70*/  LDGSTS.E [R2+0xcc00], desc[UR20][R34.64], P4 ;  /* 0x0cc0000022027fae */ /* 0x000fe8000a1a1014 */
[----:B------:R-:W3:Y:S01]  /*14e80*/  LDL.64 R12, [R1+0x440] ;  /* 0x00044000010c7983 */ /* 0x000ee20000100a00 */
[----:B------:R-:W-:-:S03]  /*14e90*/  SHF.R.U32.HI R5, RZ, 0x3, R4 ;  /* 0x00000003ff057819 */ /* 0x000fc60000011604 */
[----:B------:R-:W3:Y:S04]  /*14ea0*/  LDL.64 R34, [R1+0x4b8] ;  /* 0x0004b80001227983 */ /* 0x000ee80000100a00 */
[----:B--2---:R-:W-:Y:S04]  /*14eb0*/  LDGSTS.E [R2+0xce00], desc[UR20][R10.64], P4 ;  /* 0x0ce000000a027fae */ /* 0x004fe8000a1a1014 */
[----:B------:R-:W-:Y:S04]  /*14ec0*/  LDGSTS.E [R2+0xd000], desc[UR20][R32.64], P6 ;  /* 0x0d00000020027fae */ /* 0x000fe8000b1a1014 */
[----:B------:R-:W-:Y:S04]  /*14ed0*/  LDGSTS.E [R2+0xd200], desc[UR20][R30.64], P6 ;  /* 0x0d2000001e027fae */ /* 0x000fe8000b1a1014 */
[----:B------:R-:W-:Y:S04]  /*14ee0*/  LDGSTS.E [R2+0xd400], desc[UR20][R28.64], P6 ;  /* 0x0d4000001c027fae */ /* 0x000fe8000b1a1014 */
[----:B------:R-:W-:Y:S04]  /*14ef0*/  LDGSTS.E [R2+0xd600], desc[UR20][R26.64], P6 ;  /* 0x0d6000001a027fae */ /* 0x000fe8000b1a1014 */
[----:B------:R-:W2:Y:S04]  /*14f00*/  LDL.64 R10, [R1+0x448] ;  /* 0x00044800010a7983 */ /* 0x000ea80000100a00 */
[----:B------:R-:W-:Y:S01]  /*14f10*/  LDGSTS.E [R2+0xd800], desc[UR20][R24.64], P2 ;  /* 0x0d80000018027fae */ /* 0x000fe200091a1014 */
[----:B------:R-:W-:-:S03]  /*14f20*/  LOP3.LUT P5, RZ, R5, 0x1, RZ, 0xc0, !PT ;  /* 0x0000000105ff7812 */ /* 0x000fc600078ac0ff */
[----:B------:R-:W2:Y:S04]  /*14f30*/  LDL.64 R28, [R1+0x458] ;  /* 0x00045800011c7983 */ /* 0x000ea80000100a00 */
[----:B------:R-:W2:Y:S04]  /*14f40*/  LDL.64 R26, [R1+0x468] ;  /* 0x00046800011a7983 */ /* 0x000ea80000100a00 */
[----:B------:R-:W2:Y:S01]  /*14f50*/  LDL.64 R24, [R1+0x450] ;  /* 0x0004500001187983 */ /* 0x000ea20000100a00 */
[----:B------:R-:W-:-:S03]  /*14f60*/  SHF.R.U32.HI R5, RZ, 0x2, R4 ;  /* 0x00000002ff057819 */ /* 0x000fc60000011604 */
[----:B------:R-:W2:Y:S01]  /*14f70*/  LDL.64 R32, [R1+0x4d8] ;  /* 0x0004d80001207983 */ /* 0x000ea20000100a00 */
[----:B------:R-:W-:Y:S02]  /*14f80*/  LOP3.LUT P4, RZ, R5, 0x1, RZ, 0xc0, !PT ;  /* 0x0000000105ff7812 */ /* 0x000fe4000788c0ff */
[----:B------:R-:W1:Y:S01]  /*14f90*/  LDC R5, c[0x0][0x3a0] ;  /* 0x0000e800ff057b82 */ /* 0x000e620000000800 */
[----:B------:R-:W2:Y:S04]  /*14fa0*/  LDL.64 R30, [R1+0x4e8] ;  /* 0x0004e800011e7983 */ /* 0x000ea80000100a00 */
[----:B----4-:R4:W-:Y:S01]  /*14fb0*/  LDGSTS.E [R2+0xda00], desc[UR20][R22.64], P2 ;  /* 0x0da0000016027fae */ /* 0x0109e200091a1014 */
[----:B-1----:R-:W-:Y:S01]  /*14fc0*/  VIADD R5, R5, 0xffffff4c ;  /* 0xffffff4c05057836 */ /* 0x002fe20000000000 */
[----:B------:R-:W-:Y:S01]  /*14fd0*/  SHF.R.U32.HI R4, RZ, 0x1, R4 ;  /* 0x00000001ff047819 */ /* 0x000fe20000011604 */
[----:B----4-:R-:W1:Y:S01]  /*14fe0*/  LDC R22, c[0x0][0x3a0] ;  /* 0x0000e800ff167b82 */ /* 0x010e620000000800 */
[----:B-----5:R4:W-:Y:S04]  /*14ff0*/  LDGSTS.E [R2+0xdc00], desc[UR20][R20.64], P2 ;  /* 0x0dc0000014027fae */ /* 0x0209e800091a1014 */
[----:B------:R-:W-:Y:S04]  /*15000*/  LDGSTS.E [R2+0xde00], desc[UR20][R18.64], P2 ;  /* 0x0de0000012027fae */ /* 0x000fe800091a1014 */
[----:B------:R5:W-:Y:S01]  /*15010*/  LDGSTS.E [R2+0xe000], desc[UR20][R16.64], P5 ;  /* 0x0e00000010027fae */ /* 0x000be2000a9a1014 */
[----:B------:R-:W-:Y:S01]  /*15020*/  ISETP.GE.U32.AND P2, PT, R5, 0x7fffff0d, PT ;  /* 0x7fffff0d0500780c */ /* 0x000fe20003f46070 */
[----:B----4-:R-:W4:Y:S08]  /*15030*/  LDC R21, c[0x0][0x3a0] ;  /* 0x0000e800ff157b82 */ /* 0x010f300000000800 */
[----:B-----5:R-:W5:Y:S01]  /*15040*/  LDC R17, c[0x0][0x3a0] ;  /* 0x0000e800ff117b82 */ /* 0x020f620000000800 */
[----:B---3--:R3:W-:Y:S07]  /*15050*/  LDGSTS.E [R2+0xe200], desc[UR20][R14.64], P5 ;  /* 0x0e2000000e027fae */ /* 0x0087ee000a9a1014 */
[----:B------:R-:W1:Y:S01]  /*15060*/  LDC R16, c[0x0][0x3a0] ;  /* 0x0000e800ff107b82 */ /* 0x000e620000000800 */
[----:B------:R3:W-:Y:S01]  /*15070*/  LDGSTS.E [R2+0xe400], desc[UR20][R12.64], P5 ;  /* 0x0e4000000c027fae */ /* 0x0007e2000a9a1014 */
[----:B------:R-:W-:-:S06]  /*15080*/  IADD3 R5, PT, PT, R7, -0xb2, RZ ;  /* 0xffffff4e07057810 */ /* 0x000fcc0007ffe0ff */
[----:B---3--:R-:W3:Y:S08]  /*15090*/  LDC R14, c[0x0][0x3a0] ;  /* 0x0000e800ff0e7b82 */ /* 0x008ef00000000800 */
[----:B------:R-:W1:Y:S08]  /*150a0*/  LDC R12, c[0x0][0x3a0] ;  /* 0x0000e800ff0c7b82 */ /* 0x000e700000000800 */
[----:B------:R-:W1:Y:S08]  /*150b0*/  LDC R13, c[0x0][0x3a0] ;  /* 0x0000e800ff0d7b82 */ /* 0x000e700000000800 */
[----:B------:R-:W1:Y:S08]  /*150c0*/  LDC R20, c[0x0][0x3a0] ;  /* 0x0000e800ff147b82 */ /* 0x000e700000000800 */
[----:B------:R-:W1:Y:S01]  /*150d0*/  LDC R19, c[0x0][0x3a0] ;  /* 0x0000e800ff137b82 */ /* 0x000e620000000800 */
[----:B--2---:R2:W-:Y:S01]  /*150e0*/  LDGSTS.E [R2+0xe600], desc[UR20][R10.64], P5 ;  /* 0x0e6000000a027fae */ /* 0x0045e2000a9a1014 */
[----:B------:R-:W-:-:S06]  /*150f0*/  VIADD R7, R8, 0xffffff4f ;  /* 0xffffff4f08077836 */ /* 0x000fcc0000000000 */
[----:B--2---:R-:W2:Y:S01]  /*15100*/  LDC R10, c[0x0][0x3a0] ;  /* 0x0000e800ff0a7b82 */ /* 0x004ea20000000800 */
[----:B------:R-:W-:Y:S07]  /*15110*/  LDGSTS.E [R2+0xe800], desc[UR20][R24.64], P4 ;  /* 0x0e80000018027fae */ /* 0x000fee000a1a1014 */
[----:B------:R-:W2:Y:S01]  /*15120*/  LDC R11, c[0x0][0x3a0] ;  /* 0x0000e800ff0b7b82 */ /* 0x000ea20000000800 */
[----:B------:R-:W-:Y:S01]  /*15130*/  ISETP.GE.U32.AND P5, PT, R6, 0x7fffff0e, PT ;  /* 0x7fffff0e0600780c */ /* 0x000fe20003fa6070 */
[----:B------:R-:W-:Y:S04]  /*15140*/  LDGSTS.E [R2+0xea00], desc[UR20][R28.64], P4 ;  /* 0x0ea000001c027fae */ /* 0x000fe8000a1a1014 */
[----:B------:R-:W4:Y:S01]  /*15150*/  LDL.64 R24, [R1+0x470] ;  /* 0x0004700001187983 */ /* 0x000f220000100a00 */
[----:B------:R-:W-:-:S02]  /*15160*/  SEL R6, RZ, 0x1, P2 ;  /* 0x00000001ff067807 */ /* 0x000fc40001000000 */
[----:B------:R-:W-:Y:S01]  /*15170*/  ISETP.GE.U32.AND P2, PT, R5, 0x7fffff0f, PT ;  /* 0x7fffff0f0500780c */ /* 0x000fe20003f46070 */
[----:B------:R-:W-:Y:S01]  /*15180*/  LDGSTS.E [R2+0xec00], desc[UR20][R46.64], P4 ;  /* 0x0ec000002e027fae */ /* 0x000fe2000a1a1014 */
[----:B------:R-:W-:Y:S02]  /*15190*/  SEL R5, RZ, 0x1fffe, P5 ;  /* 0x0001fffeff057807 */ /* 0x000fe40002800000 */
[----:B------:R-:W-:Y:S01]  /*151a0*/  ISETP.GE.U32.AND P5, PT, R7, 0x7fffff10, PT ;  /* 0x7fffff100700780c */ /* 0x000fe20003fa6070 */
[----:B------:R-:W-:Y:S01]  /*151b0*/  VIADD R7, R9, 0xffffff48 ;  /* 0xffffff4809077836 */ /* 0x000fe20000000000 */
[----:B------:R-:W-:Y:S01]  /*151c0*/  SEL R8, RZ, 0x4, P2 ;  /* 0x00000004ff087807 */ /* 0x000fe20001000000 */
[----:B-1----:R-:W-:Y:S01]  /*151d0*/  VIADD R9, R12, 0xffffff49 ;  /* 0xffffff490c097836 */ /* 0x002fe20000000000 */
[----:B------:R-:W4:Y:S02]  /*151e0*/  LDL.64 R28, [R1+0x4f8] ;  /* 0x0004f800011c7983 */ /* 0x000f240000100a00 */
[----:B------:R-:W-:-:S02]  /*151f0*/  ISETP.GE.U32.AND P2, PT, R7, 0x7fffff09, PT ;  /* 0x7fffff090700780c */ /* 0x000fc40003f46070 */
[----:B------:R-:W-:Y:S01]  /*15200*/  SEL R7, RZ, 0x7fff8, P5 ;  /* 0x0007fff8ff077807 */ /* 0x000fe20002800000 */
[----:B--2---:R-:W-:Y:S01]  /*15210*/  VIADD R11, R11, 0xffffff4b ;  /* 0xffffff4b0b0b7836 */ /* 0x004fe20000000000 */
[----:B------:R-:W-:Y:S01]  /*15220*/  ISETP.GE.U32.AND P5, PT, R9, 0x7fffff0a, PT ;  /* 0x7fffff0a0900780c */ /* 0x000fe20003fa6070 */
[----:B------:R-:W-:Y:S01]  /*15230*/  VIADD R9, R10, 0xffffff4a ;  /* 0xffffff4a0a097836 */ /* 0x000fe20000000000 */
[----:B------:R-:W-:Y:S01]  /*15240*/  SEL R10, RZ, 0x1, P2 ;  /* 0x00000001ff0a7807 */ /* 0x000fe20001000000 */
[----:B------:R-:W-:Y:S03]  /*15250*/  LDGSTS.E [R2+0xee00], desc[UR20][R26.64], P4 ;  /* 0x0ee000001a027fae */ /* 0x000fe6000a1a1014 */
[----:B------:R-:W-:Y:S01]  /*15260*/  ISETP.GE.U32.AND P2, PT, R9, 0x7fffff0b, PT ;  /* 0x7fffff0b0900780c */ /* 0x000fe20003f46070 */
[----:B------:R-:W2:Y:S01]  /*15270*/  LDL.64 R46, [R1+0x528] ;  /* 0x00052800012e7983 */ /* 0x000ea20000100a00 */
[----:B------:R-:W-:-:S02]  /*15280*/  SEL R9, RZ, 0x1fffe, P5 ;  /* 0x0001fffeff097807 */ /* 0x000fc40002800000 */
[----:B------:R-:W-:Y:S01]  /*15290*/  ISETP.GE.U32.AND P5, PT, R11, 0x7fffff0c, PT ;  /* 0x7fffff0c0b00780c */ /* 0x000fe20003fa6070 */
[----:B---3--:R-:W-:-:S03]  /*152a0*/  VIADD R12, R14, 0xffffff45 ;  /* 0xffffff450e0c7836 */ /* 0x008fc60000000000 */
[----:B------:R-:W-:Y:S01]  /*152b0*/  SEL R14, RZ, 0x7fff8, P5 ;  /* 0x0007fff8ff0e7807 */ /* 0x000fe20002800000 */
[----:B------:R-:W3:Y:S01]  /*152c0*/  LDL.64 R26, [R1+0x518] ;  /* 0x00051800011a7983 */ /* 0x000ee20000100a00 */
[----:B------:R-:W-:Y:S01]  /*152d0*/  LOP3.LUT P5, RZ, R4, 0x1, RZ, 0xc0, !PT ;  /* 0x0000000104ff7812 */ /* 0x000fe200078ac0ff */
[----:B------:R-:W-:Y:S01]  /*152e0*/  VIADD R11, R13, 0xffffff44 ;  /* 0xffffff440d0b7836 */ /* 0x000fe20000000000 */
[----:B------:R-:W-:Y:S02]  /*152f0*/  SEL R15, RZ, 0x4, P2 ;  /* 0x00000004ff0f7807 */ /* 0x000fe40001000000 */
[----:B------:R-:W-:Y:S01]  /*15300*/  ISETP.GE.U32.AND P6, PT, R12, 0x7fffff06, PT ;  /* 0x7fffff060c00780c */ /* 0x000fe20003fc6070 */
[----:B-----5:R-:W-:Y:S01]  /*15310*/  VIADD R12, R17, 0xffffff46 ;  /* 0xffffff46110c7836 */ /* 0x020fe20000000000 */
[----:B------:R-:W-:Y:S02]  /*15320*/  ISETP.GE.U32.AND P2, PT, R11, 0x7fffff05, PT ;  /* 0x7fffff050b00780c */ /* 0x000fe40003f46070 */
[----:B------:R-:W-:-:S02]  /*15330*/  IADD3 R4, PT, PT, R16, -0xb9, RZ ;  /* 0xffffff4710047810 */ /* 0x000fc40007ffe0ff */
[----:B------:R-:W-:Y:S02]  /*15340*/  SEL R13, RZ, 0x1, P2 ;  /* 0x00000001ff0d7807 */ /* 0x000fe40001000000 */
[----:B------:R-:W-:-:S04]  /*15350*/  ISETP.GE.U32.AND P2, PT, R12, 0x7fffff07, PT ;  /* 0x7fffff070c00780c */ /* 0x000fc80003f46070 */
[----:B------:R-:W-:Y:S02]  /*15360*/  SEL R18, RZ, 0x4, P2 ;  /* 0x00000004ff127807 */ /* 0x000fe40001000000 */
[----:B------:R-:W-:Y:S01]  /*15370*/  ISETP.GE.U32.AND P2, PT, R4, 0x7fffff08, PT ;  /* 0x7fffff080400780c */ /* 0x000fe20003f46070 */
[----:B----4-:R-:W-:Y:S02]  /*15380*/  VIADD R4, R21, 0xffffff41 ;  /* 0xffffff4115047836 */ /* 0x010fe40000000000 */
[----:B------:R-:W1:Y:S01]  /*15390*/  LDC R21, c[0x0][0x3a0] ;  /* 0x0000e800ff157b82 */ /* 0x000e620000000800 */
[----:B------:R-:W-:Y:S02]  /*153a0*/  SEL R17, RZ, 0x7fff8, P2 ;  /* 0x0007fff8ff117807 */ /* 0x000fe40001000000 */
[----:B------:R-:W-:Y:S01]  /*153b0*/  ISETP.GE.U32.AND P2, PT, R4, 0x7fffff02, PT ;  /* 0x7fffff020400780c */ /* 0x000fe20003f46070 */
[----:B------:R-:W-:-:S04]  /*153c0*/  VIADD R4, R20, 0xffffff42 ;  /* 0xffffff4214047836 */ /* 0x000fc80000000000 */
[----:B------:R-:W4:Y:S01]  /*153d0*/  LDC R20, c[0x0][0x3a0] ;  /* 0x0000e800ff147b82 */ /* 0x000f220000000800 */
[----:B------:R-:W-:Y:S02]  /*153e0*/  SEL R12, RZ, 0x1fffe, P2 ;  /* 0x0001fffeff0c7807 */ /* 0x000fe40001000000 */
[----:B------:R-:W-:Y:S01]  /*153f0*/  ISETP.GE.U32.AND P2, PT, R4, 0x7fffff03, PT ;  /* 0x7fffff030400780c */ /* 0x000fe20003f46070 */
[----:B------:R-:W-:Y:S02]  /*15400*/  IMAD.IADD R4, R6, 0x1, R5 ;  /* 0x0000000106047824 */ /* 0x000fe400078e0205 */
[----:B------:R-:W-:Y:S01]  /*15410*/  VIADD R19, R19, 0xffffff43 ;  /* 0xffffff4313137836 */ /* 0x000fe20000000000 */
[----:B------:R-:W-:Y:S02]  /*15420*/  SEL R16, RZ, 0x4, P2 ;  /* 0x00000004ff107807 */ /* 0x000fe40001000000 */
[----:B------:R-:W-:Y:S02]  /*15430*/  LOP3.LUT R4, R4, 0x3, RZ, 0xc0, !PT ;  /* 0x0000000304047812 */ /* 0x000fe400078ec0ff */
[----:B------:R-:W-:-:S02]  /*15440*/  ISETP.GE.U32.AND P2, PT, R19, 0x7fffff04, PT ;  /* 0x7fffff041300780c */ /* 0x000fc40003f46070 */
[----:B------:R-:W-:Y:S01]  /*15450*/  IADD3 R19, PT, PT, R4, R7, R8 ;  /* 0x0000000704137210 */ /* 0x000fe20007ffe008 */
[----:B-1----:R-:W-:Y:S01]  /*15460*/  VIADD R5, R21, 0xffffff5e ;  /* 0xffffff5e15057836 */ /* 0x002fe20000000000 */
[----:B------:R-:W-:Y:S01]  /*15470*/  SEL R8, RZ, 0x7fff8, P2 ;  /* 0x0007fff8ff087807 */ /* 0x000fe20001000000 */
[----:B------:R-:W-:Y:S03]  /*15480*/  LDGSTS.E [R2+0xf000], desc[UR20][R24.64], P5 ;  /* 0x0f00000018027fae */ /* 0x000fe6000a9a1014 */
[----:B------:R-:W-:Y:S01]  /*15490*/  ISETP.GE.U32.AND P2, PT, R5, 0x7fffff1f, PT ;  /* 0x7fffff1f0500780c */ /* 0x000fe20003f46070 */
[----:B------:R-:W5:Y:S01]  /*154a0*/  LDL.64 R24, [R1+0x540] ;  /* 0x0005400001187983 */ /* 0x000f620000100a00 */
[----:B------:R-:W-:Y:S01]  /*154b0*/  UIADD3 UR27, UPT, UPT, UR27, -0xa3, URZ ;  /* 0xffffff5d1b1b7890 */ /* 0x000fe2000fffe0ff */
[----:B------:R-:W-:Y:S01]  /*154c0*/  VIADD R5, R22, 0xffffff5f ;  /* 0xffffff5f16057836 */ /* 0x000fe20000000000 */
[----:B------:R-:W-:Y:S01]  /*154d0*/  UIADD3 UR23, UPT, UPT, UR23, -0xa7, URZ ;  /* 0xffffff5917177890 */ /* 0x000fe2000fffe0ff */
[----:B------:R-:W-:Y:S01]  /*154e0*/  IMAD.IADD R4, R10, 0x1, R9 ;  /* 0x000000010a047824 */ /* 0x000fe200078e0209 */
[----:B------:R-:W-:-:S02]  /*154f0*/  UIADD3 UR26, UPT, UPT, UR26, -0xa6, URZ ;  /* 0xffffff5a1a1a7890 */ /* 0x000fc4000fffe0ff */
[----:B------:R-:W-:Y:S01]  /*15500*/  UISETP.GE.U32.AND UP3, UPT, UR28, 0x7fffff1d, UPT ;  /* 0x7fffff1d1c00788c */ /* 0x000fe2000bf66070 */
[----:B------:R-:W-:Y:S01]  /*15510*/  SEL R10, RZ, 0x4, P2 ;  /* 0x00000004ff0a7807 */ /* 0x000fe20001000000 */
[----:B------:R-:W-:Y:S01]  /*15520*/  UIADD3 UR18, UPT, UPT, UR18, -0xac, URZ ;  /* 0xffffff5412127890 */ /* 0x000fe2000fffe0ff */
[----:B------:R-:W-:Y:S01]  /*15530*/  ISETP.GE.U32.AND P2, PT, R5, 0x7fffff20, PT ;  /* 0x7fffff200500780c */ /* 0x000fe20003f46070 */
[----:B------:R-:W-:Y:S01]  /*15540*/  UIADD3 UR25, UPT, UPT, UR25, -0xa5, URZ ;  /* 0xffffff5b19197890 */ /* 0x000fe2000fffe0ff */
[----:B----4-:R-:W-:Y:S01]  /*15550*/  VIADD R23, R20, 0xffffff40 ;  /* 0xffffff4014177836 */ /* 0x010fe20000000000 */
[----:B------:R-:W-:Y:S02]  /*15560*/  UISETP.GE.U32.AND UP4, UPT, UR27, 0x7fffff1e, UPT ;  /* 0x7fffff1e1b00788c */ /* 0x000fe4000bf86070 */
[----:B------:R-:W-:Y:S02]  /*15570*/  UIADD3 UR24, UPT, UPT, UR24, -0xa8, URZ ;  /* 0xffffff5818187890 */ /* 0x000fe4000fffe0ff */
[----:B------:R-:W-:-:S02]  /*15580*/  UIADD3 UR17, UPT, UPT, UR17, -0xab, URZ ;  /* 0xffffff5511117890 */ /* 0x000fc4000fffe0ff */
[----:B------:R-:W-:Y:S02]  /*15590*/  UIADD3 UR5, UPT, UPT, UR5, -0xb0, URZ ;  /* 0xffffff5005057890 */ /* 0x000fe4000fffe0ff */
[----:B------:R-:W-:Y:S02]  /*155a0*/  UIADD3 UR4, UPT, UPT, UR4, -0xaf, URZ ;  /* 0xffffff5104047890 */ /* 0x000fe4000fffe0ff */
[----:B------:R-:W-:Y:S02]  /*155b0*/  UIADD3 UR22, UPT, UPT, UR22, -0xaa, URZ ;  /* 0xffffff5616167890 */ /* 0x000fe4000fffe0ff */
[----:B------:R-:W-:Y:S02]  /*155c0*/  UIADD3 UR19, UPT, UPT, UR19, -0xa9, URZ ;  /* 0xffffff5713137890 */ /* 0x000fe4000fffe0ff */
[----:B------:R-:W-:Y:S01]  /*155d0*/  UIADD3 UR9, UPT, UPT, UR9, -0xae, URZ ;  /* 0xffffff5209097890 */ /* 0x000fe2000fffe0ff */
[----:B------:R-:W-:Y:S01]  /*155e0*/  SEL R11, RZ, 0x1fffe, P6 ;  /* 0x0001fffeff0b7807 */ /* 0x000fe20003000000 */
[----:B------:R-:W-:Y:S01]  /*155f0*/  UISETP.GE.U32.AND UP6, UPT, UR23, 0x7fffff1a, UPT ;  /* 0x7fffff1a1700788c */ /* 0x000fe2000bfc6070 */
[----:B------:R-:W-:Y:S01]  /*15600*/  LDGSTS.E [R2+0xf200], desc[UR20][R44.64], P5 ;  /* 0x0f2000002c027fae */ /* 0x000fe2000a9a1014 */
[----:B------:R-:W-:-:S02]  /*15610*/  UISETP.GE.U32.AND UP1, UPT, UR26, 0x7fffff1b, UPT ;  /* 0x7fffff1b1a00788c */ /* 0x000fc4000bf26070 */
[----:B------:R-:W-:Y:S01]  /*15620*/  USEL UR23, URZ, 0x1, UP3 ;  /* 0x00000001ff177887 */ /* 0x000fe20009800000 */
[----:B------:R-:W-:Y:S01]  /*15630*/  SEL R9, RZ, 0x7fff8, P2 ;  /* 0x0007fff8ff097807 */ /* 0x000fe20001000000 */
[----:B------:R-:W-:Y:S01]  /*15640*/  UISETP.GE.U32.AND UP3, UPT, UR18, 0x7fffff15, UPT ;  /* 0x7fffff151200788c */ /* 0x000fe2000bf66070 */
[----:B------:R-:W-:Y:S01]  /*15650*/  LOP3.LUT R4, R4, 0x3, RZ, 0xc0, !PT ;  /* 0x0000000304047812 */ /* 0x000fe200078ec0ff */
[----:B------:R-:W-:Y:S01]  /*15660*/  UISETP.GE.U32.AND UP2, UPT, UR25, 0x7fffff1c, UPT ;  /* 0x7fffff1c1900788c */ /* 0x000fe2000bf46070 */
[----:B------:R-:W4:Y:S01]  /*15670*/  LDL.64 R20, [R1+0x840] ;  /* 0x0008400001147983 */ /* 0x000f220000100a00 */
[----:B------:R-:W-:Y:S01]  /*15680*/  USEL UR18, URZ, 0x1fffe, UP4 ;  /* 0x0001fffeff127887 */ /* 0x000fe2000a000000 */
[----:B------:R-:W-:Y:S01]  /*15690*/  ISETP.GE.U32.AND P2, PT, R23, 0x7fffff01, PT ;  /* 0x7fffff011700780c */ /* 0x000fe20003f46070 */
[----:B------:R-:W-:Y:S01]  /*156a0*/  UISETP.GE.U32.AND UP5, UPT, UR24, 0x7fffff19, UPT ;  /* 0x7fffff191800788c */ /* 0x000fe2000bfa6070 */
[----:B------:R-:W-:Y:S01]  /*156b0*/  IADD3 R6, PT, PT, R4, R14, R15 ;  /* 0x0000000e04067210 */ /* 0x000fe20007ffe00f */
[----:B------:R-:W-:Y:S01]  /*156c0*/  UISETP.GE.U32.AND UP4, UPT, UR17, 0x7fffff16, UPT ;  /* 0x7fffff161100788c */ /* 0x000fe2000bf86070 */
[----:B------:R-:W-:Y:S01]  /*156d0*/  SEL R4, RZ, 0x1, P2 ;  /* 0x00000001ff047807 */ /* 0x000fe20001000000 */
[----:B------:R-:W-:-:S02]  /*156e0*/  USEL UR17, URZ, 0x4, UP1 ;  /* 0x00000004ff117887 */ /* 0x000fc40008800000 */
[----:B------:R-:W-:Y:S01]  /*156f0*/  UIADD3 UR6, UPT, UPT, UR6, -0xad, URZ ;  /* 0xffffff5306067890 */ /* 0x000fe2000fffe0ff */
[----:B------:R-:W-:Y:S01]  /*15700*/  IADD3 R5, PT, PT, R13, R11, RZ ;  /* 0x0000000b0d057210 */ /* 0x000fe20007ffe0ff */
[----:B------:R-:W-:Y:S01]  /*15710*/  UISETP.GE.U32.AND UP1, UPT, UR5, 0x7fffff11, UPT ;  /* 0x7fffff110500788c */ /* 0x000fe2000bf26070 */
[----:B------:R-:W-:Y:S01]  /*15720*/  LDGSTS.E [R2+0xf400], desc[UR20][R38.64], P5 ;  /* 0x0f40000026027fae */ /* 0x000fe2000a9a1014 */
[----:B------:R-:W-:Y:S02]  /*15730*/  USEL UR5, URZ, 0x7fff8, UP2 ;  /* 0x0007fff8ff057887 */ /* 0x000fe40009000000 */
[----:B------:R-:W-:Y:S01]  /*15740*/  USEL UR24, URZ, 0x1, UP5 ;  /* 0x00000001ff187887 */ /* 0x000fe2000a800000 */
[----:B------:R-:W-:Y:S01]  /*15750*/  IMAD.IADD R4, R4, 0x1, R12 ;  /* 0x0000000104047824 */ /* 0x000fe200078e020c */
[----:B------:R-:W-:Y:S01]  /*15760*/  UISETP.GE.U32.AND UP2, UPT, UR4, 0x7fffff12, UPT ;  /* 0x7fffff120400788c */ /* 0x000fe2000bf46070 */
[----:B------:R-:W-:Y:S01]  /*15770*/  LOP3.LUT R5, R5, 0x3, RZ, 0xc0, !PT ;  /* 0x0000000305057812 */ /* 0x000fe200078ec0ff */
[----:B------:R-:W-:Y:S01]  /*15780*/  UISETP.GE.U32.AND UP5, UPT, UR22, 0x7fffff17, UPT ;  /* 0x7fffff171600788c */ /* 0x000fe2000bfa6070 */
[----:B------:R-:W-:Y:S01]  /*15790*/  LDGSTS.E [R2+0xf600], desc[UR20][R36.64], P5 ;  /* 0x0f60000024027fae */ /* 0x000fe2000a9a1014 */
[----:B------:R-:W-:-:S02]  /*157a0*/  USEL UR22, URZ, 0x1fffe, UP6 ;  /* 0x0001fffeff167887 */ /* 0x000fc4000b000000 */
[----:B------:R-:W-:Y:S01]  /*157b0*/  UISETP.GE.U32.AND UP6, UPT, UR19, 0x7fffff18, UPT ;  /* 0x7fffff181300788c */ /* 0x000fe2000bfc6070 */
[----:B------:R-:W4:Y:S01]  /*157c0*/  LDL.64 R38, [R1+0x560] ;  /* 0x0005600001267983 */ /* 0x000f220000100a00 */
[----:B------:R-:W-:Y:S02]  /*157d0*/  USEL UR19, URZ, 0x1, UP3 ;  /* 0x00000001ff137887 */ /* 0x000fe40009800000 */
[----:B------:R-:W-:Y:S01]  /*157e0*/  USEL UR27, URZ, 0x1, UP1 ;  /* 0x00000001ff1b7887 */ /* 0x000fe20008800000 */
[----:B------:R-:W4:Y:S01]  /*157f0*/  LDL.64 R44, [R1+0x598] ;  /* 0x00059800012c7983 */ /* 0x000f220000100a00 */
[----:B------:R-:W-:Y:S02]  /*15800*/  USEL UR28, URZ, 0x1fffe, UP2 ;  /* 0x0001fffeff1c7887 */ /* 0x000fe40009000000 */
[----:B------:R-:W-:Y:S01]  /*15810*/  UISETP.GE.U32.AND UP3, UPT, UR9, 0x7fffff13, UPT ;  /* 0x7fffff130900788c */ /* 0x000fe2000bf66070 */
[----:B------:R-:W-:Y:S01]  /*15820*/  LOP3.LUT R4, R4, 0x3, RZ, 0xc0, !PT ;  /* 0x0000000304047812 */ /* 0x000fe200078ec0ff */
[----:B------:R-:W-:-:S02]  /*15830*/  USEL UR9, URZ, 0x1fffe, UP4 ;  /* 0x0001fffeff097887 */ /* 0x000fc4000a000000 */
[----:B------:R-:W-:Y:S01]  /*15840*/  UIADD3 UR18, UPT, UPT, UR23, UR18, URZ ;  /* 0x0000001217127290 */ /* 0x000fe2000fffe0ff */
[----:B------:R-:W-:Y:S01]  /*15850*/  IADD3 R7, PT, PT, R5, R17, R18 ;  /* 0x0000001105077210 */ /* 0x000fe20007ffe012 */
[----:B------:R-:W-:Y:S01]  /*15860*/  UIADD3 UR22, UPT, UPT, UR24, UR22, URZ ;  /* 0x0000001618167290 */ /* 0x000fe2000fffe0ff */
[----:B------:R-:W-:Y:S01]  /*15870*/  LDGSTS.E [R2+0xf800], desc[UR20][R34.64], !P3 ;  /* 0x0f80000022027fae */ /* 0x000fe2000d9a1014 */
[----:B------:R-:W-:Y:S02]  /*15880*/  UISETP.GE.U32.AND UP4, UPT, UR6, 0x7fffff14, UPT ;  /* 0x7fffff140600788c */ /* 0x000fe4000bf86070 */
[----:B------:R-:W-:Y:S01]  /*15890*/  UIADD3 UR27, UPT, UPT, UR27, UR28, URZ ;  /* 0x0000001c1b1b7290 */ /* 0x000fe2000fffe0ff */
[----:B------:R-:W4:Y:S01]  /*158a0*/  LDL.64 R36, [R1+0x570] ;  /* 0x0005700001247983 */ /* 0x000f220000100a00 */
[----:B------:R-:W-:Y:S02]  /*158b0*/  UIADD3 UR9, UPT, UPT, UR19, UR9, URZ ;  /* 0x0000000913097290 */ /* 0x000fe4000fffe0ff */
[----:B------:R-:W-:Y:S01]  /*158c0*/  ULOP3.LUT UR22, UR22, 0x3, URZ, 0xc0, !UPT ;  /* 0x0000000316167892 */ /* 0x000fe2000f8ec0ff */
[----:B------:R-:W4:Y:S01]  /*158d0*/  LDL.64 R12, [R1+0x950] ;  /* 0x00095000010c7983 */ /* 0x000f220000100a00 */
[----:B------:R-:W-:-:S02]  /*158e0*/  USEL UR25, URZ, 0x4, UP3 ;  /* 0x00000004ff197887 */ /* 0x000fc40009800000 */
[----:B------:R-:W-:Y:S01]  /*158f0*/  USEL UR26, URZ, 0x7fff8, UP4 ;  /* 0x0007fff8ff1a7887 */ /* 0x000fe2000a000000 */
[----:B------:R-:W-:Y:S01]  /*15900*/  IADD3 R4, PT, PT, R4, R8, R16 ;  /* 0x0000000804047210 */ /* 0x000fe20007ffe010 */
[----:B------:R-:W-:Y:S01]  /*15910*/  ULOP3.LUT UR27, UR27, 0x3, URZ, 0xc0, !UPT ;  /* 0x000000031b1b7892 */ /* 0x000fe2000f8ec0ff */
[----:B------:R-:W4:Y:S01]  /*15920*/  LDL.64 R14, [R1+0x838] ;  /* 0x00083800010e7983 */ /* 0x000f220000100a00 */
[----:B------:R-:W-:Y:S02]  /*15930*/  USEL UR4, URZ, 0x4, UP5 ;  /* 0x00000004ff047887 */ /* 0x000fe4000a800000 */
[----:B------:R-:W-:Y:S01]  /*15940*/  USEL UR6, URZ, 0x7fff8, UP6 ;  /* 0x0007fff8ff067887 */ /* 0x000fe2000b000000 */
[----:B------:R-:W-:Y:S01]  /*15950*/  IMAD.SHL.U32 R5, R6, 0x100, RZ ;  /* 0x0000010006057824 */ /* 0x000fe200078e00ff */
[----:B------:R-:W-:Y:S01]  /*15960*/  ULOP3.LUT UR9, UR9, 0x3, URZ, 0xc0, !UPT ;  /* 0x0000000309097892 */ /* 0x000fe2000f8ec0ff */
[----:B------:R-:W-:Y:S01]  /*15970*/  LDGSTS.E [R2+0xfa00], desc[UR20][R42.64], !P3 ;  /* 0x0fa000002a027fae */ /* 0x000fe2000d9a1014 */
[----:B------:R-:W-:-:S02]  /*15980*/  UIADD3 UR5, UPT, UPT, UR22, UR5, UR17 ;  /* 0x0000000516057290 */ /* 0x000fc4000fffe011 */
[----:B------:R-:W-:Y:S01]  /*15990*/  UIADD3 UR25, UPT, UPT, UR27, UR26, UR25 ;  /* 0x0000001a1b197290 */ /* 0x000fe2000fffe019 */
[----:B------:R-:W-:Y:S01]  /*159a0*/  LOP3.LUT R4, R4, 0xf, RZ, 0xc0, !PT ;  /* 0x0000000f04047812 */ /* 0x000fe200078ec0ff */
[----:B------:R-:W-:Y:S01]  /*159b0*/  UIADD3 UR6, UPT, UPT, UR9, UR6, UR4 ;  /* 0x0000000609067290 */ /* 0x000fe2000fffe004 */
[----:B------:R-:W4:Y:S01]  /*159c0*/  LDL.64 R22, [R1+0x848] ;  /* 0x0008480001167983 */ /* 0x000f220000100a00 */
[----:B------:R-:W-:Y:S02]  /*159d0*/  ULOP3.LUT UR18, UR18, 0x3, URZ, 0xc0, !UPT ;  /* 0x0000000312127892 */ /* 0x000fe4000f8ec0ff */
[----:B------:R-:W-:Y:S01]  /*159e0*/  USHF.L.U32 UR4, UR5, 0x8, URZ ;  /* 0x0000000805047899 */ /* 0x000fe200080006ff */
[----:B------:R-:W-:Y:S01]  /*159f0*/  LOP3.LUT R6, R5, 0xf00, RZ, 0xe2, !PT ;  /* 0x00000f0005067812 */ /* 0x000fe200078ee2ff */
[----:B------:R-:W-:Y:S01]  /*15a00*/  ULOP3.LUT UR25, UR25, 0xf, URZ, 0xc0, !UPT ;  /* 0x0000000f19197892 */ /* 0x000fe2000f8ec0ff */
[----:B------:R-:W-:Y:S01]  /*15a10*/  IMAD R5, R7, 0x10, R4 ;  /* 0x0000001007057824 */ /* 0x000fe200078e0204 */
[----:B------:R-:W-:Y:S01]  /*15a20*/  ULOP3.LUT UR4, UR4, 0xf00, URZ, 0xe2, !UPT ;  /* 0x00000f0004047892 */ /* 0x000fe2000f8ee2ff */
[----:B------:R-:W-:Y:S01]  /*15a30*/  IADD3 R4, PT, PT, R9, UR18, R10 ;  /* 0x0000001209047c10 */ /* 0x000fe2000fffe00a */
[----:B------:R-:W-:Y:S01]  /*15a40*/  ULEA UR6, UR6, UR25, 0x4 ;  /* 0x0000001906067291 */ /* 0x000fe2000f8e20ff */
[----:B------:R-:W-:Y:S01]  /*15a50*/  IMAD R6, R19, 0x1000, R6 ;  /* 0x0000100013067824 */ /* 0x000fe200078e0206 */
[----:B------:R-:W-:Y:S01]  /*15a60*/  LOP3.LUT R5, R5, 0xff, RZ, 0xc0, !PT ;  /* 0x000000ff05057812 */ /* 0x000fe200078ec0ff */
[----:B------:R-:W-:Y:S01]  /*15a70*/  LDGSTS.E [R2+0xfc00], desc[UR20][R32.64], !P3 ;  /* 0x0fc0000020027fae */ /* 0x000fe2000d9a1014 */
[----:B------:R-:W-:Y:S01]  /*15a80*/  ULOP3.LUT UR6, UR6, 0xff, URZ, 0xc0, !UPT ;  /* 0x000000ff06067892 */ /* 0x000fe2000f8ec0ff */
[----:B------:R-:W-:-:S02]  /*15a90*/  LEA R4, R4, UR4, 0xc ;  /* 0x0000000404047c11 */ /* 0x000fc4000f8e60ff */
[----:B------:R-:W-:Y:S01]  /*15aa0*/  IMAD.IADD R5, R6, 0x1, R5 ;  /* 0x0000000106057824 */ /* 0x000fe200078e0205 */
[----:B------:R-:W-:Y:S02]  /*15ab0*/  LDGSTS.E [R2+0xfe00], desc[UR20][R30.64], !P3 ;  /* 0x0fe000001e027fae */ /* 0x000fe4000d9a1014 */
[----:B------:R-:W-:Y:S02]  /*15ac0*/  VIADD R4, R4, UR6 ;  /* 0x0000000604047c36 */ /* 0x000fe40008000000 */
[----:B------:R-:W4:Y:S03]  /*15ad0*/  LDL.64 R34, [R1+0x588] ;  /* 0x0005880001227983 */ /* 0x000f260000100a00 */
[----:B------:R-:W-:Y:S01]  /*15ae0*/  PRMT R4, R5, 0x5410, R4 ;  /* 0x0000541005047816 */ /* 0x000fe20000000004 */
[----:B------:R-:W4:Y:S03]  /*15af0*/  LDL.64 R32, [R1+0x5a8] ;  /* 0x0005a80001207983 */ /* 0x000f260000100a00 */
[C---:B------:R-:W-:Y:S01]  /*15b00*/  SHF.R.U64 R5, R4.reuse, 0x1f, RZ ;  /* 0x0000001f04057819 */ /* 0x040fe200000012ff */
[----:B------:R-:W4:Y:S03]  /*15b10*/  LDL.64 R30, [R1+0x5b8] ;  /* 0x0005b800011e7983 */ /* 0x000f260000100a00 */
[----:B------:R-:W-:Y:S01]  /*15b20*/  LOP3.LUT P5, RZ, R5, 0x1, RZ, 0xc0, !PT ;  /* 0x0000000105ff7812 */ /* 0x000fe200078ac0ff */
[----:B------:R-:W4:Y:S01]  /*15b30*/  LDL.64 R42, [R1+0x5c8] ;  /* 0x0005c800012a7983 */ /* 0x000f220000100a00 */
[----:B------:R-:W-:-:S03]  /*15b40*/  SHF.R.U64 R5, R4, 0x1e, RZ ;  /* 0x0000001e04057819 */ /* 0x000fc600000012ff */
[----:B------:R-:W4:Y:S01]  /*15b50*/  LDL.64 R18, [R1+0x958] ;  /* 0x0009580001127983 */ /* 0x000f220000100a00 */
[----:B------:R-:W-:-:S03]  /*15b60*/  LOP3.LUT P3, RZ, R5, 0x1, RZ, 0xc0, !PT ;  /* 0x0000000105ff7812 */ /* 0x000fc6000786c0ff */
[----:B------:R-:W4:Y:S04]  /*15b70*/  LDL.64 R8, [R1+0x820] ;  /* 0x0008200001087983 */ /* 0x000f280000100a00 */
[----:B------:R-:W-:Y:S04]  /*15b80*/  LDGSTS.E [R2+0x10000], desc[UR20][R28.64], P5 ;  /* 0x100000001c027fae */ /* 0x000fe8000a9a1014 */
[----:B------:R-:W-:Y:S04]  /*15b90*/  LDGSTS.E [R2+0x10200], desc[UR20][R40.64], P5 ;  /* 0x1020000028027fae */ /* 0x000fe8000a9a1014 */
[----:B---3--:R-:W-:Y:S04]  /*15ba0*/  LDGSTS.E [R2+0x10400], desc[UR20][R26.64], P5 ;  /* 0x104000001a027fae */ /* 0x008fe8000a9a1014 */
[----:B------:R-:W3:Y:S04]  /*15bb0*/  LDL.64 R28, [R1+0x5d8] ;  /* 0x0005d800011c7983 */ /* 0x000ee80000100a00 */
[----:B------:R-:W3:Y:S04]  /*15bc0*/  LDL.64 R40, [R1+0x5e8] ;  /* 0x0005e80001287983 */ /* 0x000ee80000100a00 */
[----:B------:R-:W3:Y:S04]  /*15bd0*/  LDL.64 R26, [R1+0x5f8] ;  /* 0x0005f800011a7983 */ /* 0x000ee80000100a00 */
[----:B--2---:R-:W-:Y:S04]  /*15be0*/  LDGSTS.E [R2+0x10600], desc[UR20][R46.64], P5 ;  /* 0x106000002e027fae */ /* 0x004fe8000a9a1014 */
[----:B------:R-:W2:Y:S04]  /*15bf0*/  LDL.64 R10, [R1+0x828] ;  /* 0x00082800010a7983 */ /* 0x000ea80000100a00 */
[----:B------:R-:W2:Y:S04]  /*15c00*/  LDL.64 R16, [R1+0x830] ;  /* 0x0008300001107983 */ /* 0x000ea80000100a00 */
[----:B------:R-:W2:Y:S04]  /*15c10*/  LDL.64 R46, [R1+0x610] ;  /* 0x00061000012e7983 */ /* 0x000ea80000100a00 */
[----:B-----5:R-:W-:Y:S01]  /*15c20*/  LDGSTS.E [R2+0x10800], desc[UR20][R24.64], P3 ;  /* 0x1080000018027fae */ /* 0x020fe200099a1014 */
[----:B------:R-:W-:-:S02]  /*15c30*/  SHF.R.U64 R6, R4, 0x1d, RZ ;  /* 0x0000001d04067819 */ /* 0x000fc400000012ff */
[----:B------:R-:W-:Y:S01]  /*15c40*/  SHF.R.U64 R5, R4, 0x1c, RZ ;  /* 0x0000001c04057819 */ /* 0x000fe200000012ff */
[----:B------:R-:W-:Y:S04]  /*15c50*/  LDGSTS.E [R2+0x10a00], desc[UR20][R48.64], P3 ;  /* 0x10a0000030027fae */ /* 0x000fe800099a1014 */
[----:B------:R-:W5:Y:S01]  /*15c60*/  LDL.64 R24, [R1+0x620] ;  /* 0x0006200001187983 */ /* 0x000f620000100a00 */
[----:B------:R-:W-:Y:S02]  /*15c70*/  LOP3.LUT P4, RZ, R6, 0x1, RZ, 0xc0, !PT ;  /* 0x0000000106ff7812 */ /* 0x000fe4000788c0ff */
[----:B------:R-:W-:Y:S01]  /*15c80*/  LOP3.LUT P6, RZ, R5, 0x1, RZ, 0xc0, !PT ;  /* 0x0000000105ff7812 */ /* 0x000fe200078cc0ff */
[----:B------:R-:W5:Y:S01]  /*15c90*/  LDL.64 R48, [R1+0x6c8] ;  /* 0x0006c80001307983 */ /* 0x000f620000100a00 */
[----:B------:R-:W-:Y:S01]  /*15ca0*/  SHF.R.U64 R5, R4, 0x1b, RZ ;  /* 0x0000001b04057819 */ /* 0x000fe200000012ff */
[----:B------:R-:W1:Y:S02]  /*15cb0*/  LDC R6, c[0x0][0x3a0] ;  /* 0x0000e800ff067b82 */ /* 0x000e640000000800 */
[----:B----4-:R-:W-:Y:S04]  /*15cc0*/  LDGSTS.E [R2+0x10c00], desc[UR20][R38.64], P3 ;  /* 0x10c0000026027fae */ /* 0x010fe800099a1014 */
[----:B------:R-:W4:Y:S04]  /*15cd0*/  LDL.64 R38, [R1+0x630] ;  /* 0x0006300001267983 */ /* 0x000f280000100a00 */
[----:B------:R-:W-:Y:S01]  /*15ce0*/  LDGSTS.E [R2+0x10e00], desc[UR20][R36.64], P3 ;  /* 0x10e0000024027fae */ /* 0x000fe200099a1014 */
[----:B------:R-:W-:-:S03]  /*15cf0*/  LOP3.LUT P3, RZ, R5, 0x1, RZ, 0xc0, !PT ;  /* 0x0000000105ff7812 */ /* 0x000fc6000786c0ff */
[----:B------:R-:W4:Y:S04]  /*15d00*/  LDL.64 R36, [R1+0x640] ;  /* 0x0006400001247983 */ /* 0x000f280000100a00 */
[----:B------:R-:W-:Y:S04]  /*15d10*/  LDGSTS.E [R2+0x11000], desc[UR20][R34.64], P4 ;  /* 0x1100000022027fae */ /* 0x000fe8000a1a1014 */
[----:B------:R-:W-:Y:S04]  /*15d20*/  LDGSTS.E [R2+0x11200], desc[UR20][R44.64], P4 ;  /* 0x112000002c027fae */ /* 0x000fe8000a1a1014 */
[----:B------:R-:W-:Y:S04]  /*15d30*/  LDGSTS.E [R2+0x11400], desc[UR20][R32.64], P4 ;  /* 0x1140000020027fae */ /* 0x000fe8000a1a1014 */
[----:B------:R-:W4:Y:S04]  /*15d40*/  LDL.64 R34, [R1+0x658] ;  /* 0x0006580001227983 */ /* 0x000f280000100a00 */
[----:B------:R-:W4:Y:S04]  /*15d50*/  LDL.64 R44, [R1+0x668] ;  /* 0x00066800012c7983 */ /* 0x000f280000100a00 */
[----:B------:R-:W4:Y:S04]  /*15d60*/  LDL.64 R32, [R1+0x688] ;  /* 0x0006880001207983 */ /* 0x000f280000100a00 */
[----:B------:R-:W-:Y:S04]  /*15d70*/  LDGSTS.E [R2+0x11600], desc[UR20][R30.64], P4 ;  /* 0x116000001e027fae */ /* 0x000fe8000a1a1014 */
        /* <DEDUP_REMOVED lines=8> */
[----:B------:R-:W3:Y:S04]  /*15e00*/  LDL.64 R26, [R1+0x960] ;  /* 0x00096000011a7983 */ /* 0x000ee80000100a00 */
[----:B--2---:R-:W-:Y:S04]  /*15e10*/  LDGSTS.E [R2+0x12000], desc[UR20][R46.64], P3 ;  /* 0x120000002e027fae */ /* 0x004fe800099a1014 */
[----:B------:R-:W2:Y:S04]  /*15e20*/  LDL.64 R46, [R1+0x6f8] ;  /* 0x0006f800012e7983 */ /* 0x000ea80000100a00 */
[----:B-----5:R-:W-:Y:S04]  /*15e30*/  LDGSTS.E [R2+0x12200], desc[UR20][R24.64], P3 ;  /* 0x1220000018027fae */ /* 0x020fe800099a1014 */
[----:B------:R-:W5:Y:S01]  /*15e40*/  LDL.64 R24, [R1+0x708] ;  /* 0x0007080001187983 */ /* 0x000f620000100a00 */
[----:B------:R-:W-:-:S04]  /*15e50*/  SHF.R.U64 R5, R4, 0x1a, RZ ;  /* 0x0000001a04057819 */ /* 0x000fc800000012ff */
[----:B------:R-:W-:Y:S02]  /*15e60*/  LOP3.LUT P5, RZ, R5, 0x1, RZ, 0xc0, !PT ;  /* 0x0000000105ff7812 */ /* 0x000fe400078ac0ff */
[----:B------:R-:W-:-:S04]  /*15e70*/  SHF.R.U64 R5, R4, 0x19, RZ ;  /* 0x0000001904057819 */ /* 0x000fc800000012ff */
[----:B------:R-:W-:Y:S02]  /*15e80*/  LOP3.LUT P4, RZ, R5, 0x1, RZ, 0xc0, !PT ;  /* 0x0000000105ff7812 */ /* 0x000fe4000788c0ff */
[----:B------:R-:W-:-:S04]  /*15e90*/  SHF.R.U64 R5, R4, 0x18, RZ ;  /* 0x0000001804057819 */ /* 0x000fc800000012ff */
[----:B------:R-:W-:Y:S01]  /*15ea0*/  LOP3.LUT P6, RZ, R5, 0x1, RZ, 0xc0, !PT ;  /* 0x0000000105ff7812 */ /* 0x000fe200078cc0ff */
[----:B----4-:R-:W-:Y:S04]  /*15eb0*/  LDGSTS.E [R2+0x12400], desc[UR20][R38.64], P3 ;  /* 0x1240000026027fae */ /* 0x010fe800099a1014 */
[----:B------:R-:W4:Y:S04]  /*15ec0*/  LDL.64 R38, [R1+0x990] ;  /* 0x0009900001267983 */ /* 0x000f280000100a00 */
[----:B------:R-:W-:Y:S04]  /*15ed0*/  LDGSTS.E [R2+0x12600], desc[UR20][R36.64], P3 ;  /* 0x1260000024027fae */ /* 0x000fe800099a1014 */
[----:B------:R-:W4:Y:S04]  /*15ee0*/  LDL.64 R36, [R1+0x720] ;  /* 0x0007200001247983 */ /* 0x000f280000100a00 */
[----:B------:R-:W-:Y:S04]  /*15ef0*/  LDGSTS.E [R2+0x12800], desc[UR20][R34.64], P5 ;  /* 0x1280000022027fae */ /* 0x000fe8000a9a1014 */
[----:B------:R-:W-:Y:S04]  /*15f00*/  LDGSTS.E [R2+0x12a00], desc[UR20][R44.64], P5 ;  /* 0x12a000002c027fae */ /* 0x000fe8000a9a1014 */
[----:B------:R-:W-:Y:S04]  /*15f10*/  LDGSTS.E [R2+0x12c00], desc[UR20][R50.64], P5 ;  /* 0x12c0000032027fae */ /* 0x000fe8000a9a1014 */
[----:B------:R-:W4:Y:S04]  /*15f20*/  LDL.64 R34, [R1+0x730] ;  /* 0x0007300001227983 */ /* 0x000f280000100a00 */
[----:B------:R-:W4:Y:S04]  /*15f30*/  LDL.64 R44, [R1+0x748] ;  /* 0x00074800012c7983 */ /* 0x000f280000100a00 */
[----:B------:R-:W-:Y:S04]  /*15f40*/  LDGSTS.E [R2+0x12e00], desc[UR20][R32.64], P5 ;  /* 0x12e0000020027fae */ /* 0x000fe8000a9a1014 */
[----:B------:R-:W-:Y:S04]  /*15f50*/  LDGSTS.E [R2+0x13000], desc[UR20][R30.64], P4 ;  /* 0x130000001e027fae */ /* 0x000fe8000a1a1014 */
[----:B------:R-:W-:Y:S04]  /*15f60*/  LDGSTS.E [R2+0x13200], desc[UR20][R42.64], P4 ;  /* 0x132000002a027fae */ /* 0x000fe8000a1a1014 */
[----:B------:R-:W4:Y:S04]  /*15f70*/  LDL.64 R32, [R1+0xa48] ;  /* 0x000a480001207983 */ /* 0x000f280000100a00 */
[----:B------:R-:W4:Y:S04]  /*15f80*/  LDL.64 R30, [R1+0x760] ;  /* 0x00076000011e7983 */ /* 0x000f280000100a00 */
[----:B------:R-:W4:Y:S04]  /*15f90*/  LDL.64 R42, [R1+0x770] ;  /* 0x00077000012a7983 */ /* 0x000f280000100a00 */
[----:B---3--:R-:W-:Y:S04]  /*15fa0*/  LDGSTS.E [R2+0x13400], desc[UR20][R28.64], P4 ;  /* 0x134000001c027fae */ /* 0x008fe8000a1a1014 */
[----:B------:R-:W-:Y:S04]  /*15fb0*/  LDGSTS.E [R2+0x13600], desc[UR20][R48.64], P4 ;  /* 0x1360000030027fae */ /* 0x000fe8000a1a1014 */
[----:B------:R-:W-:Y:S04]  /*15fc0*/  LDGSTS.E [R2+0x13800], desc[UR20][R26.64], P6 ;  /* 0x138000001a027fae */ /* 0x000fe8000b1a1014 */
[----:B------:R-:W3:Y:S04]  /*15fd0*/  LDL.64 R28, [R1+0x778] ;  /* 0x00077800011c7983 */ /* 0x000ee80000100a00 */
[----:B------:R-:W-:Y:S04]  /*15fe0*/  LDGSTS.E [R2+0x13a00], desc[UR20][R40.64], P6 ;  /* 0x13a0000028027fae */ /* 0x000fe8000b1a1014 */
[----:B------:R-:W3:Y:S04]  /*15ff0*/  LDL.64 R26, [R1+0xa50] ;  /* 0x000a5000011a7983 */ /* 0x000ee80000100a00 */
[----:B--2---:R-:W-:Y:S04]  /*16000*/  LDGSTS.E [R2+0x13c00], desc[UR20][R46.64], P6 ;  /* 0x13c000002e027fae */ /* 0x004fe8000b1a1014 */
[----:B------:R-:W2:Y:S01]  /*16010*/  LDL.64 R40, [R1+0x768] ;  /* 0x0007680001287983 */ /* 0x000ea20000100a00 */
[----:B------:R-:W-:-:S03]  /*16020*/  SHF.R.U64 R5, R4, 0x17, RZ ;  /* 0x0000001704057819 */ /* 0x000fc600000012ff */
[----:B------:R-:W2:Y:S04]  /*16030*/  LDL.64 R50, [R1+0xa60] ;  /* 0x000a600001327983 */ /* 0x000ea80000100a00 */
[----:B------:R-:W2:Y:S04]  /*16040*/  LDL.64 R48, [R1+0x700] ;  /* 0x0007000001307983 */ /* 0x000ea80000100a00 */
[----:B------:R-:W2:Y:S04]  /*16050*/  LDL.64 R46, [R1+0xa68] ;  /* 0x000a6800012e7983 */ /* 0x000ea80000100a00 */
[----:B-----5:R-:W-:Y:S04]  /*16060*/  LDGSTS.E [R2+0x13e00], desc[UR20][R24.64], P6 ;  /* 0x13e0000018027fae */ /* 0x020fe8000b1a1014 */
[----:B------:R-:W5:Y:S01]  /*16070*/  LDL.64 R24, [R1+0x758] ;  /* 0x0007580001187983 */ /* 0x000f620000100a00 */
[----:B------:R-:W-:-:S02]  /*16080*/  LOP3.LUT P3, RZ, R5, 0x1, RZ, 0xc0, !PT ;  /* 0x0000000105ff7812 */ /* 0x000fc4000786c0ff */
        /* <DEDUP_REMOVED lines=20> */
[----:B------:R-:W3:Y:S04]  /*161d0*/  LDL.64 R28, [R1+0x6f0] ;  /* 0x0006f000011c7983 */ /* 0x000ee80000100a00 */
[----:B--2---:R-:W-:Y:S04]  /*161e0*/  LDGSTS.E [R2+0x15200], desc[UR20][R40.64], P4 ;  /* 0x1520000028027fae */ /* 0x004fe8000a1a1014 */
[----:B------:R-:W2:Y:S04]  /*161f0*/  LDL.64 R26, [R1+0x6d8] ;  /* 0x0006d800011a7983 */ /* 0x000ea80000100a00 */
        /* <DEDUP_REMOVED lines=8> */
[----:B------:R-:W-:Y:S02]  /*16280*/  LOP3.LUT P5, RZ, R5, 0x1, RZ, 0xc0, !PT ;  /* 0x0000000105ff7812 */ /* 0x000fe400078ac0ff */
[C---:B------:R-:W-:Y:S01]  /*16290*/  SHF.R.U64 R5, R4.reuse, 0x11, RZ ;  /* 0x0000001104057819 */ /* 0x040fe200000012ff */
[----:B----4-:R-:W-:Y:S03]  /*162a0*/  LDGSTS.E [R2+0x15600], desc[UR20][R38.64], P4 ;  /* 0x1560000026027fae */ /* 0x010fe6000a1a1014 */
[----:B------:R-:W-:Y:S01]  /*162b0*/  LOP3.LUT P4, RZ, R5, 0x1, RZ, 0xc0, !PT ;  /* 0x0000000105ff7812 */ /* 0x000fe2000788c0ff */
[----:B------:R-:W4:Y:S04]  /*162c0*/  LDL.64 R38, [R1+0x6b0] ;  /* 0x0006b00001267983 */ /* 0x000f280000100a00 */
[----:B------:R-:W-:Y:S04]  /*162d0*/  LDGSTS.E [R2+0x15800], desc[UR20][R36.64], P6 ;  /* 0x1580000024027fae */ /* 0x000fe8000b1a1014 */
[----:B------:R-:W4:Y:S04]  /*162e0*/  LDL.64 R36, [R1+0x9a0] ;  /* 0x0009a00001247983 */ /* 0x000f280000100a00 */
[----:B------:R-:W-:Y:S04]  /*162f0*/  LDGSTS.E [R2+0x15a00], desc[UR20][R34.64], P6 ;  /* 0x15a0000022027fae */ /* 0x000fe8000b1a1014 */
[----:B------:R-:W-:Y:S04]  /*16300*/  LDGSTS.E [R2+0x15c00], desc[UR20][R54.64], P6 ;  /* 0x15c0000036027fae */ /* 0x000fe8000b1a1014 */
[----:B------:R-:W-:Y:S04]  /*16310*/  LDGSTS.E [R2+0x15e00], desc[UR20][R52.64], P6 ;  /* 0x15e0000034027fae */ /* 0x000fe8000b1a1014 */
[----:B------:R-:W-:Y:S04]  /*16320*/  LDGSTS.E [R2+0x16000], desc[UR20][R50.64], P3 ;  /* 0x1600000032027fae */ /* 0x000fe800099a1014 */
[----:B------:R-:W4:Y:S04]  /*16330*/  LDL.64 R34, [R1+0x6a0] ;  /* 0x0006a00001227983 */ /* 0x000f280000100a00 */
[----:B------:R-:W-:Y:S04]  /*16340*/  LDGSTS.E [R2+0x16200], desc[UR20][R32.64], P3 ;  /* 0x1620000020027fae */ /* 0x000fe800099a1014 */
[----:B------:R-:W-:Y:S04]  /*16350*/  LDGSTS.E [R2+0x16400], desc[UR20][R30.64], P3 ;  /* 0x164000001e027fae */ /* 0x000fe800099a1014 */
[----:B------:R-:W-:Y:S04]  /*16360*/  LDGSTS.E [R2+0x16600], desc[UR20][R48.64], P3 ;  /* 0x1660000030027fae */ /* 0x000fe800099a1014 */
[----:B------:R-:W-:Y:S04]  /*16370*/  LDGSTS.E [R2+0x16800], desc[UR20][R46.64], P5 ;  /* 0x168000002e027fae */ /* 0x000fe8000a9a1014 */
[----:B------:R-:W4:Y:S04]  /*16380*/  LDL.64 R32, [R1+0x780] ;  /* 0x0007800001207983 */ /* 0x000f280000100a00 */
[----:B------:R-:W4:Y:S04]  /*16390*/  LDL.64 R30, [R1+0x788] ;  /* 0x00078800011e7983 */ /* 0x000f280000100a00 */
[----:B---3--:R-:W-:Y:S04]  /*163a0*/  LDGSTS.E [R2+0x16a00], desc[UR20][R28.64], P5 ;  /* 0x16a000001c027fae */ /* 0x008fe8000a9a1014 */
[----:B------:R-:W-:Y:S04]  /*163b0*/  LDGSTS.E [R2+0x16c00], desc[UR20][R44.64], P5 ;  /* 0x16c000002c027fae */ /* 0x000fe8000a9a1014 */
[----:B--2---:R-:W-:Y:S04]  /*163c0*/  LDGSTS.E [R2+0x16e00], desc[UR20][R26.64], P5 ;  /* 0x16e000001a027fae */ /* 0x004fe8000a9a1014 */
[----:B------:R-:W-:Y:S04]  /*163d0*/  LDGSTS.E [R2+0x17000], desc[UR20][R42.64], P4 ;  /* 0x170000002a027fae */ /* 0x000fe8000a1a1014 */
[----:B------:R-:W2:Y:S04]  /*163e0*/  LDL.64 R28, [R1+0xa78] ;  /* 0x000a7800011c7983 */ /* 0x000ea80000100a00 */
[----:B------:R-:W-:Y:S04]  /*163f0*/  LDGSTS.E [R2+0x17200], desc[UR20][R40.64], P4 ;  /* 0x1720000028027fae */ /* 0x000fe8000a1a1014 */
[----:B------:R-:W3:Y:S01]  /*16400*/  LDL.64 R26, [R1+0x790] ;  /* 0x00079000011a7983 */ /* 0x000ee20000100a00 */
[----:B------:R-:W-:-:S03]  /*16410*/  SHF.R.U64 R5, R4, 0x10, RZ ;  /* 0x0000001004057819 */ /* 0x000fc600000012ff */
        /* <DEDUP_REMOVED lines=8> */
[----:B-----5:R-:W-:Y:S04]  /*164a0*/  LDGSTS.E [R2+0x17400], desc[UR20][R24.64], P4 ;  /* 0x1740000018027fae */ /* 0x020fe8000a1a1014 */
[----:B------:R-:W5:Y:S01]  /*164b0*/  LDL.64 R24, [R1+0x798] ;  /* 0x0007980001187983 */ /* 0x000f620000100a00 */
[----:B------:R-:W-:-:S02]  /*164c0*/  LOP3.LUT P3, RZ, R5, 0x1, RZ, 0xc0, !PT ;  /* 0x0000000105ff7812 */ /* 0x000fc4000786c0ff */
[----:B------:R-:W-:-:S04]  /*164d0*/  SHF.R.U64 R5, R4, 0xf, RZ ;  /* 0x0000000f04057819 */ /* 0x000fc800000012ff */
[----:B------:R-:W-:Y:S01]  /*164e0*/  LOP3.LUT P5, RZ, R5, 0x1, RZ, 0xc0, !PT ;  /* 0x0000000105ff7812 */ /* 0x000fe200078ac0ff */
[----:B----4-:R-:W-:Y:S04]  /*164f0*/  LDGSTS.E [R2+0x17600], desc[UR20][R38.64], P4 ;  /* 0x1760000026027fae */ /* 0x010fe8000a1a1014 */
[----:B------:R-:W4:Y:S04]  /*16500*/  LDL.64 R38, [R1+0x970] ;  /* 0x0009700001267983 */ /* 0x000f280000100a00 */
[----:B------:R-:W-:Y:S04]  /*16510*/  LDGSTS.E [R2+0x17800], desc[UR20][R36.64], P3 ;  /* 0x1780000024027fae */ /* 0x000fe800099a1014 */
[----:B------:R-:W4:Y:S04]  /*16520*/  LDL.64 R36, [R1+0x7f0] ;  /* 0x0007f00001247983 */ /* 0x000f280000100a00 */
[----:B------:R-:W-:Y:S04]  /*16530*/  LDGSTS.E [R2+0x17a00], desc[UR20][R34.64], P3 ;  /* 0x17a0000022027fae */ /* 0x000fe800099a1014 */
[----:B------:R-:W4:Y:S04]  /*16540*/  LDL.64 R34, [R1+0x7f8] ;  /* 0x0007f80001227983 */ /* 0x000f280000100a00 */
[----:B------:R-:W-:Y:S04]  /*16550*/  LDGSTS.E [R2+0x17c00], desc[UR20][R32.64], P3 ;  /* 0x17c0000020027fae */ /* 0x000fe800099a1014 */
[----:B------:R-:W-:Y:S04]  /*16560*/  LDGSTS.E [R2+0x17e00], desc[UR20][R30.64], P3 ;  /* 0x17e000001e027fae */ /* 0x000fe800099a1014 */
[----:B------:R-:W4:Y:S04]  /*16570*/  LDL.64 R32, [R1+0x800] ;  /* 0x0008000001207983 */ /* 0x000f280000100a00 */
[----:B------:R-:W4:Y:S04]  /*16580*/  LDL.64 R30, [R1+0x968] ;  /* 0x00096800011e7983 */ /* 0x000f280000100a00 */
[----:B--2---:R-:W-:Y:S04]  /*16590*/  LDGSTS.E [R2+0x18000], desc[UR20][R28.64], P5 ;  /* 0x180000001c027fae */ /* 0x004fe8000a9a1014 */
[----:B---3--:R-:W-:Y:S04]  /*165a0*/  LDGSTS.E [R2+0x18200], desc[UR20][R26.64], P5 ;  /* 0x182000001a027fae */ /* 0x008fe8000a9a1014 */
[----:B------:R-:W2:Y:S04]  /*165b0*/  LDL.64 R28, [R1+0x808] ;  /* 0x00080800011c7983 */ /* 0x000ea80000100a00 */
[----:B------:R-:W3:Y:S04]  /*165c0*/  LDL.64 R26, [R1+0x810] ;  /* 0x00081000011a7983 */ /* 0x000ee80000100a00 */
[----:B-----5:R-:W-:Y:S01]  /*165d0*/  LDGSTS.E [R2+0x18400], desc[UR20][R24.64], P5 ;  /* 0x1840000018027fae */ /* 0x020fe2000a9a1014 */
[----:B------:R-:W-:-:S03]  /*165e0*/  SHF.R.U64 R5, R4, 0xe, RZ ;  /* 0x0000000e04057819 */ /* 0x000fc600000012ff */
[----:B------:R-:W-:Y:S04]  /*165f0*/  LDGSTS.E [R2+0x18600], desc[UR20][R64.64], P5 ;  /* 0x1860000040027fae */ /* 0x000fe8000a9a1014 */
[----:B------:R-:W5:Y:S01]  /*16600*/  LDL.64 R24, [R1+0x818] ;  /* 0x0008180001187983 */ /* 0x000f620000100a00 */
[----:B------:R-:W-:Y:S02]  /*16610*/  LOP3.LUT P4, RZ, R5, 0x1, RZ, 0xc0, !PT ;  /* 0x0000000105ff7812 */ /* 0x000fe4000788c0ff */
[----:B------:R-:W-:Y:S01]  /*16620*/  SHF.R.U64 R5, R4, 0xd, RZ ;  /* 0x0000000d04057819 */ /* 0x000fe200000012ff */
[----:B------:R-:W5:Y:S03]  /*16630*/  LDL.64 R64, [R1+0xb38] ;  /* 0x000b380001407983 */ /* 0x000f660000100a00 */
[----:B------:R-:W-:-:S02]  /*16640*/  LOP3.LUT P6, RZ, R5, 0x1, RZ, 0xc0, !PT ;  /* 0x0000000105ff7812 */ /* 0x000fc400078cc0ff */
[----:B------:R-:W-:-:S04]  /*16650*/  SHF.R.U64 R5, R4, 0xc, RZ ;  /* 0x0000000c04057819 */ /* 0x000fc800000012ff */
[----:B------:R-:W-:Y:S01]  /*16660*/  LOP3.LUT P3, RZ, R5, 0x1, RZ, 0xc0, !PT ;  /* 0x0000000105ff7812 */ /* 0x000fe2000786c0ff */
[----:B------:R-:W-:Y:S01]  /*16670*/  LDGSTS.E [R2+0x18800], desc[UR20][R62.64], P4 ;  /* 0x188000003e027fae */ /* 0x000fe2000a1a1014 */
[----:B------:R-:W-:-:S03]  /*16680*/  SHF.R.U64 R5, R4, 0xb, RZ ;  /* 0x0000000b04057819 */ /* 0x000fc600000012ff */
[----:B------:R-:W-:Y:S01]  /*16690*/  LDGSTS.E [R2+0x18a00], desc[UR20][R60.64], P4 ;  /* 0x18a000003c027fae */ /* 0x000fe2000a1a1014 */
[----:B------:R-:W-:Y:S02]  /*166a0*/  LOP3.LUT P5, RZ, R5, 0x1, RZ, 0xc0, !PT ;  /* 0x0000000105ff7812 */ /* 0x000fe400078ac0ff */
[----:B------:R-:W-:Y:S01]  /*166b0*/  SHF.R.U64 R5, R4, 0xa, RZ ;  /* 0x0000000a04057819 */ /* 0x000fe200000012ff */
[----:B------:R-:W-:Y:S04]  /*166c0*/  LDGSTS.E [R2+0x18c00], desc[UR20][R58.64], P4 ;  /* 0x18c000003a027fae */ /* 0x000fe8000a1a1014 */
[----:B------:R-:W-:Y:S01]  /*166d0*/  LDGSTS.E [R2+0x18e00], desc[UR20][R56.64], P4 ;  /* 0x18e0000038027fae */ /* 0x000fe2000a1a1014 */
[----:B------:R-:W-:-:S03]  /*166e0*/  LOP3.LUT P4, RZ, R5, 0x1, RZ, 0xc0, !PT ;  /* 0x0000000105ff7812 */ /* 0x000fc6000788c0ff */
        /* <DEDUP_REMOVED lines=8> */
[----:B----4-:R-:W-:Y:S01]  /*16770*/  LDGSTS.E [R2+0x1a000], desc[UR20][R38.64], P5 ;  /* 0x1a00000026027fae */ /* 0x010fe2000a9a1014 */
[----:B------:R-:W-:-:S03]  /*16780*/  SHF.R.U64 R5, R4, 0x9, RZ ;  /* 0x0000000904057819 */ /* 0x000fc600000012ff */
[----:B------:R-:W4:Y:S04]  /*16790*/  LDL.64 R62, [R1+0xba0] ;  /* 0x000ba000013e7983 */ /* 0x000f280000100a00 */
[----:B------:R-:W-:Y:S01]  /*167a0*/  LDGSTS.E [R2+0x1a200], desc[UR20][R36.64], P5 ;  /* 0x1a20000024027fae */ /* 0x000fe2000a9a1014 */
[----:B------:R-:W-:Y:S02]  /*167b0*/  LOP3.LUT P6, RZ, R5, 0x1, RZ, 0xc0, !PT ;  /* 0x0000000105ff7812 */ /* 0x000fe400078cc0ff */
[----:B------:R-:W-:Y:S01]  /*167c0*/  SHF.R.U64 R5, R4, 0x8, RZ ;  /* 0x0000000804057819 */ /* 0x000fe200000012ff */
[----:B------:R-:W4:Y:S04]  /*167d0*/  LDL.64 R54, [R1+0xbb8] ;  /* 0x000bb80001367983 */ /* 0x000f280000100a00 */
[----:B------:R-:W4:Y:S01]  /*167e0*/  LDL.64 R46, [R1+0xbd0] ;  /* 0x000bd000012e7983 */ /* 0x000f220000100a00 */
[----:B------:R-:W-:-:S03]  /*167f0*/  LOP3.LUT P3, RZ, R5, 0x1, RZ, 0xc0, !PT ;  /* 0x0000000105ff7812 */ /* 0x000fc6000786c0ff */
[----:B------:R-:W4:Y:S01]  /*16800*/  LDL.64 R38, [R1+0xbe8] ;  /* 0x000be80001267983 */ /* 0x000f220000100a00 */
[----:B------:R-:W-:-:S03]  /*16810*/  SHF.R.U64 R5, R4, 0x7, RZ ;  /* 0x0000000704057819 */ /* 0x000fc600000012ff */
[----:B------:R-:W4:Y:S04]  /*16820*/  LDL.64 R60, [R1+0xb88] ;  /* 0x000b8800013c7983 */ /* 0x000f280000100a00 */
[----:B------:R-:W4:Y:S04]  /*16830*/  LDL.64 R52, [R1+0xba8] ;  /* 0x000ba80001347983 */ /* 0x000f280000100a00 */
[----:B------:R-:W4:Y:S04]  /*16840*/  LDL.64 R44, [R1+0xbc0] ;  /* 0x000bc000012c7983 */ /* 0x000f280000100a00 */
[----:B------:R-:W4:Y:S04]  /*16850*/  LDL.64 R36, [R1+0xbd8] ;  /* 0x000bd80001247983 */ /* 0x000f280000100a00 */
[----:B------:R-:W4:Y:S04]  /*16860*/  LDL.64 R58, [R1+0xb70] ;  /* 0x000b7000013a7983 */ /* 0x000f280000100a00 */
[----:B------:R-:W4:Y:S04]  /*16870*/  LDL.64 R50, [R1+0xb90] ;  /* 0x000b900001327983 */ /* 0x000f280000100a00 */
[----:B------:R-:W4:Y:S04]  /*16880*/  LDL.64 R42, [R1+0xbb0] ;  /* 0x000bb000012a7983 */ /* 0x000f280000100a00 */
[----:B------:R-:W4:Y:S04]  /*16890*/  LDL.64 R56, [R1+0xb58] ;  /* 0x000b580001387983 */ /* 0x000f280000100a00 */
[----:B------:R-:W-:Y:S04]  /*168a0*/  LDGSTS.E [R2+0x1a400], desc[UR20][R34.64], P5 ;  /* 0x1a40000022027fae */ /* 0x000fe8000a9a1014 */
[----:B------:R-:W4:Y:S04]  /*168b0*/  LDL.64 R48, [R1+0xb78] ;  /* 0x000b780001307983 */ /* 0x000f280000100a00 */
[----:B------:R-:W4:Y:S04]  /*168c0*/  LDL.64 R40, [R1+0xb98] ;  /* 0x000b980001287983 */ /* 0x000f280000100a00 */
[----:B------:R-:W4:Y:S04]  /*168d0*/  LDL.64 R34, [R1+0xbc8] ;  /* 0x000bc80001227983 */ /* 0x000f280000100a00 */
[----:B------:R-:W-:Y:S04]  /*168e0*/  LDGSTS.E [R2+0x1a600], desc[UR20][R32.64], P5 ;  /* 0x1a60000020027fae */ /* 0x000fe8000a9a1014 */
[----:B------:R-:W-:Y:S01]  /*168f0*/  LDGSTS.E [R2+0x1a800], desc[UR20][R30.64], P4 ;  /* 0x1a8000001e027fae */ /* 0x000fe2000a1a1014 */
[----:B------:R-:W-:-:S03]  /*16900*/  LOP3.LUT P5, RZ, R5, 0x1, RZ, 0xc0, !PT ;  /* 0x0000000105ff7812 */ /* 0x000fc600078ac0ff */
[----:B------:R-:W4:Y:S04]  /*16910*/  LDL.64 R32, [R1+0x998] ;  /* 0x0009980001207983 */ /* 0x000f280000100a00 */
[----:B------:R-:W4:Y:S04]  /*16920*/  LDL.64 R30, [R1+0xbf8] ;  /* 0x000bf800011e7983 */ /* 0x000f280000100a00 */
[----:B--2---:R-:W-:Y:S04]  /*16930*/  LDGSTS.E [R2+0x1aa00], desc[UR20][R28.64], P4 ;  /* 0x1aa000001c027fae */ /* 0x004fe8000a1a1014 */
[----:B---3--:R-:W-:Y:S04]  /*16940*/  LDGSTS.E [R2+0x1ac00], desc[UR20][R26.64], P4 ;  /* 0x1ac000001a027fae */ /* 0x008fe8000a1a1014 */
[----:B------:R-:W2:Y:S04]  /*16950*/  LDL.64 R28, [R1+0xbf0] ;  /* 0x000bf000011c7983 */ /* 0x000ea80000100a00 */
[----:B------:R-:W3:Y:S04]  /*16960*/  LDL.64 R26, [R1+0xbe0] ;  /* 0x000be000011a7983 */ /* 0x000ee80000100a00 */
[----:B-----5:R5:W-:Y:S04]  /*16970*/  LDGSTS.E [R2+0x1ae00], desc[UR20][R24.64], P4 ;  /* 0x1ae0000018027fae */ /* 0x020be8000a1a1014 */
[----:B------:R1:W-:Y:S04]  /*16980*/  LDGSTS.E [R2+0x1b000], desc[UR20][R18.64], P6 ;  /* 0x1b00000012027fae */ /* 0x0003e8000b1a1014 */
[----:B------:R1:W-:Y:S01]  /*16990*/  LDGSTS.E [R2+0x1b200], desc[UR20][R8.64], P6 ;  /* 0x1b20000008027fae */ /* 0x0003e2000b1a1014 */
[----:B-----5:R-:W5:Y:S01]  /*169a0*/  S2R R24, SR_TID.X ;  /* 0x0000000000187919 */ /* 0x020f620000002100 */
[----:B------:R-:W1:Y:S02]  /*169b0*/  LDC R25, c[0x0][0x3a0] ;  /* 0x0000e800ff197b82 */ /* 0x000e640000000800 */
[----:B------:R1:W-:Y:S04]  /*169c0*/  LDGSTS.E [R2+0x1b400], desc[UR20][R10.64], P6 ;  /* 0x1b4000000a027fae */ /* 0x0003e8000b1a1014 */
[----:B------:R1:W-:Y:S04]  /*169d0*/  LDGSTS.E [R2+0x1b600], desc[UR20][R16.64], P6 ;  /* 0x1b60000010027fae */ /* 0x0003e8000b1a1014 */
[----:B------:R1:W-:Y:S04]  /*169e0*/  LDGSTS.E [R2+0x1b800], desc[UR20][R12.64], P3 ;  /* 0x1b8000000c027fae */ /* 0x0003e800099a1014 */
[----:B------:R1:W-:Y:S04]  /*169f0*/  LDGSTS.E [R2+0x1ba00], desc[UR20][R14.64], P3 ;  /* 0x1ba000000e027fae */ /* 0x0003e800099a1014 */
[----:B------:R1:W-:Y:S04]  /*16a00*/  LDGSTS.E [R2+0x1bc00], desc[UR20][R20.64], P3 ;  /* 0x1bc0000014027fae */ /* 0x0003e800099a1014 */
[----:B------:R1:W-:Y:S02]  /*16a10*/  LDGSTS.E [R2+0x1be00], desc[UR20][R22.64], P3 ;  /* 0x1be0000016027fae */ /* 0x0003e400099a1014 */
[----:B-1----:R-:W-:-:S02]  /*16a20*/  VIADD R25, R25, 0xffffff80 ;  /* 0xffffff8019197836 */ /* 0x002fc40000000000 */
[----:B------:R1:W-:Y:S01]  /*16a30*/  LDGSTS.E [R2+0x1c000], desc[UR20][R250.64], P5 ;  /* 0x1c000000fa027fae */ /* 0x0003e2000a9a1014 */
[----:B-----5:R-:W-:-:S03]  /*16a40*/  LOP3.LUT R24, R24, 0x3f, RZ, 0xc0, !PT ;  /* 0x0000003f18187812 */ /* 0x020fc600078ec0ff */
[----:B------:R1:W-:Y:S04]  /*16a50*/  LDGSTS.E [R2+0x1c200], desc[UR20][R246.64], P5 ;  /* 0x1c200000f6027fae */ /* 0x0003e8000a9a1014 */
[----:B------:R1:W-:Y:S04]  /*16a60*/  LDGSTS.E [R2+0x1c400], desc[UR20][R242.64], P5 ;  /* 0x1c400000f2027fae */ /* 0x0003e8000a9a1014 */
[----:B------:R1:W-:Y:S01]  /*16a70*/  LDGSTS.E [R2+0x1c600], desc[UR20][R238.64], P5 ;  /* 0x1c600000ee027fae */ /* 0x0003e2000a9a1014 */
[----:B------:R-:W-:-:S03]  /*16a80*/  ISETP.GE.AND P5, PT, R24, R25, PT ;  /* 0x000000191800720c */ /* 0x000fc60003fa6270 */
[----:B------:R-:W5:Y:S01]  /*16a90*/  LDL.64 R24, [R1+0xa70] ;  /* 0x000a700001187983 */ /* 0x000f620000100a00 */
[----:B------:R-:W-:-:S04]  /*16aa0*/  SHF.R.U64 R5, R4, 0x6, RZ ;  /* 0x0000000604057819 */ /* 0x000fc800000012ff */
[----:B------:R-:W-:Y:S02]  /*16ab0*/  LOP3.LUT P4, RZ, R5, 0x1, RZ, 0xc0, !PT ;  /* 0x0000000105ff7812 */ /* 0x000fe4000788c0ff */
[----:B------:R-:W-:-:S04]  /*16ac0*/  SHF.R.U64 R5, R4, 0x5, RZ ;  /* 0x0000000504057819 */ /* 0x000fc800000012ff */
[----:B------:R-:W-:Y:S02]  /*16ad0*/  LOP3.LUT P6, RZ, R5, 0x1, RZ, 0xc0, !PT ;  /* 0x0000000105ff7812 */ /* 0x000fe400078cc0ff */
[----:B------:R-:W-:-:S04]  /*16ae0*/  SHF.R.U64 R5, R4, 0x4, RZ ;  /* 0x0000000404057819 */ /* 0x000fc800000012ff */
[----:B------:R-:W-:Y:S01]  /*16af0*/  LOP3.LUT P3, RZ, R5, 0x1, RZ, 0xc0, !PT ;  /* 0x0000000105ff7812 */ /* 0x000fe2000786c0ff */
[----:B------:R1:W-:Y:S01]  /*16b00*/  LDGSTS.E [R2+0x1c800], desc[UR20][R234.64], P4 ;  /* 0x1c800000ea027fae */ /* 0x0003e2000a1a1014 */
[----:B------:R-:W-:-:S03]  /*16b10*/  SHF.R.U64 R5, R4, 0x3, RZ ;  /* 0x0000000304057819 */ /* 0x000fc600000012ff */
[----:B------:R1:W-:Y:S04]  /*16b20*/  LDGSTS.E [R2+0x1ca00], desc[UR20][R230.64], P4 ;  /* 0x1ca00000e6027fae */ /* 0x0003e8000a1a1014 */
[----:B------:R1:W-:Y:S01]  /*16b30*/  LDGSTS.E [R2+0x1cc00], desc[UR20][R226.64], P4 ;  /* 0x1cc00000e2027fae */ /* 0x0003e2000a1a1014 */
[----:B------:R-:W-:-:S03]  /*16b40*/  VIADD R6, R6, 0x3f ;  /* 0x0000003f06067836 */ /* 0x000fc60000000000 */
[----:B------:R1:W-:Y:S01]  /*16b50*/  LDGSTS.E [R2+0x1ce00], desc[UR20][R222.64], P4 ;  /* 0x1ce00000de027fae */ /* 0x0003e2000a1a1014 */
[----:B------:R-:W-:-:S03]  /*16b60*/  LOP3.LUT P4, RZ, R5, 0x1, RZ, 0xc0, !PT ;  /* 0x0000000105ff7812 */ /* 0x000fc6000788c0ff */
[----:B------:R1:W-:Y:S01]  /*16b70*/  LDGSTS.E [R2+0x1d000], desc[UR20][R218.64], P6 ;  /* 0x1d000000da027fae */ /* 0x0003e2000b1a1014 */
[----:B------:R-:W-:-:S03]  /*16b80*/  SHF.R.U64 R5, R4, 0x2, RZ ;  /* 0x0000000204057819 */ /* 0x000fc600000012ff */
[----:B------:R1:W-:Y:S04]  /*16b90*/  LDGSTS.E [R2+0x1d200], desc[UR20][R214.64], P6 ;  /* 0x1d200000d6027fae */ /* 0x0003e8000b1a1014 */
[----:B------:R1:W-:Y:S01]  /*16ba0*/  LDGSTS.E [R2+0x1d400], desc[UR20][R210.64], P6 ;  /* 0x1d400000d2027fae */ /* 0x0003e2000b1a1014 */
[----:B------:R-:W-:-:S03]  /*16bb0*/  SEL R7, RZ, 0x4, P5 ;  /* 0x00000004ff077807 */ /* 0x000fc60002800000 */
[----:B------:R1:W-:Y:S01]  /*16bc0*/  LDGSTS.E [R2+0x1d600], desc[UR20][R206.64], P6 ;  /* 0x1d600000ce027fae */ /* 0x0003e2000b1a1014 */
[----:B------:R-:W-:-:S03]  /*16bd0*/  ISETP.GT.AND P5, PT, R6, 0xbf, PT ;  /* 0x000000bf0600780c */ /* 0x000fc60003fa4270 */
[----:B------:R1:W-:Y:S01]  /*16be0*/  LDGSTS.E [R2+0x1d800], desc[UR20][R202.64], P3 ;  /* 0x1d800000ca027fae */ /* 0x0003e200099a1014 */
[----:B------:R-:W-:-:S03]  /*16bf0*/  SHF.R.U64 R6, R4, 0x1, RZ ;  /* 0x0000000104067819 */ /* 0x000fc600000012ff */
[----:B------:R1:W-:Y:S04]  /*16c00*/  LDGSTS.E [R2+0x1da00], desc[UR20][R198.64], P3 ;  /* 0x1da00000c6027fae */ /* 0x0003e800099a1014 */
[----:B------:R1:W-:Y:S04]  /*16c10*/  LDGSTS.E [R2+0x1dc00], desc[UR20][R194.64], P3 ;  /* 0x1dc00000c2027fae */ /* 0x0003e800099a1014 */
[----:B------:R1:W-:Y:S01]  /*16c20*/  LDGSTS.E [R2+0x1de00], desc[UR20][R190.64], P3 ;  /* 0x1de00000be027fae */ /* 0x0003e200099a1014 */
[----:B------:R-:W-:Y:S02]  /*16c30*/  LOP3.LUT P3, RZ, R5, 0x1, RZ, 0xc0, !PT ;  /* 0x0000000105ff7812 */ /* 0x000fe4000786c0ff */
[----:B------:R-:W-:Y:S01]  /*16c40*/  SEL R4, R7, RZ, P5 ;  /* 0x000000ff07047207 */ /* 0x000fe20002800000 */
[----:B------:R1:W-:Y:S01]  /*16c50*/  LDGSTS.E [R2+0x1e000], desc[UR20][R186.64], P4 ;  /* 0x1e000000ba027fae */ /* 0x0003e2000a1a1014 */
[----:B------:R-:W-:Y:S01]  /*16c60*/  LOP3.LUT P5, RZ, R6, 0x1, RZ, 0xc0, !PT ;  /* 0x0000000106ff7812 */ /* 0x000fe200078ac0ff */
[----:B------:R-:W1:Y:S02]  /*16c70*/  LDC R5, c[0x0][0x3a0] ;  /* 0x0000e800ff057b82 */ /* 0x000e640000000800 */
[----:B------:R1:W-:Y:S04]  /*16c80*/  LDGSTS.E [R2+0x1e200], desc[UR20][R182.64], P4 ;  /* 0x1e200000b6027fae */ /* 0x0003e8000a1a1014 */
[----:B------:R1:W-:Y:S04]  /*16c90*/  LDGSTS.E [R2+0x1e400], desc[UR20][R178.64], P4 ;  /* 0x1e400000b2027fae */ /* 0x0003e8000a1a1014 */
[----:B------:R1:W-:Y:S01]  /*16ca0*/  LDGSTS.E [R2+0x1e600], desc[UR20][R174.64], P4 ;  /* 0x1e600000ae027fae */ /* 0x0003e2000a1a1014 */
[----:B------:R-:W-:-:S03]  /*16cb0*/  ISETP.NE.U32.AND P4, PT, R4, RZ, PT ;  /* 0x000000ff0400720c */ /* 0x000fc60003f85070 */
[----:B------:R1:W-:Y:S04]  /*16cc0*/  LDGSTS.E [R2+0x1e800], desc[UR20][R170.64], P3 ;  /* 0x1e800000aa027fae */ /* 0x0003e800099a1014 */
[----:B------:R1:W-:Y:S04]  /*16cd0*/  LDGSTS.E [R2+0x1ea00], desc[UR20][R166.64], P3 ;  /* 0x1ea00000a6027fae */ /* 0x0003e800099a1014 */
[----:B------:R1:W-:Y:S04]  /*16ce0*/  LDGSTS.E [R2+0x1ec00], desc[UR20][R162.64], P3 ;  /* 0x1ec00000a2027fae */ /* 0x0003e800099a1014 */
[----:B------:R1:W-:Y:S04]  /*16cf0*/  LDGSTS.E [R2+0x1ee00], desc[UR20][R158.64], P3 ;  /* 0x1ee000009e027fae */ /* 0x0003e800099a1014 */
[----:B------:R1:W-:Y:S04]  /*16d00*/  LDGSTS.E [R2+0x1f000], desc[UR20][R154.64], P5 ;  /* 0x1f0000009a027fae */ /* 0x0003e8000a9a1014 */
[----:B------:R1:W-:Y:S04]  /*16d10*/  LDGSTS.E [R2+0x1f200], desc[UR20][R150.64], P5 ;  /* 0x1f20000096027fae */ /* 0x0003e8000a9a1014 */
[----:B------:R1:W-:Y:S04]  /*16d20*/  LDGSTS.E [R2+0x1f400], desc[UR20][R146.64], P5 ;  /* 0x1f40000092027fae */ /* 0x0003e8000a9a1014 */
[----:B------:R1:W-:Y:S04]  /*16d30*/  LDGSTS.E [R2+0x1f600], desc[UR20][R142.64], P5 ;  /* 0x1f6000008e027fae */ /* 0x0003e8000a9a1014 */
[----:B------:R1:W-:Y:S04]  /*16d40*/  LDGSTS.E [R2+0x1f800], desc[UR20][R138.64], !P2 ;  /* 0x1f8000008a027fae */ /* 0x0003e8000d1a1014 */
[----:B------:R1:W-:Y:S04]  /*16d50*/  LDGSTS.E [R2+0x1fa00], desc[UR20][R134.64], !P2 ;  /* 0x1fa0000086027fae */ /* 0x0003e8000d1a1014 */
[----:B------:R1:W-:Y:S04]  /*16d60*/  LDGSTS.E [R2+0x1fc00], desc[UR20][R130.64], !P2 ;  /* 0x1fc0000082027fae */ /* 0x0003e8000d1a1014 */
[----:B------:R1:W-:Y:S04]  /*16d70*/  LDGSTS.E [R2+0x1fe00], desc[UR20][R126.64], !P2 ;  /* 0x1fe000007e027fae */ /* 0x0003e8000d1a1014 */
[----:B------:R-:W0:Y:S04]  /*16d80*/  LDGDEPBAR ;  /* 0x00000000000079af */ /* 0x000e280000000000 */
[----:B------:R1:W-:Y:S04]  /*16d90*/  LDGSTS.E [R83+0x48000], desc[UR20][R122.64], P4 ;  /* 0x480000007a537fae */ /* 0x0003e8000a1a1014 */
[----:B------:R1:W-:Y:S04]  /*16da0*/  LDGSTS.E [R83+0x48400], desc[UR20][R106.64], P4 ;  /* 0x484000006a537fae */ /* 0x0003e8000a1a1014 */
[----:B------:R1:W-:Y:S04]  /*16db0*/  LDGSTS.E [R83+0x48800], desc[UR20][R90.64], P4 ;  /* 0x488000005a537fae */ /* 0x0003e8000a1a1014 */
[----:B----4-:R4:W-:Y:S04]  /*16dc0*/  LDGSTS.E [R83+0x48c00], desc[UR20][R62.64], P4 ;  /* 0x48c000003e537fae */ /* 0x0109e8000a1a1014 */
        /* <DEDUP_REMOVED lines=8> */
[----:B------:R4:W-:Y:S01]  /*16e50*/  LDGSTS.E [R82+0x49100], desc[UR20][R52.64], P4 ;  /* 0x4910000034527fae */ /* 0x0009e2000a1a1014 */
[----:B-1----:R-:W-:-:S03]  /*16e60*/  IADD3 R5, PT, PT, R5, 0x3f, RZ ;  /* 0x0000003f05057810 */ /* 0x002fc60007ffe0ff */
[----:B------:R4:W-:Y:S04]  /*16e70*/  LDGSTS.E [R82+0x49500], desc[UR20][R44.64], P4 ;  /* 0x495000002c527fae */ /* 0x0009e8000a1a1014 */
[----:B------:R4:W-:Y:S04]  /*16e80*/  LDGSTS.E [R82+0x49900], desc[UR20][R36.64], P4 ;  /* 0x4990000024527fae */ /* 0x0009e8000a1a1014 */
[----:B--2---:R4:W-:Y:S04]  /*16e90*/  LDGSTS.E [R82+0x49d00], desc[UR20][R28.64], P4 ;  /* 0x49d000001c527fae */ /* 0x0049e8000a1a1014 */
[----:B------:R4:W-:Y:S01]  /*16ea0*/  LDGSTS.E [R81+0x48200], desc[UR20][R114.64], P4 ;  /* 0x4820000072517fae */ /* 0x0009e2000a1a1014 */
[----:B------:R-:W-:-:S03]  /*16eb0*/  ISETP.GE.AND P3, PT, R5, 0x80, PT ;  /* 0x000000800500780c */ /* 0x000fc60003f66270 */
[----:B------:R4:W-:Y:S04]  /*16ec0*/  LDGSTS.E [R81+0x48600], desc[UR20][R98.64], P4 ;  /* 0x4860000062517fae */ /* 0x0009e8000a1a1014 */
[----:B------:R4:W-:Y:S04]  /*16ed0*/  LDGSTS.E [R81+0x48a00], desc[UR20][R66.64], P4 ;  /* 0x48a0000042517fae */ /* 0x0009e8000a1a1014 */
[----:B------:R4:W-:Y:S04]  /*16ee0*/  LDGSTS.E [R81+0x48e00], desc[UR20][R58.64], P4 ;  /* 0x48e000003a517fae */ /* 0x0009e8000a1a1014 */
[----:B------:R4:W-:Y:S04]  /*16ef0*/  LDGSTS.E [R81+0x49200], desc[UR20][R50.64], P4 ;  /* 0x4920000032517fae */ /* 0x0009e8000a1a1014 */
[----:B------:R4:W-:Y:S04]  /*16f00*/  LDGSTS.E [R81+0x49600], desc[UR20][R42.64], P4 ;  /* 0x496000002a517fae */ /* 0x0009e8000a1a1014 */
[----:B------:R4:W-:Y:S04]  /*16f10*/  LDGSTS.E [R81+0x49a00], desc[UR20][R34.64], P4 ;  /* 0x49a0000022517fae */ /* 0x0009e8000a1a1014 */
[----:B---3--:R4:W-:Y:S04]  /*16f20*/  LDGSTS.E [R81+0x49e00], desc[UR20][R26.64], P4 ;  /* 0x49e000001a517fae */ /* 0x0089e8000a1a1014 */
[----:B------:R4:W-:Y:S04]  /*16f30*/  LDGSTS.E [R80+0x48300], desc[UR20][R110.64], P4 ;  /* 0x483000006e507fae */ /* 0x0009e8000a1a1014 */
[----:B------:R4:W-:Y:S04]  /*16f40*/  LDGSTS.E [R80+0x48700], desc[UR20][R94.64], P4 ;  /* 0x487000005e507fae */ /* 0x0009e8000a1a1014 */
[----:B------:R4:W-:Y:S04]  /*16f50*/  LDGSTS.E [R80+0x48b00], desc[UR20][R64.64], P4 ;  /* 0x48b0000040507fae */ /* 0x0009e8000a1a1014 */
[----:B------:R4:W-:Y:S04]  /*16f60*/  LDGSTS.E [R80+0x48f00], desc[UR20][R56.64], P4 ;  /* 0x48f0000038507fae */ /* 0x0009e8000a1a1014 */
[----:B------:R4:W-:Y:S01]  /*16f70*/  LDGSTS.E [R80+0x49300], desc[UR20][R48.64], P4 ;  /* 0x4930000030507fae */ /* 0x0009e2000a1a1014 */
[----:B------:R-:W-:-:S03]  /*16f80*/  UMOV UR4, URZ ;  /* 0x000000ff00047c82 */ /* 0x000fc60008000000 */
[----:B------:R4:W-:Y:S04]  /*16f90*/  LDGSTS.E [R80+0x49700], desc[UR20][R40.64], P4 ;  /* 0x4970000028507fae */ /* 0x0009e8000a1a1014 */
[----:B------:R4:W-:Y:S01]  /*16fa0*/  LDGSTS.E [R80+0x49b00], desc[UR20][R32.64], P4 ;  /* 0x49b0000020507fae */ /* 0x0009e2000a1a1014 */
[----:B------:R-:W-:-:S03]  /*16fb0*/  ISETP.GE.AND P2, PT, R5, 0x40, PT ;  /* 0x000000400500780c */ /* 0x000fc60003f46270 */
[----:B-----5:R4:W-:Y:S04]  /*16fc0*/  LDGSTS.E [R80+0x49f00], desc[UR20][R24.64], P4 ;  /* 0x49f0000018507fae */ /* 0x0209e8000a1a1014 */
[----:B------:R-:W0:Y:S01]  /*16fd0*/  LDGDEPBAR ;  /* 0x00000000000079af */ /* 0x000e220000000000 */
[----:B------:R-:W-:Y:S05]  /*16fe0*/  @!P3 BRA `(.L_x_9) ;  /* 0x000001140088b947 */ /* 0x000fea0003800000 */
[----:B------:R-:W-:Y:S01]  /*16ff0*/  STL [R1+0xa34], R68 ;  /* 0x000a344401007387 */ /* 0x000fe20000100800 */
[----:B------:R-:W-:-:S03]  /*17000*/  SHF.R.S32.HI R2, RZ, 0x1f, R5 ;  /* 0x0000001fff027819 */ /* 0x000fc60000011405 */
[----:B------:R-:W-:Y:S01]  /*17010*/  STL [R1+0xa2c], R69 ;  /* 0x000a2c4501007387 */ /* 0x000fe20000100800 */
[----:B------:R-:W-:-:S03]  /*17020*/  LEA.HI R2, R2, R5, RZ, 0x6 ;  /* 0x0000000502027211 */ /* 0x000fc600078f30ff */
[----:B------:R-:W-:Y:S04]  /*17030*/  STL [R1+0xa30], R70 ;  /* 0x000a304601007387 */ /* 0x000fe80000100800 */
[----:B------:R-:W-:Y:S04]  /*17040*/  STL [R1+0xa24], R71 ;  /* 0x000a244701007387 */ /* 0x000fe80000100800 */
[----:B------:R-:W-:Y:S04]  /*17050*/  STL [R1+0xa28], R72 ;  /* 0x000a284801007387 */ /* 0x000fe80000100800 */
[----:B------:R1:W-:Y:S04]  /*17060*/  STL [R1+0xa1c], R73 ;  /* 0x000a1c4901007387 */ /* 0x0003e80000100800 */
[----:B------:R-:W-:Y:S04]  /*17070*/  STL [R1+0xa20], R74 ;  /* 0x000a204a01007387 */ /* 0x000fe80000100800 */
[----:B------:R-:W-:Y:S04]  /*17080*/  STL [R1+0xa14], R75 ;  /* 0x000a144b01007387 */ /* 0x000fe80000100800 */
[----:B------:R-:W-:Y:S04]  /*17090*/  STL [R1+0xa18], R76 ;  /* 0x000a184c01007387 */ /* 0x000fe80000100800 */
[----:B------:R-:W-:Y:S04]  /*170a0*/  STL [R1+0xa0c], R77 ;  /* 0x000a0c4d01007387 */ /* 0x000fe80000100800 */
[----:B------:R-:W-:Y:S04]  /*170b0*/  STL [R1+0xa10], R92 ;  /* 0x000a105c01007387 */ /* 0x000fe80000100800 */
[----:B------:R2:W-:Y:S04]  /*170c0*/  STL [R1+0xa04], R93 ;  /* 0x000a045d01007387 */ /* 0x0005e80000100800 */
[----:B------:R-:W-:Y:S04]  /*170d0*/  STL [R1+0xa08], R96 ;  /* 0x000a086001007387 */ /* 0x000fe80000100800 */
[----:B------:R3:W-:Y:S04]  /*170e0*/  STL [R1+0x9fc], R97 ;  /* 0x0009fc6101007387 */ /* 0x0007e80000100800 */
        /* <DEDUP_REMOVED lines=62> */
[----:B-1--4-:R-:W4:Y:S04]  /*174d0*/  LDL.LU.64 R72, [R1] ;  /* 0x0000000001487983 */ /* 0x012f280000300a00 */
[----:B------:R-:W-:Y:S04]  /*174e0*/  STL [R1+0x1e0], R212 ;  /* 0x0001e0d401007387 */ /* 0x000fe80000100800 */
[----:B------:R-:W-:Y:S04]  /*174f0*/  STL [R1+0x1dc], R213 ;  /* 0x0001dcd501007387 */ /* 0x000fe80000100800 */
[----:B------:R-:W5:Y:S04]  /*17500*/  LDL.LU.64 R70, [R1+0x10] ;  /* 0x0000100001467983 */ /* 0x000f680000300a00 */
[----:B------:R-:W-:Y:S04]  /*17510*/  STL [R1+0x1e8], R216 ;  /* 0x0001e8d801007387 */ /* 0x000fe80000100800 */
[----:B------:R-:W-:Y:S04]  /*17520*/  STL [R1+0x1e4], R217 ;  /* 0x0001e4d901007387 */ /* 0x000fe80000100800 */
[----:B--2---:R-:W2:Y:S04]  /*17530*/  LDL.LU.64 R92, [R1+0x20] ;  /* 0x00002000015c7983 */ /* 0x004ea80000300a00 */
[----:B------:R-:W-:Y:S04]  /*17540*/  STL [R1+0x1f0], R220 ;  /* 0x0001f0dc01007387 */ /* 0x000fe80000100800 */
[----:B------:R-:W-:Y:S04]  /*17550*/  STL [R1+0x1ec], R221 ;  /* 0x0001ecdd01007387 */ /* 0x000fe80000100800 */
[----:B------:R-:W2:Y:S04]  /*17560*/  LDL.LU.64 R76, [R1+0x30] ;  /* 0x00003000014c7983 */ /* 0x000ea80000300a00 */
        /* <DEDUP_REMOVED lines=20> */
[----:B---3--:R-:W3:Y:S04]  /*176b0*/  LDL.LU.64 R96, [R1+0xa0] ;  /* 0x0000a00001607983 */ /* 0x008ee80000300a00 */
[----:B----4-:R1:W-:Y:S01]  /*176c0*/  STL [R1+0x230], R72 ;  /* 0x0002304801007387 */ /* 0x0103e20000100800 */
[----:B-----5:R-:W-:-:S03]  /*176d0*/  IMAD.MOV.U32 R78, RZ, RZ, R73 ;  /* 0x000000ffff4e7224 */ /* 0x020fc600078e0049 */
[----:B-1----:R-:W4:Y:S04]  /*176e0*/  LDL.LU.64 R72, [R1+0xb0] ;  /* 0x0000b00001487983 */ /* 0x002f280000300a00 */
[----:B------:R1:W-:Y:S04]  /*176f0*/  STL [R1+0x22c], R78 ;  /* 0x00022c4e01007387 */ /* 0x0003e80000100800 */
[----:B------:R5:W-:Y:S01]  /*17700*/  STL [R1+0x238], R70 ;  /* 0x0002384601007387 */ /* 0x000be20000100800 */
[----:B-1----:R-:W-:-:S03]  /*17710*/  IMAD.MOV.U32 R78, RZ, RZ, R71 ;  /* 0x000000ffff4e7224 */ /* 0x002fc600078e0047 */
[----:B-----5:R-:W5:Y:S04]  /*17720*/  LDL.LU.64 R70, [R1+0xc0] ;  /* 0x0000c00001467983 */ /* 0x020f680000300a00 */
[----:B------:R1:W-:Y:S04]  /*17730*/  STL [R1+0x234], R78 ;  /* 0x0002344e01007387 */ /* 0x0003e80000100800 */
[----:B--2---:R2:W-:Y:S01]  /*17740*/  STL [R1+0x240], R92 ;  /* 0x0002405c01007387 */ /* 0x0045e20000100800 */
[----:B-1----:R-:W-:-:S03]  /*17750*/  IMAD.MOV.U32 R78, RZ, RZ, R93 ;  /* 0x000000ffff4e7224 */ /* 0x002fc600078e005d */
[----:B--2---:R-:W2:Y:S04]  /*17760*/  LDL.LU.64 R92, [R1+0xd0] ;  /* 0x0000d000015c7983 */ /* 0x004ea80000300a00 */
[----:B------:R1:W-:Y:S04]  /*17770*/  STL [R1+0x23c], R78 ;  /* 0x00023c4e01007387 */ /* 0x0003e80000100800 */
[----:B------:R1:W-:Y:S02]  /*17780*/  STL [R1+0x248], R76 ;  /* 0x0002484c01007387 */ /* 0x0003e40000100800 */
[----:B-1----:R-:W-:-:S02]  /*17790*/  IMAD.MOV.U32 R78, RZ, RZ, R77 ;  /* 0x000000ffff4e7224 */ /* 0x002fc400078e004d */
[----:B------:R-:W2:Y:S04]  /*177a0*/  LDL.LU.64 R76, [R1+0xe0] ;  /* 0x0000e000014c7983 */ /* 0x000ea80000300a00 */
        /* <DEDUP_REMOVED lines=9> */
[----:B------:R3:W-:Y:S01]  /*17840*/  STL [R1+0x260], R82 ;  /* 0x0002605201007387 */ /* 0x0007e20000100800 */
[----:B-1----:R-:W-:-:S03]  /*17850*/  IMAD.MOV.U32 R78, RZ, RZ, R83 ;  /* 0x000000ffff4e7224 */ /* 0x002fc600078e0053 */
[----:B---3--:R-:W3:Y:S04]  /*17860*/  LDL.LU.64 R82, [R1+0x110] ;  /* 0x0001100001527983 */ /* 0x008ee80000300a00 */
[----:B------:R1:W-:Y:S04]  /*17870*/  STL [R1+0x25c], R78 ;  /* 0x00025c4e01007387 */ /* 0x0003e80000100800 */
[----:B------:R1:W-:Y:S02]  /*17880*/  STL [R1+0x268], R4 ;  /* 0x0002680401007387 */ /* 0x0003e40000100800 */
[----:B-1----:R-:W-:-:S02]  /*17890*/  IMAD.MOV.U32 R78, RZ, RZ, R5 ;  /* 0x000000ffff4e7224 */ /* 0x002fc400078e0005 */
[----:B------:R-:W3:Y:S04]  /*178a0*/  LDL.LU.64 R4, [R1+0x120] ;  /* 0x0001200001047983 */ /* 0x000ee80000300a00 */
[----:B------:R1:W-:Y:S04]  /*178b0*/  STL [R1+0x264], R78 ;  /* 0x0002644e01007387 */ /* 0x0003e80000100800 */
[----:B------:R1:W-:Y:S02]  /*178c0*/  STL [R1+0x270], R74 ;  /* 0x0002704a01007387 */ /* 0x0003e40000100800 */
[----:B-1----:R-:W-:-:S02]  /*178d0*/  MOV R78, R75 ;  /* 0x0000004b004e7202 */ /* 0x002fc40000000f00 */
[----:B------:R-:W3:Y:S04]  /*178e0*/  LDL.LU.64 R74, [R1+0x2c8] ;  /* 0x0002c800014a7983 */ /* 0x000ee80000300a00 */
[----:B------:R1:W-:Y:S04]  /*178f0*/  STL [R1+0x26c], R78 ;  /* 0x00026c4e01007387 */ /* 0x0003e80000100800 */
[----:B------:R1:W-:Y:S02]  /*17900*/  STL [R1+0x278], R6 ;  /* 0x0002780601007387 */ /* 0x0003e40000100800 */
[----:B-1----:R-:W-:-:S02]  /*17910*/  IMAD.MOV.U32 R78, RZ, RZ, R7 ;  /* 0x000000ffff4e7224 */ /* 0x002fc400078e0007 */
[----:B------:R-:W3:Y:S04]  /*17920*/  LDL.LU.64 R6, [R1+0x2d0] ;  /* 0x0002d00001067983 */ /* 0x000ee80000300a00 */
[----:B------:R1:W-:Y:S04]  /*17930*/  STL [R1+0x274], R78 ;  /* 0x0002744e01007387 */ /* 0x0003e80000100800 */
[----:B------:R1:W-:Y:S02]  /*17940*/  STL [R1+0x280], R96 ;  /* 0x0002806001007387 */ /* 0x0003e40000100800 */
[----:B-1----:R-:W-:-:S02]  /*17950*/  IMAD.MOV.U32 R78, RZ, RZ, R97 ;  /* 0x000000ffff4e7224 */ /* 0x002fc400078e0061 */
[----:B------:R-:W3:Y:S04]  /*17960*/  LDL.LU.64 R96, [R1+0x2d8] ;  /* 0x0002d80001607983 */ /* 0x000ee80000300a00 */
[----:B------:R1:W-:Y:S04]  /*17970*/  STL [R1+0x27c], R78 ;  /* 0x00027c4e01007387 */ /* 0x0003e80000100800 */
[----:B----4-:R4:W-:Y:S01]  /*17980*/  STL [R1+0x288], R72 ;  /* 0x0002884801007387 */ /* 0x0109e20000100800 */
[----:B-1----:R-:W-:-:S03]  /*17990*/  IMAD.MOV.U32 R78, RZ, RZ, R73 ;  /* 0x000000ffff4e7224 */ /* 0x002fc600078e0049 */
[----:B----4-:R-:W4:Y:S04]  /*179a0*/  LDL.LU.64 R72, [R1+0x2e0] ;  /* 0x0002e00001487983 */ /* 0x010f280000300a00 */
[----:B------:R1:W-:Y:S04]  /*179b0*/  STL [R1+0x284], R78 ;  /* 0x0002844e01007387 */ /* 0x0003e80000100800 */
[----:B-----5:R5:W-:Y:S01]  /*179c0*/  STL [R1+0x290], R70 ;  /* 0x0002904601007387 */ /* 0x020be20000100800 */
        /* <DEDUP_REMOVED lines=19> */
[----:B---3--:R3:W-:Y:S01]  /*17b00*/  STL [R1+0x2b8], R82 ;  /* 0x0002b85201007387 */ /* 0x0087e20000100800 */
[----:B-1----:R-:W-:-:S03]  /*17b10*/  MOV R78, R83 ;  /* 0x00000053004e7202 */ /* 0x002fc60000000f00 */
[----:B---3--:R-:W3:Y:S04]  /*17b20*/  LDL.LU.64 R82, [R1+0x310] ;  /* 0x0003100001527983 */ /* 0x008ee80000300a00 */
        /* <DEDUP_REMOVED lines=34> */
[----:B-1----:R-:W-:-:S02]  /*17d50*/  MOV R78, R69 ;  /* 0x00000045004e7202 */ /* 0x002fc40000000f00 */
[----:B------:R-:W2:Y:S04]  /*17d60*/  LDL.LU.64 R68, [R1+0x358] ;  /* 0x0003580001447983 */ /* 0x000ea80000300a00 */
[----:B------:R1:W-:Y:S04]  /*17d70*/  STL [R1+0x2fc], R78 ;  /* 0x0002fc4e01007387 */ /* 0x0003e80000100800 */
[----:B------:R1:W-:Y:S02]  /*17d80*/  STL [R1+0x308], R80 ;  /* 0x0003085001007387 */ /* 0x0003e40000100800 */
[----:B-1----:R-:W-:-:S02]  /*17d90*/  IMAD.MOV.U32 R78, RZ, RZ, R81 ;  /* 0x000000ffff4e7224 */ /* 0x002fc400078e0051 */
[----:B------:R-:W2:Y:S04]  /*17da0*/  LDL.LU.64 R80, [R1+0x360] ;  /* 0x0003600001507983 */ /* 0x000ea80000300a00 */
[----:B------:R1:W-:Y:S04]  /*17db0*/  STL [R1+0x304], R78 ;  /* 0x0003044e01007387 */ /* 0x0003e80000100800 */
[----:B---3--:R3:W-:Y:S01]  /*17dc0*/  STL [R1+0x310], R82 ;  /* 0x0003105201007387 */ /* 0x0087e20000100800 */
        /* <DEDUP_REMOVED lines=28> */
[----:B-1----:R-:W-:-:S03]  /*17f90*/  MOV R78, R93 ;  /* 0x0000005d004e7202 */ /* 0x002fc60000000f00 */
        /* <DEDUP_REMOVED lines=35> */
[----:B-1----:R-:W-:-:S03]  /*181d0*/  MOV R78, R73 ;  /* 0x00000049004e7202 */ /* 0x002fc60000000f00 */
        /* <DEDUP_REMOVED lines=179> */
[----:B-1----:R-:W-:-:S03]  /*18d10*/  MOV R78, R71 ;  /* 0x00000047004e7202 */ /* 0x002fc60000000f00 */
        /* <DEDUP_REMOVED lines=49> */
[----:B------:R-:W-:Y:S04]  /*19030*/  STL [R1+0x554], R78 ;  /* 0x0005544e01007387 */ /* 0x000fe80000100800 */
[----:B------:R1:W-:Y:S04]  /*19040*/  STL [R1+0x560], R76 ;  /* 0x0005604c01007387 */ /* 0x0003e80000100800 */
[----:B------:R-:W2:Y:S01]  /*19050*/  LDL.LU.64 R100, [R1+0x720] ;  /* 0x0007200001647983 */ /* 0x000ea20000300a00 */
[----:B-1----:R-:W-:-:S05]  /*19060*/  IMAD.MOV.U32 R76, RZ, RZ, R77 ;  /* 0x000000ffff4c7224 */ /* 0x002fca00078e004d */
[----:B------:R1:W-:Y:S04]  /*19070*/  STL [R1+0x55c], R76 ;  /* 0x00055c4c01007387 */ /* 0x0003e80000100800 */
[----:B------:R1:W-:Y:S02]  /*19080*/  STL [R1+0x568], R68 ;  /* 0x0005684401007387 */ /* 0x0003e40000100800 */
[----:B-1----:R-:W-:Y:S02]  /*19090*/  IMAD.MOV.U32 R76, RZ, RZ, R69 ;  /* 0x000000ffff4c7224 */ /* 0x002fe400078e0045 */
        /* <DEDUP_REMOVED lines=8> */
[----:B---3--:R-:W3:Y:S04]  /*19120*/  LDL.64 R82, [R1+0xa48] ;  /* 0x000a480001527983 */ /* 0x008ee80000100a00 */
[----:B------:R1:W-:Y:S04]  /*19130*/  STL [R1+0x574], R76 ;  /* 0x0005744c01007387 */ /* 0x0003e80000100800 */
[----:B------:R1:W-:Y:S02]  /*19140*/  STL [R1+0x580], R4 ;  /* 0x0005800401007387 */ /* 0x0003e40000100800 */
[----:B-1----:R-:W-:-:S02]  /*19150*/  IMAD.MOV.U32 R76, RZ, RZ, R5 ;  /* 0x000000ffff4c7224 */ /* 0x002fc400078e0005 */
[----:B------:R-:W3:Y:S04]  /*19160*/  LDL.LU.64 R4, [R1+0x760] ;  /* 0x0007600001047983 */ /* 0x000ee80000300a00 */
[----:B------:R1:W-:Y:S04]  /*19170*/  STL [R1+0x57c], R76 ;  /* 0x00057c4c01007387 */ /* 0x0003e80000100800 */
[----:B------:R1:W-:Y:S04]  /*19180*/  STL [R1+0x588], R74 ;  /* 0x0005884a01007387 */ /* 0x0003e80000100800 */
[----:B-1----:R-:W3:Y:S01]  /*19190*/  LDL.LU.64 R76, [R1+0x770] ;  /* 0x00077000014c7983 */ /* 0x002ee20000300a00 */
[----:B------:R-:W-:-:S05]  /*191a0*/  MOV R74, R75 ;  /* 0x0000004b004a7202 */ /* 0x000fca0000000f00 */
[----:B------:R1:W-:Y:S04]  /*191b0*/  STL [R1+0x584], R74 ;  /* 0x0005844a01007387 */ /* 0x0003e80000100800 */
[----:B------:R1:W-:Y:S02]  /*191c0*/  STL [R1+0x590], R6 ;  /* 0x0005900601007387 */ /* 0x0003e40000100800 */
[----:B-1----:R-:W-:Y:S02]  /*191d0*/  IMAD.MOV.U32 R74, RZ, RZ, R7 ;  /* 0x000000ffff4a7224 */ /* 0x002fe400078e0007 */
[----:B------:R-:W3:Y:S04]  /*191e0*/  LDL.LU.64 R6, [R1+0x778] ;  /* 0x0007780001067983 */ /* 0x000ee80000300a00 */
[----:B------:R1:W-:Y:S04]  /*191f0*/  STL [R1+0x58c], R74 ;  /* 0x00058c4a01007387 */ /* 0x0003e80000100800 */
[----:B------:R4:W-:Y:S04]  /*19200*/  STL [R1+0x598], R96 ;  /* 0x0005986001007387 */ /* 0x0009e80000100800 */
[----:B-1----:R-:W3:Y:S01]  /*19210*/  LDL.LU.64 R74, [R1+0xa50] ;  /* 0x000a5000014a7983 */ /* 0x002ee20000300a00 */
[----:B------:R-:W-:-:S03]  /*19220*/  IMAD.MOV.U32 R78, RZ, RZ, R97 ;  /* 0x000000ffff4e7224 */ /* 0x000fc600078e0061 */
[----:B----4-:R1:W-:Y:S04]  /*19230*/  STL [R1+0x5a0], R72 ;  /* 0x0005a04801007387 */ /* 0x0103e80000100800 */
[----:B------:R-:W-:Y:S04]  /*19240*/  STL [R1+0x594], R78 ;  /* 0x0005944e01007387 */ /* 0x000fe80000100800 */
[----:B------:R-:W4:Y:S01]  /*19250*/  LDL.LU.64 R96, [R1+0x768] ;  /* 0x0007680001607983 */ /* 0x000f220000300a00 */
[----:B-1----:R-:W-:-:S03]  /*19260*/  IMAD.MOV.U32 R72, RZ, RZ, R73 ;  /* 0x000000ffff487224 */ /* 0x002fc600078e0049 */
[----:B-----5:R1:W-:Y:S04]  /*19270*/  STL [R1+0x5a8], R70 ;  /* 0x0005a84601007387 */ /* 0x0203e80000100800 */
[----:B------:R5:W-:Y:S01]  /*19280*/  STL [R1+0x59c], R72 ;  /* 0x00059c4801007387 */ /* 0x000be20000100800 */
[----:B-1----:R-:W-:-:S03]  /*19290*/  IMAD.MOV.U32 R70, RZ, RZ, R71 ;  /* 0x000000ffff467224 */ /* 0x002fc600078e0047 */
[----:B-----5:R-:W5:Y:S04]  /*192a0*/  LDL.LU.64 R72, [R1+0x758] ;  /* 0x0007580001487983 */ /* 0x020f680000300a00 */
[----:B--2---:R-:W-:Y:S01]  /*192b0*/  STL [R1+0x5b0], R92 ;  /* 0x0005b05c01007387 */ /* 0x004fe20000100800 */
[----:B------:R-:W-:-:S03]  /*192c0*/  IMAD.MOV.U32 R78, RZ, RZ, R93 ;  /* 0x000000ffff4e7224 */ /* 0x000fc600078e005d */
[----:B------:R1:W-:Y:S04]  /*192d0*/  STL [R1+0x5a4], R70 ;  /* 0x0005a44601007387 */ /* 0x0003e80000100800 */
[----:B-1----:R-:W2:Y:S04]  /*192e0*/  LDL.LU.64 R70, [R1+0x750] ;  /* 0x0007500001467983 */ /* 0x002ea80000300a00 */
[----:B------:R-:W-:Y:S04]  /*192f0*/  STL [R1+0x5b8], R100 ;  /* 0x0005b86401007387 */ /* 0x000fe80000100800 */
[----:B------:R1:W-:Y:S04]  /*19300*/  STL [R1+0x5ac], R78 ;  /* 0x0005ac4e01007387 */ /* 0x0003e80000100800 */
[----:B------:R-:W2:Y:S01]  /*19310*/  LDL.LU.64 R92, [R1+0xa58] ;  /* 0x000a5800015c7983 */ /* 0x000ea20000300a00 */
[----:B-1----:R-:W-:-:S03]  /*19320*/  IMAD.MOV.U32 R78, RZ, RZ, R101 ;  /* 0x000000ffff4e7224 */ /* 0x002fc600078e0065 */
[----:B------:R-:W-:Y:S04]  /*19330*/  STL [R1+0x5c0], R68 ;  /* 0x0005c04401007387 */ /* 0x000fe80000100800 */
        /* <DEDUP_REMOVED lines=19> */
[----:B------:R-:W-:Y:S04]  /*19470*/  STL [R1+0x5dc], R78 ;  /* 0x0005dc4e01007387 */ /* 0x000fe80000100800 */
[----:B------:R1:W-:Y:S02]  /*19480*/  STL [R1+0x5e8], R6 ;  /* 0x0005e80601007387 */ /* 0x0003e40000100800 */
[----:B-1----:R-:W-:-:S02]  /*19490*/  IMAD.MOV.U32 R6, RZ, RZ, R7 ;  /* 0x000000ffff067224 */ /* 0x002fc400078e0007 */
[----:B------:R-:W-:Y:S04]  /*194a0*/  STL [R1+0x5f0], R74 ;  /* 0x0005f04a01007387 */ /* 0x000fe80000100800 */
[----:B------:R1:W-:Y:S04]  /*194b0*/  STL [R1+0x5e4], R6 ;  /* 0x0005e40601007387 */ /* 0x0003e80000100800 */
[----:B-1----:R-:W3:Y:S01]  /*194c0*/  LDL.LU.64 R6, [R1+0x710] ;  /* 0x0007100001067983 */ /* 0x002ee20000300a00 */
[----:B------:R-:W-:-:S03]  /*194d0*/  IMAD.MOV.U32 R74, RZ, RZ, R75 ;  /* 0x000000ffff4a7224 */ /* 0x000fc600078e004b */
[----:B----4-:R-:W-:Y:S01]  /*194e0*/  STL [R1+0x5f8], R96 ;  /* 0x0005f86001007387 */ /* 0x010fe20000100800 */
[----:B------:R-:W-:-:S03]  /*194f0*/  IMAD.MOV.U32 R78, RZ, RZ, R97 ;  /* 0x000000ffff4e7224 */ /* 0x000fc600078e0061 */
[----:B------:R1:W-:Y:S04]  /*19500*/  STL [R1+0x5ec], R74 ;  /* 0x0005ec4a01007387 */ /* 0x0003e80000100800 */
[----:B-1----:R-:W4:Y:S04]  /*19510*/  LDL.LU.64 R74, [R1+0x700] ;  /* 0x00070000014a7983 */ /* 0x002f280000300a00 */
[----:B-----5:R1:W-:Y:S04]  /*19520*/  STL [R1+0x600], R72 ;  /* 0x0006004801007387 */ /* 0x0203e80000100800 */
[----:B------:R5:W-:Y:S01]  /*19530*/  STL [R1+0x5f4], R78 ;  /* 0x0005f44e01007387 */ /* 0x000be20000100800 */
[----:B-1----:R-:W-:-:S03]  /*19540*/  IMAD.MOV.U32 R72, RZ, RZ, R73 ;  /* 0x000000ffff487224 */ /* 0x002fc600078e0049 */
[----:B-----5:R-:W5:Y:S04]  /*19550*/  LDL.LU.64 R78, [R1+0xa68] ;  /* 0x000a6800014e7983 */ /* 0x020f680000300a00 */
[----:B--2---:R1:W-:Y:S04]  /*19560*/  STL [R1+0x608], R70 ;  /* 0x0006084601007387 */ /* 0x0043e80000100800 */
[----:B------:R2:W-:Y:S01]  /*19570*/  STL [R1+0x5fc], R72 ;  /* 0x0005fc4801007387 */ /* 0x0005e20000100800 */
[----:B-1----:R-:W-:-:S03]  /*19580*/  IMAD.MOV.U32 R70, RZ, RZ, R71 ;  /* 0x000000ffff467224 */ /* 0x002fc600078e0047 */
[----:B--2---:R-:W2:Y:S01]  /*19590*/  LDL.LU.64 R72, [R1+0x6f0] ;  /* 0x0006f00001487983 */ /* 0x004ea20000300a00 */
[----:B------:R-:W-:-:S03]  /*195a0*/  IMAD.MOV.U32 R84, RZ, RZ, R93 ;  /* 0x000000ffff547224 */ /* 0x000fc600078e005d */
[----:B------:R-:W-:Y:S04]  /*195b0*/  STL [R1+0x610], R92 ;  /* 0x0006105c01007387 */ /* 0x000fe80000100800 */
[----:B------:R1:W-:Y:S04]  /*195c0*/  STL [R1+0x604], R70 ;  /* 0x0006044601007387 */ /* 0x0003e80000100800 */
[----:B-1----:R-:W2:Y:S04]  /*195d0*/  LDL.LU.64 R70, [R1+0x6e0] ;  /* 0x0006e00001467983 */ /* 0x002ea80000300a00 */
        /* <DEDUP_REMOVED lines=9> */
[----:B------:R-:W-:Y:S04]  /*19670*/  STL [R1+0x61c], R84 ;  /* 0x00061c5401007387 */ /* 0x000fe80000100800 */
[----:B---3--:R1:W-:Y:S04]  /*19680*/  STL [R1+0x628], R82 ;  /* 0x0006285201007387 */ /* 0x0083e80000100800 */
[----:B------:R-:W3:Y:S01]  /*19690*/  LDL.LU.64 R96, [R1+0x6c0] ;  /* 0x0006c00001607983 */ /* 0x000ee20000300a00 */
[----:B-1----:R-:W-:-:S03]  /*196a0*/  IMAD.MOV.U32 R82, RZ, RZ, R83 ;  /* 0x000000ffff527224 */ /* 0x002fc600078e0053 */
[----:B------:R1:W-:Y:S04]  /*196b0*/  STL [R1+0x630], R4 ;  /* 0x0006300401007387 */ /* 0x0003e80000100800 */
[----:B------:R1:W-:Y:S02]  /*196c0*/  STL [R1+0x624], R82 ;  /* 0x0006245201007387 */ /* 0x0003e40000100800 */
[----:B-1----:R-:W-:Y:S02]  /*196d0*/  IMAD.MOV.U32 R4, RZ, RZ, R5 ;  /* 0x000000ffff047224 */ /* 0x002fe400078e0005 */
[----:B------:R-:W3:Y:S04]  /*196e0*/  LDL.LU.64 R82, [R1+0x6b0] ;  /* 0x0006b00001527983 */ /* 0x000ee80000300a00 */
[----:B------:R-:W-:Y:S04]  /*196f0*/  STL [R1+0x638], R76 ;  /* 0x0006384c01007387 */ /* 0x000fe80000100800 */
[----:B------:R1:W-:Y:S04]  /*19700*/  STL [R1+0x62c], R4 ;  /* 0x00062c0401007387 */ /* 0x0003e80000100800 */
[----:B-1----:R-:W3:Y:S01]  /*19710*/  LDL.LU.64 R4, [R1+0x9a0] ;  /* 0x0009a00001047983 */ /* 0x002ee20000300a00 */
[----:B------:R-:W-:-:S03]  /*19720*/  IMAD.MOV.U32 R76, RZ, RZ, R77 ;  /* 0x000000ffff4c7224 */ /* 0x000fc600078e004d */
[----:B------:R-:W3:Y:S04]  /*19730*/  LDL.LU.64 R92, [R1+0x6a0] ;  /* 0x0006a000015c7983 */ /* 0x000ee80000300a00 */
[----:B------:R1:W-:Y:S04]  /*19740*/  STL [R1+0x634], R76 ;  /* 0x0006344c01007387 */ /* 0x0003e80000100800 */
[----:B------:R1:W-:Y:S02]  /*19750*/  STL [R1+0x640], R6 ;  /* 0x0006400601007387 */ /* 0x0003e40000100800 */
[----:B-1----:R-:W-:-:S02]  /*19760*/  IMAD.MOV.U32 R76, RZ, RZ, R7 ;  /* 0x000000ffff4c7224 */ /* 0x002fc400078e0007 */
[----:B------:R-:W3:Y:S04]  /*19770*/  LDL.LU.64 R6, [R1+0x780] ;  /* 0x0007800001067983 */ /* 0x000ee80000300a00 */
[----:B------:R1:W-:Y:S04]  /*19780*/  STL [R1+0x63c], R76 ;  /* 0x00063c4c01007387 */ /* 0x0003e80000100800 */
[----:B----4-:R4:W-:Y:S04]  /*19790*/  STL [R1+0x648], R74 ;  /* 0x0006484a01007387 */ /* 0x0109e80000100800 */
[----:B-1----:R-:W3:Y:S01]  /*197a0*/  LDL.LU.64 R76, [R1+0x788] ;  /* 0x00078800014c7983 */ /* 0x002ee20000300a00 */
[----:B----4-:R-:W-:-:S05]  /*197b0*/  IMAD.MOV.U32 R74, RZ, RZ, R75 ;  /* 0x000000ffff4a7224 */ /* 0x010fca00078e004b */
[----:B------:R1:W-:Y:S04]  /*197c0*/  STL [R1+0x644], R74 ;  /* 0x0006444a01007387 */ /* 0x0003e80000100800 */
[----:B-----5:R4:W-:Y:S04]  /*197d0*/  STL [R1+0x650], R78 ;  /* 0x0006504e01007387 */ /* 0x0209e80000100800 */
[----:B-1----:R-:W5:Y:S01]  /*197e0*/  LDL.LU.64 R74, [R1+0xa78] ;  /* 0x000a7800014a7983 */ /* 0x002f620000300a00 */
[----:B----4-:R-:W-:-:S03]  /*197f0*/  IMAD.MOV.U32 R78, RZ, RZ, R79 ;  /* 0x000000ffff4e7224 */ /* 0x010fc600078e004f */
[----:B--2---:R-:W-:Y:S04]  /*19800*/  STL [R1+0x658], R72 ;  /* 0x0006584801007387 */ /* 0x004fe80000100800 */
[----:B------:R1:W-:Y:S02]  /*19810*/  STL [R1+0x64c], R78 ;  /* 0x00064c4e01007387 */ /* 0x0003e40000100800 */
[----:B-1----:R-:W-:Y:S02]  /*19820*/  IMAD.MOV.U32 R78, RZ, RZ, R73 ;  /* 0x000000ffff4e7224 */ /* 0x002fe400078e0049 */
[----:B------:R-:W2:Y:S04]  /*19830*/  LDL.LU.64 R72, [R1+0x790] ;  /* 0x0007900001487983 */ /* 0x000ea80000300a00 */
[----:B------:R1:W-:Y:S04]  /*19840*/  STL [R1+0x654], R78 ;  /* 0x0006544e01007387 */ /* 0x0003e80000100800 */
[----:B------:R4:W-:Y:S04]  /*19850*/  STL [R1+0x660], R70 ;  /* 0x0006604601007387 */ /* 0x0009e80000100800 */
[----:B------:R-:W-:Y:S01]  /*19860*/  STL [R1+0x668], R100 ;  /* 0x0006686401007387 */ /* 0x000fe20000100800 */
[----:B-1----:R-:W-:Y:S01]  /*19870*/  IMAD.MOV.U32 R78, RZ, RZ, R101 ;  /* 0x000000ffff4e7224 */ /* 0x002fe200078e0065 */
[----:B----4-:R-:W-:-:S05]  /*19880*/  MOV R70, R71 ;  /* 0x0000004700467202 */ /* 0x010fca0000000f00 */
[----:B------:R1:W-:Y:S04]  /*19890*/  STL [R1+0x65c], R70 ;  /* 0x00065c4601007387 */ /* 0x0003e80000100800 */
[----:B-1----:R-:W4:Y:S04]  /*198a0*/  LDL.LU.64 R70, [R1+0x798] ;  /* 0x0007980001467983 */ /* 0x002f280000300a00 */
[----:B------:R-:W-:Y:S04]  /*198b0*/  STL [R1+0x670], R68 ;  /* 0x0006704401007387 */ /* 0x000fe80000100800 */
[----:B------:R1:W-:Y:S02]  /*198c0*/  STL [R1+0x664], R78 ;  /* 0x0006644e01007387 */ /* 0x0003e40000100800 */
[----:B-1----:R-:W-:-:S02]  /*198d0*/  IMAD.MOV.U32 R78, RZ, RZ, R69 ;  /* 0x000000ffff4e7224 */ /* 0x002fc400078e0045 */
[----:B------:R-:W4:Y:S04]  /*198e0*/  LDL.LU.64 R68, [R1+0x7a0] ;  /* 0x0007a00001447983 */ /* 0x000f280000300a00 */
[----:B------:R1:W-:Y:S04]  /*198f0*/  STL [R1+0x66c], R78 ;  /* 0x00066c4e01007387 */ /* 0x0003e80000100800 */
[----:B------:R3:W-:Y:S01]  /*19900*/  STL [R1+0x678], R80 ;  /* 0x0006785001007387 */ /* 0x0007e20000100800 */
[----:B-1----:R-:W-:-:S03]  /*19910*/  IMAD.MOV.U32 R78, RZ, RZ, R81 ;  /* 0x000000ffff4e7224 */ /* 0x002fc600078e0051 */
[----:B---3--:R-:W-:Y:S04]  /*19920*/  STL [R1+0x680], R96 ;  /* 0x0006806001007387 */ /* 0x008fe80000100800 */
[----:B------:R1:W-:Y:S04]  /*19930*/  STL [R1+0x674], R78 ;  /* 0x0006744e01007387 */ /* 0x0003e80000100800 */
[----:B------:R-:W3:Y:S01]  /*19940*/  LDL.LU.64 R80, [R1+0x988] ;  /* 0x0009880001507983 */ /* 0x000ee20000300a00 */
[----:B-1----:R-:W-:-:S03]  /*19950*/  IMAD.MOV.U32 R78, RZ, RZ, R97 ;  /* 0x000000ffff4e7224 */ /* 0x002fc600078e0061 */
[----:B------:R-:W-:Y:S04]  /*19960*/  STL [R1+0x688], R82 ;  /* 0x0006885201007387 */ /* 0x000fe80000100800 */
[----:B------:R1:W-:Y:S02]  /*19970*/  STL [R1+0x67c], R78 ;  /* 0x00067c4e01007387 */ /* 0x0003e40000100800 */
[----:B-1----:R-:W-:Y:S02]  /*19980*/  IMAD.MOV.U32 R78, RZ, RZ, R83 ;  /* 0x000000ffff4e7224 */ /* 0x002fe400078e0053 */
[----:B------:R-:W3:Y:S04]  /*19990*/  LDL.LU.64 R82, [R1+0x7a8] ;  /* 0x0007a80001527983 */ /* 0x000ee80000300a00 */
[----:B------:R-:W-:Y:S04]  /*199a0*/  STL [R1+0x684], R78 ;  /* 0x0006844e01007387 */ /* 0x000fe80000100800 */
[----:B------:R1:W-:Y:S04]  /*199b0*/  STL [R1+0x690], R4 ;  /* 0x0006900401007387 */ /* 0x0003e80000100800 */
[----:B------:R-:W-:Y:S01]  /*199c0*/  STL [R1+0x698], R92 ;  /* 0x0006985c01007387 */ /* 0x000fe20000100800 */
[----:B-1----:R-:W-:-:S02]  /*199d0*/  IMAD.MOV.U32 R4, RZ, RZ, R5 ;  /* 0x000000ffff047224 */ /* 0x002fc400078e0005 */
[----:B------:R-:W-:-:S03]  /*199e0*/  IMAD.MOV.U32 R78, RZ, RZ, R93 ;  /* 0x000000ffff4e7224 */ /* 0x000fc600078e005d */
[----:B------:R1:W-:Y:S04]  /*199f0*/  STL [R1+0x68c], R4 ;  /* 0x00068c0401007387 */ /* 0x0003e80000100800 */
[----:B-1----:R-:W3:Y:S04]  /*19a00*/  LDL.LU.64 R4, [R1+0x7b0] ;  /* 0x0007b00001047983 */ /* 0x002ee80000300a00 */
[----:B------:R-:W-:Y:S04]  /*19a10*/  STL [R1+0x6a0], R6 ;  /* 0x0006a00601007387 */ /* 0x000fe80000100800 */
[----:B------:R1:W-:Y:S02]  /*19a20*/  STL [R1+0x694], R78 ;  /* 0x0006944e01007387 */ /* 0x0003e40000100800 */
[----:B-1----:R-:W-:-:S02]  /*19a30*/  IMAD.MOV.U32 R78, RZ, RZ, R7 ;  /* 0x000000ffff4e7224 */ /* 0x002fc400078e0007 */
[----:B------:R-:W3:Y:S04]  /*19a40*/  LDL.LU.64 R6, [R1+0x7b8] ;  /* 0x0007b80001067983 */ /* 0x000ee80000300a00 */
[----:B------:R-:W-:Y:S04]  /*19a50*/  STL [R1+0x69c], R78 ;  /* 0x00069c4e01007387 */ /* 0x000fe80000100800 */
[----:B------:R1:W-:Y:S02]  /*19a60*/  STL [R1+0x6a8], R76 ;  /* 0x0006a84c01007387 */ /* 0x0003e40000100800 */
[----:B-1----:R-:W-:-:S02]  /*19a70*/  MOV R76, R77 ;  /* 0x0000004d004c7202 */ /* 0x002fc40000000f00 */
[----:B-----5:R1:W-:Y:S04]  /*19a80*/  STL [R1+0x6b0], R74 ;  /* 0x0006b04a01007387 */ /* 0x0203e80000100800 */
[----:B------:R-:W-:Y:S04]  /*19a90*/  STL [R1+0x6a4], R76 ;  /* 0x0006a44c01007387 */ /* 0x000fe80000100800 */
[----:B------:R-:W5:Y:S01]  /*19aa0*/  LDL.LU.64 R112, [R1+0x980] ;  /* 0x0009800001707983 */ /* 0x000f620000300a00 */
[----:B-1----:R-:W-:-:S03]  /*19ab0*/  IMAD.MOV.U32 R74, RZ, RZ, R75 ;  /* 0x000000ffff4a7224 */ /* 0x002fc600078e004b */
[----:B------:R-:W5:Y:S04]  /*19ac0*/  LDL.LU.64 R108, [R1+0x7c0] ;  /* 0x0007c000016c7983 */ /* 0x000f680000300a00 */
[----:B------:R-:W-:Y:S04]  /*19ad0*/  STL [R1+0x6ac], R74 ;  /* 0x0006ac4a01007387 */ /* 0x000fe80000100800 */
[----:B--2---:R1:W-:Y:S04]  /*19ae0*/  STL [R1+0x6b8], R72 ;  /* 0x0006b84801007387 */ /* 0x0043e80000100800 */
[----:B------:R-:W2:Y:S04]  /*19af0*/  LDL.LU.64 R104, [R1+0x7c8] ;  /* 0x0007c80001687983 */ /* 0x000ea80000300a00 */
[----:B------:R-:W2:Y:S01]  /*19b00*/  LDL.LU.64 R78, [R1+0x7d0] ;  /* 0x0007d000014e7983 */ /* 0x000ea20000300a00 */
[----:B-1----:R-:W-:-:S05]  /*19b10*/  IMAD.MOV.U32 R72, RZ, RZ, R73 ;  /* 0x000000ffff487224 */ /* 0x002fca00078e0049 */
[----:B------:R-:W-:Y:S04]  /*19b20*/  STL [R1+0x6b4], R72 ;  /* 0x0006b44801007387 */ /* 0x000fe80000100800 */
[----:B----4-:R1:W-:Y:S04]  /*19b30*/  STL [R1+0x6c0], R70 ;  /* 0x0006c04601007387 */ /* 0x0103e80000100800 */
[----:B------:R-:W4:Y:S04]  /*19b40*/  LDL.LU.64 R100, [R1+0x978] ;  /* 0x0009780001647983 */ /* 0x000f280000300a00 */
[----:B------:R-:W4:Y:S01]  /*19b50*/  LDL.LU.64 R96, [R1+0x7d8] ;  /* 0x0007d80001607983 */ /* 0x000f220000300a00 */
[----:B-1----:R-:W-:-:S05]  /*19b60*/  IMAD.MOV.U32 R70, RZ, RZ, R71 ;  /* 0x000000ffff467224 */ /* 0x002fca00078e0047 */
[----:B------:R-:W-:Y:S04]  /*19b70*/  STL [R1+0x6bc], R70 ;  /* 0x0006bc4601007387 */ /* 0x000fe80000100800 */
[----:B------:R1:W-:Y:S04]  /*19b80*/  STL [R1+0x6c8], R68 ;  /* 0x0006c84401007387 */ /* 0x0003e80000100800 */
[----:B------:R-:W4:Y:S04]  /*19b90*/  LDL.LU.64 R92, [R1+0x7e0] ;  /* 0x0007e000015c7983 */ /* 0x000f280000300a00 */
[----:B------:R-:W4:Y:S01]  /*19ba0*/  LDL.LU.64 R76, [R1+0x7e8] ;  /* 0x0007e800014c7983 */ /* 0x000f220000300a00 */
[----:B-1----:R-:W-:-:S05]  /*19bb0*/  IMAD.MOV.U32 R68, RZ, RZ, R69 ;  /* 0x000000ffff447224 */ /* 0x002fca00078e0045 */
[----:B------:R1:W-:Y:S04]  /*19bc0*/  STL [R1+0x6c4], R68 ;  /* 0x0006c44401007387 */ /* 0x0003e80000100800 */
[----:B---3--:R3:W-:Y:S04]  /*19bd0*/  STL [R1+0x6d0], R80 ;  /* 0x0006d05001007387 */ /* 0x0087e80000100800 */
[----:B------:R-:W4:Y:S01]  /*19be0*/  LDL.LU.64 R74, [R1+0x970] ;  /* 0x00097000014a7983 */ /* 0x000f220000300a00 */
[----:B-1----:R-:W-:-:S03]  /*19bf0*/  IMAD.MOV.U32 R68, RZ, RZ, R81 ;  /* 0x000000ffff447224 */ /* 0x002fc600078e0051 */
[----:B------:R-:W4:Y:S04]  /*19c00*/  LDL.LU.64 R72, [R1+0x7f0] ;  /* 0x0007f00001487983 */ /* 0x000f280000300a00 */
[----:B------:R1:W-:Y:S04]  /*19c10*/  STL [R1+0x6cc], R68 ;  /* 0x0006cc4401007387 */ /* 0x0003e80000100800 */
[----:B------:R-:W-:Y:S01]  /*19c20*/  STL [R1+0x6d8], R82 ;  /* 0x0006d85201007387 */ /* 0x000fe20000100800 */
[----:B---3--:R-:W-:-:S03]  /*19c30*/  IMAD.MOV.U32 R80, RZ, RZ, R83 ;  /* 0x000000ffff507224 */ /* 0x008fc600078e0053 */
[----:B------:R-:W3:Y:S04]  /*19c40*/  LDL.LU.64 R70, [R1+0x7f8] ;  /* 0x0007f80001467983 */ /* 0x000ee80000300a00 */
[----:B-1----:R-:W3:Y:S04]  /*19c50*/  LDL.LU.64 R68, [R1+0x800] ;  /* 0x0008000001447983 */ /* 0x002ee80000300a00 */
[----:B------:R1:W-:Y:S04]  /*19c60*/  STL [R1+0x6d4], R80 ;  /* 0x0006d45001007387 */ /* 0x0003e80000100800 */
[----:B------:R1:W-:Y:S04]  /*19c70*/  STL [R1+0x6e0], R4 ;  /* 0x0006e00401007387 */ /* 0x0003e80000100800 */
[----:B-1----:R-:W3:Y:S04]  /*19c80*/  LDL.LU.64 R80, [R1+0x968] ;  /* 0x0009680001507983 */ /* 0x002ee80000300a00 */
[----:B------:R-:W3:Y:S01]  /*19c90*/  LDL.LU.64 R82, [R1+0x808] ;  /* 0x0008080001527983 */ /* 0x000ee20000300a00 */
[----:B------:R-:W-:-:S05]  /*19ca0*/  IMAD.MOV.U32 R4, RZ, RZ, R5 ;  /* 0x000000ffff047224 */ /* 0x000fca00078e0005 */
[----:B------:R1:W-:Y:S04]  /*19cb0*/  STL [R1+0x6dc], R4 ;  /* 0x0006dc0401007387 */ /* 0x0003e80000100800 */
[----:B------:R1:W-:Y:S01]  /*19cc0*/  STL [R1+0x6e8], R6 ;  /* 0x0006e80601007387 */ /* 0x0003e20000100800 */
[----:B------:R-:W-:-:S03]  /*19cd0*/  IMAD.MOV.U32 R84, RZ, RZ, R7 ;  /* 0x000000ffff547224 */ /* 0x000fc600078e0007 */
[----:B-1----:R-:W3:Y:S04]  /*19ce0*/  LDL.LU.64 R4, [R1+0x810] ;  /* 0x0008100001047983 */ /* 0x002ee80000300a00 */
[----:B------:R-:W3:Y:S04]  /*19cf0*/  LDL.LU.64 R6, [R1+0x818] ;  /* 0x0008180001067983 */ /* 0x000ee80000300a00 */
[----:B------:R5:W-:Y:S02]  /*19d00*/  STL [R1+0x6e4], R84 ;  /* 0x0006e45401007387 */ /* 0x000be40000100800 */
[----:B-----5:R-:W-:-:S02]  /*19d10*/  MOV R84, R113 ;  /* 0x0000007100547202 */ /* 0x020fc40000000f00 */
[----:B------:R-:W-:Y:S04]  /*19d20*/  STL [R1+0x6f0], R112 ;  /* 0x0006f07001007387 */ /* 0x000fe80000100800 */
[----:B------:R-:W-:Y:S04]  /*19d30*/  STL [R1+0x6f8], R108 ;  /* 0x0006f86c01007387 */ /* 0x000fe80000100800 */
[----:B------:R1:W-:Y:S02]  /*19d40*/  STL [R1+0x6ec], R84 ;  /* 0x0006ec5401007387 */ /* 0x0003e40000100800 */
[----:B-1----:R-:W-:-:S02]  /*19d50*/  IMAD.MOV.U32 R84, RZ, RZ, R109 ;  /* 0x000000ffff547224 */ /* 0x002fc400078e006d */
[----:B--2---:R-:W-:Y:S04]  /*19d60*/  STL [R1+0x700], R104 ;  /* 0x0007006801007387 */ /* 0x004fe80000100800 */
[----:B------:R1:W-:Y:S04]  /*19d70*/  STL [R1+0x6f4], R84 ;  /* 0x0006f45401007387 */ /* 0x0003e80000100800 */
[----:B------:R2:W-:Y:S01]  /*19d80*/  STL [R1+0x708], R78 ;  /* 0x0007084e01007387 */ /* 0x0005e20000100800 */
[----:B-1----:R-:W-:Y:S02]  /*19d90*/  IMAD.MOV.U32 R84, RZ, RZ, R105 ;  /* 0x000000ffff547224 */ /* 0x002fe400078e0069 */
[----:B--2---:R-:W-:-:S03]  /*19da0*/  IMAD.MOV.U32 R78, RZ, RZ, R79 ;  /* 0x000000ffff4e7224 */ /* 0x004fc600078e004f */
[----:B------:R-:W-:Y:S04]  /*19db0*/  STL [R1+0x6fc], R84 ;  /* 0x0006fc5401007387 */ /* 0x000fe80000100800 */
[----:B----4-:R-:W-:Y:S04]  /*19dc0*/  STL [R1+0x710], R100 ;  /* 0x0007106401007387 */ /* 0x010fe80000100800 */
[----:B------:R1:W-:Y:S04]  /*19dd0*/  STL [R1+0x704], R78 ;  /* 0x0007044e01007387 */ /* 0x0003e80000100800 */
[----:B------:R-:W-:Y:S01]  /*19de0*/  STL [R1+0x718], R96 ;  /* 0x0007186001007387 */ /* 0x000fe20000100800 */
[----:B-1----:R-:W-:-:S05]  /*19df0*/  IMAD.MOV.U32 R78, RZ, RZ, R101 ;  /* 0x000000ffff4e7224 */ /* 0x002fca00078e0065 */
[----:B------:R1:W-:Y:S04]  /*19e00*/  STL [R1+0x70c], R78 ;  /* 0x00070c4e01007387 */ /* 0x0003e80000100800 */
[----:B------:R-:W-:Y:S01]  /*19e10*/  STL [R1+0x720], R92 ;  /* 0x0007205c01007387 */ /* 0x000fe20000100800 */
[----:B-1----:R-:W-:-:S05]  /*19e20*/  IMAD.MOV.U32 R78, RZ, RZ, R97 ;  /* 0x000000ffff4e7224 */ /* 0x002fca00078e0061 */
[----:B------:R1:W-:Y:S04]  /*19e30*/  STL [R1+0x714], R78 ;  /* 0x0007144e01007387 */ /* 0x0003e80000100800 */
[----:B------:R2:W-:Y:S01]  /*19e40*/  STL [R1+0x728], R76 ;  /* 0x0007284c01007387 */ /* 0x0005e20000100800 */
[----:B-1----:R-:W-:Y:S02]  /*19e50*/  IMAD.MOV.U32 R78, RZ, RZ, R93 ;  /* 0x000000ffff4e7224 */ /* 0x002fe400078e005d */
[----:B--2---:R-:W-:-:S03]  /*19e60*/  IMAD.MOV.U32 R76, RZ, RZ, R77 ;  /* 0x000000ffff4c7224 */ /* 0x004fc600078e004d */
[----:B------:R-:W-:Y:S04]  /*19e70*/  STL [R1+0x71c], R78 ;  /* 0x00071c4e01007387 */ /* 0x000fe80000100800 */
[----:B------:R1:W-:Y:S04]  /*19e80*/  STL [R1+0x730], R74 ;  /* 0x0007304a01007387 */ /* 0x0003e80000100800 */
[----:B------:R-:W-:Y:S04]  /*19e90*/  STL [R1+0x724], R76 ;  /* 0x0007244c01007387 */ /* 0x000fe80000100800 */
[----:B------:R2:W-:Y:S01]  /*19ea0*/  STL [R1+0x738], R72 ;  /* 0x0007384801007387 */ /* 0x0005e20000100800 */
[----:B-1----:R-:W-:-:S05]  /*19eb0*/  IMAD.MOV.U32 R74, RZ, RZ, R75 ;  /* 0x000000ffff4a7224 */ /* 0x002fca00078e004b */
[----:B------:R-:W-:Y:S01]  /*19ec0*/  STL [R1+0x72c], R74 ;  /* 0x00072c4a01007387 */ /* 0x000fe20000100800 */
[----:B--2---:R-:W-:-:S03]  /*19ed0*/  MOV R72, R73 ;  /* 0x0000004900487202 */ /* 0x004fc60000000f00 */
[----:B---3--:R1:W-:Y:S04]  /*19ee0*/  STL [R1+0x740], R70 ;  /* 0x0007404601007387 */ /* 0x0083e80000100800 */
[----:B------:R-:W-:Y:S04]  /*19ef0*/  STL [R1+0x734], R72 ;  /* 0x0007344801007387 */ /* 0x000fe80000100800 */
[----:B------:R2:W-:Y:S01]  /*19f00*/  STL [R1+0x748], R68 ;  /* 0x0007484401007387 */ /* 0x0005e20000100800 */
[----:B-1----:R-:W-:-:S05]  /*19f10*/  IMAD.MOV.U32 R70, RZ, RZ, R71 ;  /* 0x000000ffff467224 */ /* 0x002fca00078e0047 */
[----:B------:R-:W-:Y:S01]  /*19f20*/  STL [R1+0x73c], R70 ;  /* 0x00073c4601007387 */ /* 0x000fe20000100800 */
[----:B--2---:R-:W-:-:S03]  /*19f30*/  IMAD.MOV.U32 R68, RZ, RZ, R69 ;  /* 0x000000ffff447224 */ /* 0x004fc600078e0045 */
[----:B------:R-:W-:Y:S04]  /*19f40*/  STL [R1+0x750], R80 ;  /* 0x0007505001007387 */ /* 0x000fe80000100800 */
        /* <DEDUP_REMOVED lines=8> */
[----:B------:R-:W-:Y:S04]  /*19fd0*/  STL [R1+0x768], R6 ;  /* 0x0007680601007387 */ /* 0x000fe80000100800 */
[----:B------:R1:W-:Y:S04]  /*19fe0*/  STL [R1+0x75c], R4 ;  /* 0x00075c0401007387 */ /* 0x0003e80000100800 */
[----:B------:R-:W-:Y:S01]  /*19ff0*/  STL [R1+0x770], R18 ;  /* 0x0007701201007387 */ /* 0x000fe20000100800 */
[----:B-1----:R-:W-:-:S05]  /*1a000*/  IMAD.MOV.U32 R4, RZ, RZ, R7 ;  /* 0x000000ffff047224 */ /* 0x002fca00078e0007 */
        /* <DEDUP_REMOVED lines=8> */
[----:B-1----:R-:W-:-:S05]  /*1a090*/  MOV R4, R11 ;  /* 0x0000000b00047202 */ /* 0x002fca0000000f00 */
        /* <DEDUP_REMOVED lines=203> */
[----:B-1----:R-:W-:Y:S01]  /*1ad50*/  IMAD.MOV.U32 R4, RZ, RZ, R27 ;  /* 0x000000ffff047224 */ /* 0x002fe200078e001b */
[----:B------:R-:W-:-:S04]  /*1ad60*/  SHF.R.S32.HI R2, RZ, 0x6, R2 ;  /* 0x00000006ff027819 */ /* 0x000fc80000011402 */
[----:B------:R1:W-:Y:S02]  /*1ad70*/  STL [R1+0x9a0], R4 ;  /* 0x0009a00401007387 */ /* 0x0003e40000100800 */
[----:B-1----:R-:W-:-:S05]  /*1ad80*/  IMAD.MOV.U32 R4, RZ, RZ, R25 ;  /* 0x000000ffff047224 */ /* 0x002fca00078e0019 */
[----:B------:R1:W-:Y:S02]  /*1ad90*/  STL [R1+0x9a8], R4 ;  /* 0x0009a80401007387 */ /* 0x0003e40000100800 */
[----:B-1----:R-:W-:-:S05]  /*1ada0*/  VIMNMX R4, PT, PT, R2, 0x2, !PT ;  /* 0x0000000202047848 */ /* 0x002fca0007fe0100 */
[----:B------:R-:W-:-:S05]  /*1adb0*/  VIADD R5, R4, 0xfffffffe ;  /* 0xfffffffe04057836 */ /* 0x000fca0000000000 */
[----:B------:R1:W-:Y:S01]  /*1adc0*/  STL [R1+0xa44], R5 ;  /* 0x000a440501007387 */ /* 0x0003e20000100800 */
[----:B------:R-:W-:Y:S02]  /*1add0*/  HFMA2 R4, -RZ, RZ, 0, 0 ;  /* 0x00000000ff047431 */ /* 0x000fe400000001ff */
[----:B------:R-:W-:Y:S02]  /*1ade0*/  VIADD R2, R2, 0xfffffffd ;  /* 0xfffffffd02027836 */ /* 0x000fe40000000000 */
[----:B------:R-:W-:Y:S01]  /*1adf0*/  IMAD.MOV.U32 R2, RZ, RZ, RZ ;  /* 0x000000ffff027224 */ /* 0x000fe200078e00ff */
[----:B------:R-:W-:Y:S01]  /*1ae00*/  UMOV UR17, 0x1 ;  /* 0x0000000100117882 */ /* 0x000fe20000000000 */
[----:B------:R-:W-:Y:S01]  /*1ae10*/  UMOV UR18, 0x2 ;  /* 0x0000000200127882 */ /* 0x000fe20000000000 */
[----:B------:R-:W-:Y:S01]  /*1ae20*/  UMOV UR5, URZ ;  /* 0x000000ff00057c82 */ /* 0x000fe20008000000 */
[----:B------:R-:W-:Y:S01]  /*1ae30*/  UMOV UR6, URZ ;  /* 0x000000ff00067c82 */ /* 0x000fe20008000000 */
[----:B-1----:R-:W-:-:S05]  /*1ae40*/  UMOV UR9, URZ ;  /* 0x000000ff00097c82 */ /* 0x002fca0008000000 */
.L_x_12:
[----:B------:R-:W-:Y:S01]  /*1ae50*/  IMAD.U32 R4, R4, -0x80000000, RZ ;  /* 0x8000000004047824 */ /* 0x000fe200078e00ff */
[----:B------:R-:W-:-:S03]  /*1ae60*/  UIADD3 UR6, UPT, UPT, UR6, 0x1, URZ ;  /* 0x0000000106067890 */ /* 0x000fc6000fffe0ff */
[----:B------:R-:W1:Y:S01]  /*1ae70*/  SYNCS.PHASECHK.TRANS64.TRYWAIT P3, [UR8], R4 ;  /* 0x00000004ff0075a7 */ /* 0x000e620008061108 */
[----:B------:R-:W-:-:S04]  /*1ae80*/  UISETP.GT.AND UP1, UPT, UR6, 0x1, UPT ;  /* 0x000000010600788c */ /* 0x000fc8000bf24270 */
[----:B------:R-:W-:-:S04]  /*1ae90*/  USEL UR6, UR6, URZ, !UP1 ;  /* 0x000000ff06067287 */ /* 0x000fc8000c800000 */
[----:B------:R-:W-:Y:S01]  /*1aea0*/  ULEA UR19, UR6, UR7, 0x11 ;  /* 0x0000000706137291 */ /* 0x000fe2000f8e88ff */
[----:B-1----:R-:W-:Y:S11]  /*1aeb0*/  @!P3 BRA `(.L_x_10) ;  /* 0x0000012c00d8b947 */ /* 0x002ff60003800000 */
.L_x_18:
[----:B------:R-:W-:-:S04]  /*1aec0*/  DEPBAR.LE SB0, 0x2 ;  /* 0x000080800000791a */ /* 0x000fc80000000000 */
[----:B------:R-:W-:Y:S06]  /*1aed0*/  BAR.SYNC.DEFER_BLOCKING 0x0 ;  /* 0x0000000000007b1d */ /* 0x000fec0000010000 */
[----:B------:R-:W-:Y:S04]  /*1aee0*/  STL [R1+0xc04], R252 ;  /* 0x000c04fc01007387 */ /* 0x000fe80000100800 */
[----:B------:R-:W-:Y:S04]  /*1aef0*/  STL [R1+0xc00], R2 ;  /* 0x000c000201007387 */ /* 0x000fe80000100800 */
[----:B------:R-:W1:Y:S04]  /*1af00*/  LDSM.16.M88.4 R48, [R0+UR19+0x15000] ;  /* 0x015000130030783b */ /* 0x000e680008000200 */
[----:B------:R-:W2:Y:S04]  /*1af10*/  LDSM.16.M88.4 R136, [R0+UR19+0x17000] ;  /* 0x017000130088783b */ /* 0x000ea80008000200 */
[----:B------:R-:W-:Y:S04]  /*1af20*/  LDSM.16.M88.4 R8, [R0+UR19+0x1800] ;  /* 0x001800130008783b */ /* 0x000fe80008000200 */
[----:B------:R-:W3:Y:S04]  /*1af30*/  LDSM.16.M88.4 R12, [R0+UR19+0x3000] ;  /* 0x00300013000c783b */ /* 0x000ee80008000200 */
[----:B------:R-:W4:Y:S04]  /*1af40*/  LDSM.16.M88.4 R16, [R0+UR19+0x5000] ;  /* 0x005000130010783b */ /* 0x000f280008000200 */
[----:B------:R-:W4:Y:S04]  /*1af50*/  LDSM.16.M88.4 R96, [R0+UR19+0xd800] ;  /* 0x00d800130060783b */ /* 0x000f280008000200 */
[----:B------:R-:W4:Y:S04]  /*1af60*/  LDSM.16.M88.4 R168, [R0+UR19+0x1a000] ;  /* 0x01a0001300a8783b */ /* 0x000f280008000200 */
[----:B------:R-:W4:Y:S04]  /*1af70*/  LDSM.16.M88.4 R92, [R0+UR19+0xb800] ;  /* 0x00b80013005c783b */ /* 0x000f280008000200 */
[----:B------:R-:W4:Y:S04]  /*1af80*/  LDSM.16.M88.4 R88, [R0+UR19+0x9800] ;  /* 0x009800130058783b */ /* 0x000f280008000200 */
[----:B------:R-:W4:Y:S04]  /*1af90*/  LDSM.16.M88.4 R84, [R0+UR19+0x7800] ;  /* 0x007800130054783b */ /* 0x000f280008000200 */
[----:B-1----:R-:W-:Y:S01]  /*1afa0*/  STL [R1+0x4], R49 ;  /* 0x0000043101007387 */ /* 0x002fe20000100800 */
[----:B------:R-:W-:-:S02]  /*1afb0*/  IMAD.MOV.U32 R178, RZ, RZ, R48 ;  /* 0x000000ffffb27224 */ /* 0x000fc400078e0030 */
[----:B------:R-:W-:Y:S01]  /*1afc0*/  IMAD.MOV.U32 R69, RZ, RZ, R50 ;  /* 0x000000ffff457224 */ /* 0x000fe200078e0032 */
[----:B--2---:R-:W-:Y:S01]  /*1afd0*/  STL [R1+0x44], R137 ;  /* 0x0000448901007387 */ /* 0x004fe20000100800 */
[----:B------:R-:W-:Y:S02]  /*1afe0*/  IMAD.MOV.U32 R182, RZ, RZ, R136 ;  /* 0x000000ffffb67224 */ /* 0x000fe400078e0088 */
[----:B------:R-:W-:Y:S01]  /*1aff0*/  IMAD.MOV.U32 R68, RZ, RZ, R51 ;  /* 0x000000ffff447224 */ /* 0x000fe200078e0033 */
[----:B------:R-:W-:Y:S04]  /*1b000*/  STL.64 [R1+0x48], R138 ;  /* 0x0000488a01007387 */ /* 0x000fe80000100a00 */
[----:B------:R-:W1:Y:S01]  /*1b010*/  LDSM.16.M88.4 R136, [R0+UR19+0x17800] ;  /* 0x017800130088783b */ /* 0x000e620008000200 */
[----:B---3--:R-:W-:-:S02]  /*1b020*/  IMAD.MOV.U32 R142, RZ, RZ, R12 ;  /* 0x000000ffff8e7224 */ /* 0x008fc400078e000c */
[----:B----4-:R-:W-:Y:S01]  /*1b030*/  IMAD.MOV.U32 R146, RZ, RZ, R16 ;  /* 0x000000ffff927224 */ /* 0x010fe200078e0010 */
[----:B------:R-:W2:Y:S01]  /*1b040*/  LDSM.16.M88.4 R80, [R0+UR19+0x5800] ;  /* 0x005800130050783b */ /* 0x000ea20008000200 */
[----:B------:R-:W-:-:S03]  /*1b050*/  MOV R163, R96 ;  /* 0x0000006000a37202 */ /* 0x000fc60000000f00 */
[----:B------:R-:W3:Y:S01]  /*1b060*/  LDSM.16.M88.4 R124, [R0+UR19+0xe000] ;  /* 0x00e00013007c783b */ /* 0x000ee20008000200 */
[----:B------:R-:W-:-:S03]  /*1b070*/  IMAD.MOV.U32 R96, RZ, RZ, R168 ;  /* 0x000000ffff607224 */ /* 0x000fc600078e00a8 */
[----:B------:R-:W4:Y:S01]  /*1b080*/  LDSM.16.M88.4 R76, [R0+UR19+0x3800] ;  /* 0x00380013004c783b */ /* 0x000f220008000200 */
[----:B------:R-:W-:Y:S02]  /*1b090*/  IMAD.MOV.U32 R16, RZ, RZ, R170 ;  /* 0x000000ffff107224 */ /* 0x000fe400078e00aa */
[----:B------:R-:W-:Y:S01]  /*1b0a0*/  IMAD.MOV.U32 R12, RZ, RZ, R171 ;  /* 0x000000ffff0c7224 */ /* 0x000fe200078e00ab */
[----:B------:R-:W4:Y:S01]  /*1b0b0*/  LDSM.16.M88.4 R72, [R0+UR19+0x2000] ;  /* 0x002000130048783b */ /* 0x000f220008000200 */
[----:B------:R-:W-:Y:S02]  /*1b0c0*/  IMAD.MOV.U32 R159, RZ, RZ, R92 ;  /* 0x000000ffff9f7224 */ /* 0x000fe400078e005c */
[----:B------:R-:W-:Y:S01]  /*1b0d0*/  IMAD.MOV.U32 R155, RZ, RZ, R88 ;  /* 0x000000ffff9b7224 */ /* 0x000fe200078e0058 */
[----:B------:R-:W-:Y:S01]  /*1b0e0*/  LDSM.16.M88.4 R4, [R0+UR19] ;  /* 0x000000130004783b */ /* 0x000fe20008000200 */
[----:B------:R-:W-:Y:S02]  /*1b0f0*/  IMAD.MOV.U32 R188, RZ, RZ, R96 ;  /* 0x000000ffffbc7224 */ /* 0x000fe400078e0060 */
[----:B------:R-:W-:Y:S01]  /*1b100*/  IMAD.MOV.U32 R151, RZ, RZ, R84 ;  /* 0x000000ffff977224 */ /* 0x000fe200078e0054 */
[----:B------:R-:W-:Y:S04]  /*1b110*/  LDSM.16.M88.4 R132, [R0+UR19+0x800] ;  /* 0x000800130084783b */ /* 0x000fe80008000200 */
[----:B------:R-:W4:Y:S04]  /*1b120*/  LDSM.16.M88.4 R244, [R0+UR19+0x2800] ;  /* 0x0028001300f4783b */ /* 0x000f280008000200 */
[----:B------:R-:W4:Y:S04]  /*1b130*/  LDSM.16.M88.4 R36, [R0+UR19+0xf000] ;  /* 0x00f000130024783b */ /* 0x000f280008000200 */
[----:B------:R-:W-:Y:S01]  /*1b140*/  LDSM.16.M88.4 R240, [R0+UR19+0x1000] ;  /* 0x0010001300f0783b */ /* 0x000fe20008000200 */
[----:B-1----:R-:W-:-:S03]  /*1b150*/  IMAD.MOV.U32 R183, RZ, RZ, R136 ;  /* 0x000000ffffb77224 */ /* 0x002fc600078e0088 */
[----:B------:R-:W-:Y:S04]  /*1b160*/  STL [R1+0x34], R137 ;  /* 0x0000348901007387 */ /* 0x000fe80000100800 */
[----:B------:R-:W-:Y:S01]  /*1b170*/  STL.64 [R1+0x38], R138 ;  /* 0x0000388a01007387 */ /* 0x000fe20000100a00 */
[----:B--2---:R-:W-:-:S03]  /*1b180*/  IMAD.MOV.U32 R147, RZ, RZ, R80 ;  /* 0x000000ffff937224 */ /* 0x004fc600078e0050 */
[----:B------:R-:W1:Y:S01]  /*1b190*/  LDSM.16.M88.4 R136, [R0+UR19+0x18000] ;  /* 0x018000130088783b */ /* 0x000e620008000200 */
[----:B---3--:R-:W-:Y:S02]  /*1b1a0*/  IMAD.MOV.U32 R164, RZ, RZ, R124 ;  /* 0x000000ffffa47224 */ /* 0x008fe400078e007c */
[----:B------:R-:W-:Y:S01]  /*1b1b0*/  IMAD.MOV.U32 R96, RZ, RZ, R126 ;  /* 0x000000ffff607224 */ /* 0x000fe200078e007e */
[----:B------:R-:W2:Y:S01]  /*1b1c0*/  LDSM.16.M88.4 R236, [R0+UR19+0x4800] ;  /* 0x0048001300ec783b */ /* 0x000ea20008000200 */
[----:B----4-:R-:W-:Y:S02]  /*1b1d0*/  IMAD.MOV.U32 R143, RZ, RZ, R76 ;  /* 0x000000ffff8f7224 */ /* 0x010fe400078e004c */
[----:B------:R-:W-:Y:S01]  /*1b1e0*/  IMAD.MOV.U32 R140, RZ, RZ, R72 ;  /* 0x000000ffff8c7224 */ /* 0x000fe200078e0048 */
[----:B------:R-:W3:Y:S04]  /*1b1f0*/  LDSM.16.M88.4 R32, [R0+UR19+0xd000] ;  /* 0x00d000130020783b */ /* 0x000ee80008000200 */
[----:B------:R-:W4:Y:S04]  /*1b200*/  LDSM.16.M88.4 R128, [R0+UR19+0xe800] ;  /* 0x00e800130080783b */ /* 0x000f280008000200 */
[----:B------:R-:W4:Y:S01]  /*1b210*/  LDSM.16.M88.4 R232, [R0+UR19+0x4000] ;  /* 0x0040001300e8783b */ /* 0x000f220008000200 */
[----:B------:R-:W-:-:S03]  /*1b220*/  IMAD.MOV.U32 R141, RZ, RZ, R244 ;  /* 0x000000ffff8d7224 */ /* 0x000fc600078e00f4 */
[----:B------:R-:W4:Y:S01]  /*1b230*/  LDSM.16.M88.4 R224, [R0+UR19+0x6000] ;  /* 0x0060001300e0783b */ /* 0x000f220008000200 */
[----:B------:R-:W-:-:S03]  /*1b240*/  IMAD.MOV.U32 R166, RZ, RZ, R36 ;  /* 0x000000ffffa67224 */ /* 0x000fc600078e0024 */
[----:B------:R-:W4:Y:S04]  /*1b250*/  LDSM.16.M88.4 R228, [R0+UR19+0x6800] ;  /* 0x0068001300e4783b */ /* 0x000f280008000200 */
[----:B------:R-:W4:Y:S04]  /*1b260*/  LDSM.16.M88.4 R28, [R0+UR19+0xb000] ;  /* 0x00b00013001c783b */ /* 0x000f280008000200 */
[----:B------:R-:W4:Y:S04]  /*1b270*/  LDSM.16.M88.4 R216, [R0+UR19+0x8000] ;  /* 0x0080001300d8783b */ /* 0x000f280008000200 */
[----:B------:R-:W4:Y:S01]  /*1b280*/  LDSM.16.M88.4 R220, [R0+UR19+0x8800] ;  /* 0x0088001300dc783b */ /* 0x000f220008000200 */
[----:B-1----:R-:W-:Y:S01]  /*1b290*/  IMAD.MOV.U32 R184, RZ, RZ, R136 ;  /* 0x000000ffffb87224 */ /* 0x002fe200078e0088 */
[----:B------:R-:W-:-:S02]  /*1b2a0*/  MOV R71, R138 ;  /* 0x0000008a00477202 */ /* 0x000fc40000000f00 */
[----:B------:R-:W-:Y:S01]  /*1b2b0*/  STL [R1+0x24], R137 ;  /* 0x0000248901007387 */ /* 0x000fe20000100800 */
[----:B------:R-:W-:Y:S01]  /*1b2c0*/  IMAD.MOV.U32 R70, RZ, RZ, R139 ;  /* 0x000000ffff467224 */ /* 0x000fe200078e008b */
[----:B--2---:R-:W-:Y:S02]  /*1b2d0*/  MOV R145, R236 ;  /* 0x000000ec00917202 */ /* 0x004fe40000000f00 */
[----:B------:R-:W1:Y:S01]  /*1b2e0*/  LDSM.16.M88.4 R136, [R0+UR19+0x18800] ;  /* 0x018800130088783b */ /* 0x000e620008000200 */
[----:B---3--:R-:W-:-:S03]  /*1b2f0*/  IMAD.MOV.U32 R162, RZ, RZ, R32 ;  /* 0x000000ffffa27224 */ /* 0x008fc600078e0020 */
[----:B------:R-:W2:Y:S01]  /*1b300*/  LDSM.16.M88.4 R24, [R0+UR19+0x9000] ;  /* 0x009000130018783b */ /* 0x000ea20008000200 */
[----:B----4-:R-:W-:-:S03]  /*1b310*/  IMAD.MOV.U32 R165, RZ, RZ, R128 ;  /* 0x000000ffffa57224 */ /* 0x010fc600078e0080 */
[----:B------:R-:W3:Y:S01]  /*1b320*/  LDSM.16.M88.4 R212, [R0+UR19+0xa800] ;  /* 0x00a8001300d4783b */ /* 0x000ee20008000200 */
[----:B------:R-:W-:-:S03]  /*1b330*/  IMAD.MOV.U32 R144, RZ, RZ, R232 ;  /* 0x000000ffff907224 */ /* 0x000fc600078e00e8 */
[----:B------:R-:W4:Y:S01]  /*1b340*/  LDSM.16.M88.4 R20, [R0+UR19+0x7000] ;  /* 0x007000130014783b */ /* 0x000f220008000200 */
        /* <DEDUP_REMOVED lines=9> */
[----:B------:R-:W4:Y:S04]  /*1b3e0*/  LDSM.16.M88.4 R100, [R0+UR19+0xf800] ;  /* 0x00f800130064783b */ /* 0x000f280008000200 */
[----:B------:R-:W4:Y:S04]  /*1b3f0*/  LDSM.16.M88.4 R116, [R0+UR19+0x10000] ;  /* 0x010000130074783b */ /* 0x000f280008000200 */
[----:B-1----:R-:W-:Y:S01]  /*1b400*/  STL [R1+0x14], R137 ;  /* 0x0000148901007387 */ /* 0x002fe20000100800 */
[----:B------:R-:W-:-:S03]  /*1b410*/  IMAD.MOV.U32 R185, RZ, RZ, R136 ;  /* 0x000000ffffb97224 */ /* 0x000fc600078e0088 */
[----:B------:R-:W-:Y:S01]  /*1b420*/  STL.64 [R1+0x18], R138 ;  /* 0x0000188a01007387 */ /* 0x000fe20000100a00 */
[----:B--2---:R-:W-:-:S03]  /*1b430*/  MOV R154, R24 ;  /* 0x00000018009a7202 */ /* 0x004fc60000000f00 */
[----:B------:R-:W1:Y:S01]  /*1b440*/  LDSM.16.M88.4 R136, [R0+UR19+0x19000] ;  /* 0x019000130088783b */ /* 0x000e620008000200 */
[----:B---3--:R-:W-:-:S03]  /*1b450*/  IMAD.MOV.U32 R157, RZ, RZ, R212 ;  /* 0x000000ffff9d7224 */ /* 0x008fc600078e00d4 */
[----:B------:R-:W-:Y:S01]  /*1b460*/  LDSM.16.M88.4 R120, [R0+UR19+0x10800] ;  /* 0x010800130078783b */ /* 0x000fe20008000200 */
[----:B----4-:R-:W-:-:S03]  /*1b470*/  IMAD.MOV.U32 R150, RZ, RZ, R20 ;  /* 0x000000ffff967224 */ /* 0x010fc600078e0014 */
[----:B------:R-:W-:Y:S01]  /*1b480*/  LDSM.16.M88.4 R40, [R0+UR19+0x11000] ;  /* 0x011000130028783b */ /* 0x000fe20008000200 */
[----:B------:R-:W-:-:S03]  /*1b490*/  IMAD.MOV.U32 R156, RZ, RZ, R208 ;  /* 0x000000ffff9c7224 */ /* 0x000fc600078e00d0 */
[----:B------:R-:W-:Y:S01]  /*1b4a0*/  LDSM.16.M88.4 R104, [R0+UR19+0x11800] ;  /* 0x011800130068783b */ /* 0x000fe20008000200 */
[----:B------:R-:W-:-:S03]  /*1b4b0*/  IMAD.MOV.U32 R160, RZ, RZ, R200 ;  /* 0x000000ffffa07224 */ /* 0x000fc600078e00c8 */
[----:B------:R-:W2:Y:S01]  /*1b4c0*/  LDSM.16.M88.4 R108, [R0+UR19+0x12000] ;  /* 0x01200013006c783b */ /* 0x000ea20008000200 */
[----:B------:R-:W-:-:S03]  /*1b4d0*/  IMAD.MOV.U32 R161, RZ, RZ, R204 ;  /* 0x000000ffffa17224 */ /* 0x000fc600078e00cc */
[----:B------:R-:W3:Y:S01]  /*1b4e0*/  LDSM.16.M88.4 R112, [R0+UR19+0x12800] ;  /* 0x012800130070783b */ /* 0x000ee20008000200 */
        /* <DEDUP_REMOVED lines=9> */
[----:B------:R-:W-:Y:S04]  /*1b580*/  STL.64 [R1+0x88], R138 ;  /* 0x0000888a01007387 */ /* 0x000fe80000100a00 */
[----:B------:R-:W1:Y:S04]  /*1b590*/  LDSM.16.M88.4 R136, [R0+UR19+0x19800] ;  /* 0x019800130088783b */ /* 0x000e680008000200 */
[----:B------:R-:W1:Y:S04]  /*1b5a0*/  LDSM.16.M88.4 R48, [R0+UR19+0x16000] ;  /* 0x016000130030783b */ /* 0x000e680008000200 */
[----:B------:R-:W1:Y:S01]  /*1b5b0*/  LDSM.16.M88.4 R52, [R0+UR19+0x16800] ;  /* 0x016800130034783b */ /* 0x000e620008000200 */
[----:B--2---:R-:W-:-:S02]  /*1b5c0*/  IMAD.MOV.U32 R172, RZ, RZ, R108 ;  /* 0x000000ffffac7224 */ /* 0x004fc400078e006c */
[----:B---3--:R-:W-:Y:S02]  /*1b5d0*/  IMAD.MOV.U32 R173, RZ, RZ, R112 ;  /* 0x000000ffffad7224 */ /* 0x008fe400078e0070 */
[----:B------:R-:W-:Y:S01]  /*1b5e0*/  IMAD.MOV.U32 R112, RZ, RZ, R68 ;  /* 0x000000ffff707224 */ /* 0x000fe200078e0044 */
[----:B------:R-:W-:Y:S01]  /*1b5f0*/  UIADD3 UR5, UPT, UPT, UR5, 0x1, URZ ;  /* 0x0000000105057890 */ /* 0x000fe2000fffe0ff */
[----:B----4-:R-:W-:Y:S01]  /*1b600*/  IMAD.MOV.U32 R175, RZ, RZ, R56 ;  /* 0x000000ffffaf7224 */ /* 0x010fe200078e0038 */
        /* <DEDUP_REMOVED lines=9> */
[----:B-1----:R-:W-:Y:S01]  /*1b6a0*/  IMAD.MOV.U32 R3, RZ, RZ, R139 ;  /* 0x000000ffff037224 */ /* 0x002fe200078e008b */
[----:B------:R1:W-:Y:S01]  /*1b6b0*/  STL [R1+0x74], R137 ;  /* 0x0000748901007387 */ /* 0x0003e20000100800 */
[----:B------:R-:W-:Y:S02]  /*1b6c0*/  IMAD.MOV.U32 R139, RZ, RZ, R8 ;  /* 0x000000ffff8b7224 */ /* 0x000fe400078e0008 */
[----:B------:R-:W-:Y:S01]  /*1b6d0*/  IMAD.MOV.U32 R8, RZ, RZ, R169 ;  /* 0x000000ffff087224 */ /* 0x000fe200078e00a9 */
[----:B------:R-:W-:Y:S01]  /*1b6e0*/  MOV R180, R48 ;  /* 0x0000003000b47202 */ /* 0x000fe20000000f00 */
[----:B------:R-:W2:Y:S01]  /*1b6f0*/  LDSM.16.M88.4 R168, [R0+UR19+0x1a800] ;  /* 0x01a8001300a8783b */ /* 0x000ea20008000200 */
[----:B------:R-:W-:-:S02]  /*1b700*/  IMAD.MOV.U32 R2, RZ, RZ, R138 ;  /* 0x000000ffff027224 */ /* 0x000fc400078e008a */
[----:B------:R-:W-:Y:S01]  /*1b710*/  IMAD.MOV.U32 R187, RZ, RZ, R136 ;  /* 0x000000ffffbb7224 */ /* 0x000fe200078e0088 */
[----:B------:R-:W-:Y:S01]  /*1b720*/  MOV R60, R8 ;  /* 0x00000008003c7202 */ /* 0x000fe20000000f00 */
[----:B------:R-:W-:Y:S01]  /*1b730*/  IMAD.MOV.U32 R136, RZ, RZ, R4 ;  /* 0x000000ffff887224 */ /* 0x000fe200078e0004 */
[----:B-1----:R-:W-:Y:S01]  /*1b740*/  MOV R137, R132 ;  /* 0x0000008400897202 */ /* 0x002fe20000000f00 */
        /* <DEDUP_REMOVED lines=12> */
[----:B------:R-:W-:Y:S01]  /*1b810*/  IMAD.MOV.U32 R11, RZ, RZ, R79 ;  /* 0x000000ffff0b7224 */ /* 0x000fe200078e004f */
[----:B------:R-:W-:Y:S01]  /*1b820*/  MOV R79, R82 ;  /* 0x00000052004f7202 */ /* 0x000fe20000000f00 */
[----:B------:R-:W-:Y:S02]  /*1b830*/  IMAD.MOV.U32 R23, RZ, RZ, R91 ;  /* 0x000000ffff177224 */ /* 0x000fe400078e005b */
[----:B------:R-:W-:Y:S02]  /*1b840*/  IMAD.MOV.U32 R91, RZ, RZ, R94 ;  /* 0x000000ffff5b7224 */ /* 0x000fe400078e005e */
[----:B------:R-:W-:-:S02]  /*1b850*/  IMAD.MOV.U32 R82, RZ, RZ, R22 ;  /* 0x000000ffff527224 */ /* 0x000fc400078e0016 */
[----:B------:R-:W-:Y:S01]  /*1b860*/  IMAD.MOV.U32 R94, RZ, RZ, R34 ;  /* 0x000000ffff5e7224 */ /* 0x000fe200078e0022 */
[----:B--2---:R-:W-:Y:S01]  /*1b870*/  STL [R1+0x54], R169 ;  /* 0x000054a901007387 */ /* 0x004fe20000100800 */
[----:B------:R-:W-:Y:S01]  /*1b880*/  MOV R92, R168 ;  /* 0x000000a8005c7202 */ /* 0x000fe20000000f00 */
[----:B------:R-:W-:Y:S02]  /*1b890*/  IMAD.MOV.U32 R22, RZ, RZ, R27 ;  /* 0x000000ffff167224 */ /* 0x000fe400078e001b */
[----:B------:R-:W-:Y:S01]  /*1b8a0*/  STL.64 [R1+0x58], R170 ;  /* 0x000058aa01007387 */ /* 0x000fe20000100a00 */
[----:B------:R-:W-:Y:S02]  /*1b8b0*/  IMAD.MOV.U32 R34, RZ, RZ, R39 ;  /* 0x000000ffff227224 */ /* 0x000fe400078e0027 */
[----:B------:R-:W-:Y:S01]  /*1b8c0*/  IMAD.MOV.U32 R189, RZ, RZ, R92 ;  /* 0x000000ffffbd7224 */ /* 0x000fe200078e005c */
[----:B------:R-:W1:Y:S01]  /*1b8d0*/  LDSM.16.M88.4 R168, [R0+UR19+0x1b000] ;  /* 0x01b0001300a8783b */ /* 0x000e620008000200 */
        /* <DEDUP_REMOVED lines=16> */
[----:B------:R-:W-:Y:S01]  /*1b9e0*/  IMAD.MOV.U32 R9, RZ, RZ, R247 ;  /* 0x000000ffff097224 */ /* 0x000fe200078e00f7 */
[----:B-1----:R-:W-:Y:S01]  /*1b9f0*/  STL [R1+0xc4], R169 ;  /* 0x0000c4a901007387 */ /* 0x002fe20000100800 */
[----:B------:R-:W-:-:S03]  /*1ba00*/  IMAD.MOV.U32 R88, RZ, RZ, R168 ;  /* 0x000000ffff587224 */ /* 0x000fc600078e00a8 */
[----:B------:R-:W-:Y:S01]  /*1ba10*/  STL.64 [R1+0xc8], R170 ;  /* 0x0000c8aa01007387 */ /* 0x000fe20000100a00 */
[----:B------:R-:W-:Y:S02]  /*1ba20*/  IMAD.MOV.U32 R190, RZ, RZ, R88 ;  /* 0x000000ffffbe7224 */ /* 0x000fe400078e0058 */
[----:B------:R-:W-:Y:S01]  /*1ba30*/  IMAD.MOV.U32 R88, RZ, RZ, R210 ;  /* 0x000000ffff587224 */ /* 0x000fe200078e00d2 */
[----:B------:R-:W1:Y:S04]  /*1ba40*/  LDSM.16.M88.4 R168, [R0+UR19+0x1b800] ;  /* 0x01b8001300a8783b */ /* 0x000e680008000200 */
[----:B-1----:R-:W-:Y:S01]  /*1ba50*/  STL [R1+0xb4], R169 ;  /* 0x0000b4a901007387 */ /* 0x002fe20000100800 */
[----:B------:R-:W-:-:S03]  /*1ba60*/  IMAD.MOV.U32 R84, RZ, RZ, R168 ;  /* 0x000000ffff547224 */ /* 0x000fc600078e00a8 */
[----:B------:R-:W-:Y:S01]  /*1ba70*/  STL.64 [R1+0xb8], R170 ;  /* 0x0000b8aa01007387 */ /* 0x000fe20000100a00 */
[----:B------:R-:W-:Y:S02]  /*1ba80*/  IMAD.MOV.U32 R191, RZ, RZ, R84 ;  /* 0x000000ffffbf7224 */ /* 0x000fe400078e0054 */
[----:B------:R-:W-:Y:S01]  /*1ba90*/  IMAD.MOV.U32 R84, RZ, RZ, R218 ;  /* 0x000000ffff547224 */ /* 0x000fe200078e00da */
[----:B------:R-:W1:Y:S04]  /*1baa0*/  LDSM.16.M88.4 R168, [R0+UR19+0x1c000] ;  /* 0x01c0001300a8783b */ /* 0x000e680008000200 */
[----:B-1----:R-:W-:Y:S01]  /*1bab0*/  STL [R1+0xa4], R169 ;  /* 0x0000a4a901007387 */ /* 0x002fe20000100800 */
[----:B------:R-:W-:Y:S02]  /*1bac0*/  IMAD.MOV.U32 R80, RZ, RZ, R168 ;  /* 0x000000ffff507224 */ /* 0x000fe400078e00a8 */
[----:B------:R-:W-:Y:S01]  /*1bad0*/  IMAD.MOV.U32 R124, RZ, RZ, R170 ;  /* 0x000000ffff7c7224 */ /* 0x000fe200078e00aa */
[----:B------:R-:W-:Y:S01]  /*1bae0*/  STL [R1+0xac], R171 ;  /* 0x0000acab01007387 */ /* 0x000fe20000100800 */
[----:B------:R-:W-:-:S02]  /*1baf0*/  IMAD.MOV.U32 R192, RZ, RZ, R80 ;  /* 0x000000ffffc07224 */ /* 0x000fc400078e0050 */
        /* <DEDUP_REMOVED lines=11> */
[----:B------:R-:W-:Y:S02]  /*1bbb0*/  STL [R1+0x108], R170 ;  /* 0x000108aa01007387 */ /* 0x000fe40000100800 */
[----:B------:R-:W-:Y:S01]  /*1bbc0*/  MOV R194, R72 ;  /* 0x0000004800c27202 */ /* 0x000fe20000000f00 */
[----:B------:R-:W-:Y:S01]  /*1bbd0*/  IMAD.MOV.U32 R72, RZ, RZ, R74 ;  /* 0x000000ffff487224 */ /* 0x000fe200078e004a */
[----:B------:R-:W1:Y:S01]  /*1bbe0*/  LDSM.16.M88.4 R168, [R0+UR19+0x1d800] ;  /* 0x01d8001300a8783b */ /* 0x000e620008000200 */
[----:B------:R-:W-:-:S02]  /*1bbf0*/  IMAD.MOV.U32 R74, RZ, RZ, R14 ;  /* 0x000000ffff4a7224 */ /* 0x000fc400078e000e */
[----:B------:R-:W-:Y:S02]  /*1bc00*/  IMAD.MOV.U32 R14, RZ, RZ, R19 ;  /* 0x000000ffff0e7224 */ /* 0x000fe400078e0013 */
[----:B------:R-:W-:Y:S01]  /*1bc10*/  IMAD.MOV.U32 R19, RZ, RZ, R87 ;  /* 0x000000ffff137224 */ /* 0x000fe200078e0057 */
[----:B------:R-:W-:Y:S01]  /*1bc20*/  MOV R87, R90 ;  /* 0x0000005a00577202 */ /* 0x000fe20000000f00 */
[----:B------:R-:W-:Y:S02]  /*1bc30*/  IMAD.MOV.U32 R90, RZ, RZ, R30 ;  /* 0x000000ffff5a7224 */ /* 0x000fe400078e001e */
[----:B------:R-:W-:Y:S02]  /*1bc40*/  IMAD.MOV.U32 R30, RZ, RZ, R35 ;  /* 0x000000ffff1e7224 */ /* 0x000fe400078e0023 */
[----:B------:R-:W-:Y:S01]  /*1bc50*/  IMAD.MOV.U32 R35, RZ, RZ, R103 ;  /* 0x000000ffff237224 */ /* 0x000fe200078e0067 */
[----:B------:R-:W-:Y:S01]  /*1bc60*/  MOV R103, R106 ;  /* 0x0000006a00677202 */ /* 0x000fe20000000f00 */
[----:B------:R-:W-:Y:S01]  /*1bc70*/  IMAD.MOV.U32 R106, RZ, RZ, R46 ;  /* 0x000000ffff6a7224 */ /* 0x000fe200078e002e */
[----:B-1----:R-:W-:Y:S01]  /*1bc80*/  MOV R36, R168 ;  /* 0x000000a800247202 */ /* 0x002fe20000000f00 */
[----:B------:R-:W-:-:S02]  /*1bc90*/  IMAD.MOV.U32 R2, RZ, RZ, R169 ;  /* 0x000000ffff027224 */ /* 0x000fc400078e00a9 */
[----:B------:R-:W-:Y:S02]  /*1bca0*/  IMAD.MOV.U32 R3, RZ, RZ, R170 ;  /* 0x000000ffff037224 */ /* 0x000fe400078e00aa */
[----:B------:R-:W-:Y:S02]  /*1bcb0*/  IMAD.MOV.U32 R244, RZ, RZ, R171 ;  /* 0x000000fffff47224 */ /* 0x000fe400078e00ab */
[----:B------:R-:W1:Y:S01]  /*1bcc0*/  LDSM.16.M88.4 R168, [R0+UR19+0x1e000] ;  /* 0x01e0001300a8783b */ /* 0x000e620008000200 */
[----:B------:R-:W-:Y:S01]  /*1bcd0*/  IMAD.MOV.U32 R195, RZ, RZ, R36 ;  /* 0x000000ffffc37224 */ /* 0x000fe200078e0024 */
[----:B------:R-:W-:Y:S01]  /*1bce0*/  MOV R36, R119 ;  /* 0x0000007700247202 */ /* 0x000fe20000000f00 */
[----:B-1----:R-:W-:Y:S02]  /*1bcf0*/  IMAD.MOV.U32 R32, RZ, RZ, R168 ;  /* 0x000000ffff207224 */ /* 0x002fe400078e00a8 */
[----:B------:R-:W-:Y:S02]  /*1bd00*/  IMAD.MOV.U32 R240, RZ, RZ, R169 ;  /* 0x000000fffff07224 */ /* 0x000fe400078e00a9 */
[----:B------:R-:W-:-:S02]  /*1bd10*/  IMAD.MOV.U32 R128, RZ, RZ, R170 ;  /* 0x000000ffff807224 */ /* 0x000fc400078e00aa */
[----:B------:R-:W-:Y:S02]  /*1bd20*/  IMAD.MOV.U32 R236, RZ, RZ, R171 ;  /* 0x000000ffffec7224 */ /* 0x000fe400078e00ab */
[----:B------:R-:W1:Y:S01]  /*1bd30*/  LDSM.16.M88.4 R168, [R0+UR19+0x1e800] ;  /* 0x01e8001300a8783b */ /* 0x000e620008000200 */
[----:B------:R-:W-:Y:S02]  /*1bd40*/  IMAD.MOV.U32 R196, RZ, RZ, R32 ;  /* 0x000000ffffc47224 */ /* 0x000fe400078e0020 */
[----:B------:R-:W-:Y:S01]  /*1bd50*/  IMAD.MOV.U32 R46, RZ, RZ, R112 ;  /* 0x000000ffff2e7224 */ /* 0x000fe200078e0070 */
[----:B-1----:R-:W-:Y:S01]  /*1bd60*/  MOV R28, R168 ;  /* 0x000000a8001c7202 */ /* 0x002fe20000000f00 */
[----:B------:R-:W-:Y:S02]  /*1bd70*/  IMAD.MOV.U32 R232, RZ, RZ, R169 ;  /* 0x000000ffffe87224 */ /* 0x000fe400078e00a9 */
[----:B------:R-:W-:Y:S02]  /*1bd80*/  IMAD.MOV.U32 R228, RZ, RZ, R170 ;  /* 0x000000ffffe47224 */ /* 0x000fe400078e00aa */
[----:B------:R-:W-:-:S02]  /*1bd90*/  IMAD.MOV.U32 R224, RZ, RZ, R171 ;  /* 0x000000ffffe07224 */ /* 0x000fc400078e00ab */
[----:B------:R-:W1:Y:S01]  /*1bda0*/  LDSM.16.M88.4 R168, [R0+UR19+0x1f000] ;  /* 0x01f0001300a8783b */ /* 0x000e620008000200 */
[----:B------:R-:W-:Y:S01]  /*1bdb0*/  IMAD.MOV.U32 R197, RZ, RZ, R28 ;  /* 0x000000ffffc57224 */ /* 0x000fe200078e001c */
[----:B------:R-:W-:Y:S01]  /*1bdc0*/  MOV R28, R203 ;  /* 0x000000cb001c7202 */ /* 0x000fe20000000f00 */
[----:B------:R-:W-:Y:S02]  /*1bdd0*/  IMAD.MOV.U32 R62, RZ, RZ, R252 ;  /* 0x000000ffff3e7224 */ /* 0x000fe400078e00fc */
[----:B------:R-:W-:Y:S02]  /*1bde0*/  IMAD.MOV.U32 R32, RZ, RZ, R127 ;  /* 0x000000ffff207224 */ /* 0x000fe400078e007f */
[----:B-1----:R-:W-:Y:S02]  /*1bdf0*/  IMAD.MOV.U32 R24, RZ, RZ, R168 ;  /* 0x000000ffff187224 */ /* 0x002fe400078e00a8 */
[----:B------:R-:W-:Y:S02]  /*1be00*/  IMAD.MOV.U32 R220, RZ, RZ, R169 ;  /* 0x000000ffffdc7224 */ /* 0x000fe400078e00a9 */
[----:B------:R-:W-:-:S02]  /*1be10*/  IMAD.MOV.U32 R216, RZ, RZ, R170 ;  /* 0x000000ffffd87224 */ /* 0x000fc400078e00aa */
[----:B------:R-:W-:Y:S02]  /*1be20*/  IMAD.MOV.U32 R212, RZ, RZ, R171 ;  /* 0x000000ffffd47224 */ /* 0x000fe400078e00ab */
[----:B------:R-:W1:Y:S01]  /*1be30*/  LDSM.16.M88.4 R168, [R0+UR19+0x1f800] ;  /* 0x01f8001300a8783b */ /* 0x000e620008000200 */
[----:B------:R-:W-:Y:S02]  /*1be40*/  IMAD.MOV.U32 R198, RZ, RZ, R24 ;  /* 0x000000ffffc67224 */ /* 0x000fe400078e0018 */
[----:B------:R-:W-:Y:S02]  /*1be50*/  IMAD.MOV.U32 R112, RZ, RZ, R50 ;  /* 0x000000ffff707224 */ /* 0x000fe400078e0032 */
[----:B------:R-:W-:Y:S01]  /*1be60*/  IMAD.MOV.U32 R127, RZ, RZ, R3 ;  /* 0x000000ffff7f7224 */ /* 0x000fe200078e0003 */
[----:B-1----:R-:W-:Y:S01]  /*1be70*/  MOV R20, R168 ;  /* 0x000000a800147202 */ /* 0x002fe20000000f00 */
[----:B------:R-:W-:Y:S02]  /*1be80*/  IMAD.MOV.U32 R208, RZ, RZ, R169 ;  /* 0x000000ffffd07224 */ /* 0x000fe400078e00a9 */
[----:B------:R-:W-:-:S02]  /*1be90*/  IMAD.MOV.U32 R204, RZ, RZ, R170 ;  /* 0x000000ffffcc7224 */ /* 0x000fc400078e00aa */
[----:B------:R-:W-:Y:S01]  /*1bea0*/  IMAD.MOV.U32 R200, RZ, RZ, R171 ;  /* 0x000000ffffc87224 */ /* 0x000fe200078e00ab */
[----:B------:R-:W-:Y:S01]  /*1beb0*/  MOV R171, R104 ;  /* 0x0000006800ab7202 */ /* 0x000fe20000000f00 */
[----:B------:R-:W-:Y:S02]  /*1bec0*/  IMAD.MOV.U32 R168, RZ, RZ, R116 ;  /* 0x000000ffffa87224 */ /* 0x000fe400078e0074 */
[----:B------:R-:W-:Y:S02]  /*1bed0*/  IMAD.MOV.U32 R169, RZ, RZ, R120 ;  /* 0x000000ffffa97224 */ /* 0x000fe400078e0078 */
[----:B------:R-:W-:Y:S02]  /*1bee0*/  IMAD.MOV.U32 R170, RZ, RZ, R40 ;  /* 0x000000ffffaa7224 */ /* 0x000fe400078e0028 */
[----:B------:R-:W-:Y:S01]  /*1bef0*/  IMAD.MOV.U32 R199, RZ, RZ, R20 ;  /* 0x000000ffffc77224 */ /* 0x000fe200078e0014 */
[----:B------:R-:W1:Y:S01]  /*1bf00*/  S2R R3, SR_TID.X ;  /* 0x0000000000037919 */ /* 0x000e620000002100 */
[----:B------:R-:W-:Y:S01]  /*1bf10*/  IMAD.MOV.U32 R104, RZ, RZ, R110 ;  /* 0x000000ffff687224 */ /* 0x000fe200078e006e */
[----:B------:R-:W-:Y:S01]  /*1bf20*/  MOV R20, R219 ;  /* 0x000000db00147202 */ /* 0x000fe20000000f00 */
[----:B------:R-:W-:Y:S01]  /*1bf30*/  IMAD.MOV.U32 R116, RZ, RZ, R71 ;  /* 0x000000ffff747224 */ /* 0x000fe200078e0047 */
[----:B------:R2:W-:Y:S01]  /*1bf40*/  STTM.x64 tmem[UR11+0x100], R136 ;  /* 0x00010088000079ed */ /* 0x0005e2000834000b */
        /* <DEDUP_REMOVED lines=16> */
[----:B--2---:R-:W-:Y:S01]  /*1c050*/  IMAD.MOV.U32 R167, RZ, RZ, R105 ;  /* 0x000000ffffa77224 */ /* 0x004fe200078e0069 */
        /* <DEDUP_REMOVED lines=21> */
[----:B------:R-:W-:-:S02]  /*1c1b0*/  IMAD.MOV.U32 R101, RZ, RZ, R122 ;  /* 0x000000ffff657224 */ /* 0x000fc400078e007a */
[----:B------:R-:W-:Y:S01]  /*1c1c0*/  IMAD.MOV.U32 R37, RZ, RZ, R123 ;  /* 0x000000ffff257224 */ /* 0x000fe200078e007b */
[----:B------:R-:W4:Y:S01]  /*1c1d0*/  LDL.LU R51, [R1+0x3c] ;  /* 0x00003c0001337983 */ /* 0x000f220000300800 */
[----:B------:R-:W-:Y:S02]  /*1c1e0*/  IMAD.MOV.U32 R184, RZ, RZ, R60 ;  /* 0x000000ffffb87224 */ /* 0x000fe400078e003c */
[----:B------:R-:W-:Y:S01]  /*1c1f0*/  IMAD.MOV.U32 R160, RZ, RZ, R125 ;  /* 0x000000ffffa07224 */ /* 0x000fe200078e007d */
[----:B------:R-:W2:Y:S01]  /*1c200*/  LDL.LU R180, [R1+0x24] ;  /* 0x0000240001b47983 */ /* 0x000ea20000300800 */
[----:B------:R-:W-:Y:S02]  /*1c210*/  IMAD.MOV.U32 R172, RZ, RZ, R61 ;  /* 0x000000ffffac7224 */ /* 0x000fe400078e003d */
        /* <DEDUP_REMOVED lines=26> */
[----:B------:R-:W3:Y:S01]  /*1c3c0*/  LDL.LU R121, [R1+0x58] ;  /* 0x0000580001797983 */ /* 0x000ee20000300800 */
[----:B------:R-:W-:Y:S02]  /*1c3d0*/  IMAD.MOV.U32 R151, RZ, RZ, R89 ;  /* 0x000000ffff977224 */ /* 0x000fe400078e0059 */
[----:B------:R-:W-:Y:S01]  /*1c3e0*/  IMAD.MOV.U32 R152, RZ, RZ, R209 ;  /* 0x000000ffff987224 */ /* 0x000fe200078e00d1 */
[----:B------:R-:W4:Y:S01]  /*1c3f0*/  LDL.LU R57, [R1+0x5c] ;  /* 0x00005c0001397983 */ /* 0x000f220000300800 */
        /* <DEDUP_REMOVED lines=21> */
[----:B------:R-:W-:Y:S01]  /*1c550*/  IMAD.MOV.U32 R73, RZ, RZ, R246 ;  /* 0x000000ffff497224 */ /* 0x000fe200078e00f6 */
[----:B------:R-:W-:Y:S01]  /*1c560*/  MOV R47, R251 ;  /* 0x000000fb002f7202 */ /* 0x000fe20000000f00 */
[----:B------:R-:W-:Y:S01]  /*1c570*/  IMAD.MOV.U32 R77, RZ, RZ, R238 ;  /* 0x000000ffff4d7224 */ /* 0x000fe200078e00ee */
[----:B------:R-:W4:Y:S01]  /*1c580*/  LDL.LU R60, [R1+0xac] ;  /* 0x0000ac00013c7983 */ /* 0x000f220000300800 */
[----:B------:R-:W-:-:S02]  /*1c590*/  IMAD.MOV.U32 R81, RZ, RZ, R230 ;  /* 0x000000ffff517224 */ /* 0x000fc400078e00e6 */
[----:B------:R-:W-:Y:S01]  /*1c5a0*/  IMAD.MOV.U32 R85, RZ, RZ, R222 ;  /* 0x000000ffff557224 */ /* 0x000fe200078e00de */
[----:B------:R-:W2:Y:S01]  /*1c5b0*/  LDL.LU R189, [R1+0x94] ;  /* 0x0000940001bd7983 */ /* 0x000ea20000300800 */
[----:B------:R-:W-:Y:S02]  /*1c5c0*/  IMAD.MOV.U32 R89, RZ, RZ, R214 ;  /* 0x000000ffff597224 */ /* 0x000fe400078e00d6 */
[----:B------:R-:W-:Y:S01]  /*1c5d0*/  IMAD.MOV.U32 R93, RZ, RZ, R206 ;  /* 0x000000ffff5d7224 */ /* 0x000fe200078e00ce */
[----:B------:R-:W3:Y:S01]  /*1c5e0*/  LDL.LU R125, [R1+0x98] ;  /* 0x00009800017d7983 */ /* 0x000ee20000300800 */
[----:B------:R-:W-:Y:S02]  /*1c5f0*/  IMAD.MOV.U32 R109, RZ, RZ, R66 ;  /* 0x000000ffff6d7224 */ /* 0x000fe400078e0042 */
        /* <DEDUP_REMOVED lines=10> */
[----:B------:R1:W5:Y:S01]  /*1c6a0*/  LDL.LU R252, [R1+0xc04] ;  /* 0x000c040001fc7983 */ /* 0x0003620000300800 */
[----:B------:R-:W-:-:S03]  /*1c6b0*/  IMAD.MOV.U32 R29, RZ, RZ, R207 ;  /* 0x000000ffff1d7224 */ /* 0x000fc600078e00cf */
[----:B------:R1:W5:Y:S01]  /*1c6c0*/  LDL.LU R2, [R1+0xc00] ;  /* 0x000c000001027983 */ /* 0x0003620000300800 */
[----:B------:R-:W-:Y:S01]  /*1c6d0*/  MOV R55, R64 ;  /* 0x0000004000377202 */ /* 0x000fe20000000f00 */
[----:B------:R-:W-:Y:S01]  /*1c6e0*/  IMAD.MOV.U32 R129, RZ, RZ, R228 ;  /* 0x000000ffff817224 */ /* 0x000fe200078e00e4 */
[----:B------:R-:W-:Y:S01]  /*1c6f0*/  MOV R67, R200 ;  /* 0x000000c800437202 */ /* 0x000fe20000000f00 */
[----:B------:R-:W-:Y:S02]  /*1c700*/  IMAD.MOV.U32 R130, RZ, RZ, R216 ;  /* 0x000000ffff827224 */ /* 0x000fe400078e00d8 */
[----:B------:R-:W-:Y:S02]  /*1c710*/  IMAD.MOV.U32 R131, RZ, RZ, R204 ;  /* 0x000000ffff837224 */ /* 0x000fe400078e00cc */
[----:B------:R-:W-:Y:S02]  /*1c720*/  IMAD.MOV.U32 R63, RZ, RZ, R244 ;  /* 0x000000ffff3f7224 */ /* 0x000fe400078e00f4 */
[----:B------:R-:W-:-:S02]  /*1c730*/  IMAD.MOV.U32 R64, RZ, RZ, R236 ;  /* 0x000000ffff407224 */ /* 0x000fc400078e00ec */
[----:B------:R-:W-:Y:S02]  /*1c740*/  IMAD.MOV.U32 R65, RZ, RZ, R224 ;  /* 0x000000ffff417224 */ /* 0x000fe400078e00e0 */
[----:B------:R-:W-:Y:S01]  /*1c750*/  IMAD.MOV.U32 R66, RZ, RZ, R212 ;  /* 0x000000ffff427224 */ /* 0x000fe200078e00d4 */
[----:B------:R-:W-:Y:S02]  /*1c760*/  UISETP.GT.AND UP1, UPT, UR5, 0x2, UPT ;  /* 0x000000020500788c */ /* 0x000fe4000bf24270 */
[----:B------:R-:W-:Y:S02]  /*1c770*/  ULEA UR8, UR17, UR7, 0x3 ;  /* 0x0000000711087291 */ /* 0x000fe4000f8e18ff */
[----:B------:R-:W-:Y:S02]  /*1c780*/  USEL UR5, UR5, URZ, !UP1 ;  /* 0x000000ff05057287 */ /* 0x000fe4000c800000 */
[----:B------:R-:W-:Y:S01]  /*1c790*/  UIADD3 UR8, UPT, UPT, UR8, 0x4c000, URZ ;  /* 0x0004c00008087890 */ /* 0x000fe2000fffe0ff */
[----:B------:R-:W-:Y:S01]  /*1c7a0*/  UMOV UR4, UR9 ;  /* 0x0000000900047c82 */ /* 0x000fe20008000000 */
[----:B-1----:R-:W-:Y:S01]  /*1c7b0*/  LOP3.LUT R3, R3, 0x7f, RZ, 0xc0, !PT ;  /* 0x0000007f03037812 */ /* 0x002fe200078ec0ff */
[----:B--2---:R1:W-:Y:S01]  /*1c7c0*/  STTM.x64 tmem[UR11+0x140], R132 ;  /* 0x00014084000079ed */ /* 0x0043e2000834000b */
[----:B---3--:R1:W-:Y:S01]  /*1c7d0*/  STTM.x64 tmem[UR11+0x180], R68 ;  /* 0x00018044000079ed */ /* 0x0083e2000834000b */
[----:B----4-:R1:W-:Y:S01]  /*1c7e0*/  STTM.x64 tmem[UR11+0x1c0], R4 ;  /* 0x0001c004000079ed */ /* 0x0103e2000834000b */
[----:B------:R-:W2:Y:S02]  /*1c7f0*/  FENCE.VIEW.ASYNC.T ;  /* 0x00000000000073c6 */ /* 0x000ea40000000200 */
[----:B--2---:R-:W-:Y:S06]  /*1c800*/  BAR.SYNC.DEFER_BLOCKING 0x0 ;  /* 0x0000000000007b1d */ /* 0x004fec0000010000 */
[----:B------:R-:W-:Y:S05]  /*1c810*/  @P0 BRA `(.L_x_11) ;  /* 0x0000000800500947 */ /* 0x000fea0003800000 */
[----:B------:R-:W-:Y:S01]  /*1c820*/  ULEA UR26, UR5, UR7, 0xe ;  /* 0x00000007051a7291 */ /* 0x000fe2000f8e70ff */
[----:B-1----:R-:W-:Y:S01]  /*1c830*/  MOV.SPILL R4, UR13 ;  /* 0x0000000d00047c02 */ /* 0x002fe20009000f00 */
[----:B------:R-:W-:Y:S01]  /*1c840*/  UMOV UR27, URZ ;  /* 0x000000ff001b7c82 */ /* 0x000fe20008000000 */
[----:B------:R-:W-:Y:S01]  /*1c850*/  UIADD3 UR77, UPT, UPT, UR10, 0x108, URZ ;  /* 0x000001080a4d7890 */ /* 0x000fe2000fffe0ff */
[----:B------:R-:W-:Y:S01]  /*1c860*/  MOV.SPILL R5, UR12 ;  /* 0x0000000c00057c02 */ /* 0x000fe20009000f00 */
[----:B------:R-:W-:Y:S02]  /*1c870*/  UIADD3 UR26, UPT, UPT, UR26, 0x40000, URZ ;  /* 0x000400001a1a7890 */ /* 0x000fe4000fffe0ff */
[----:B------:R-:W-:Y:S02]  /*1c880*/  UIADD3 UR35, UPT, UPT, UR10, 0x110, URZ ;  /* 0x000001100a237890 */ /* 0x000fe4000fffe0ff */
[----:B------:R-:W-:Y:S01]  /*1c890*/  USHF.R.U32.HI UR26, URZ, 0x4, UR26 ;  /* 0x00000004ff1a7899 */ /* 0x000fe2000801161a */
[----:B------:R-:W-:Y:S01]  /*1c8a0*/  UMOV UR38, 0x0 ;  /* 0x0000000000267882 */ /* 0x000fe20000000000 */
[----:B------:R-:W-:-:S02]  /*1c8b0*/  UMOV UR39, 0x8100910 ;  /* 0x0810091000277882 */ /* 0x000fc40000000000 */
[----:B------:R-:W-:Y:S01]  /*1c8c0*/  USGXT.U32 UR26, UR26, 0xe ;  /* 0x0000000e1a1a789a */ /* 0x000fe20008000000 */
[----:B------:R-:W-:Y:S01]  /*1c8d0*/  UMOV UR60, 0x0 ;  /* 0x00000000003c7882 */ /* 0x000fe20000000000 */
[----:B------:R-:W-:Y:S02]  /*1c8e0*/  UMOV UR61, 0x8100910 ;  /* 0x08100910003d7882 */ /* 0x000fe40000000000 */
[----:B------:R-:W-:Y:S01]  /*1c8f0*/  UIADD3 UR28, UP1, UPT, UR26, 0x2, URZ ;  /* 0x000000021a1c7890 */ /* 0x000fe2000ff3e0ff */
[----:B------:R-:W-:Y:S01]  /*1c900*/  UMOV UR58, 0x0 ;  /* 0x00000000003a7882 */ /* 0x000fe20000000000 */
[----:B------:R-:W-:Y:S02]  /*1c910*/  UMOV UR59, 0x8100910 ;  /* 0x08100910003b7882 */ /* 0x000fe40000000000 */
[----:B------:R-:W-:Y:S02]  /*1c920*/  UIADD3.X UR29, UPT, UPT, UR27, 0x40004040, URZ, UP1, !UPT ;  /* 0x400040401b1d7890 */ /* 0x000fe40008ffe4ff */
[----:B------:R-:W-:-:S02]  /*1c930*/  UIADD3 UR30, UP1, UPT, UR28, 0x2, URZ ;  /* 0x000000021c1e7890 */ /* 0x000fc4000ff3e0ff */
[----:B------:R-:W-:Y:S02]  /*1c940*/  UIADD3 UR32, UP2, UPT, UR28, 0x4, URZ ;  /* 0x000000041c207890 */ /* 0x000fe4000ff5e0ff */
[----:B------:R-:W-:Y:S01]  /*1c950*/  UIADD3.X UR31, UPT, UPT, UR29, URZ, URZ, UP1, !UPT ;  /* 0x000000ff1d1f7290 */ /* 0x000fe20008ffe4ff */
[----:B------:R-:W-:Y:S01]  /*1c960*/  UMOV UR27, 0x40004040 ;  /* 0x40004040001b7882 */ /* 0x000fe20000000000 */
[----:B------:R-:W-:Y:S01]  /*1c970*/  UIADD3 UR34, UP1, UPT, UR28, 0x1fe, URZ ;  /* 0x000001fe1c227890 */ /* 0x000fe2000ff3e0ff */
[----:B------:R-:W-:Y:S01]  /*1c980*/  UTCHMMA tmem[UR16], gdesc[UR26], tmem[UR10], tmem[UR38], idesc[UR39], UPT ;  /* 0x00ff261a100079ea */ /* 0x000fe2000b80000a */
[----:B------:R-:W-:Y:S02]  /*1c990*/  UIADD3 UR37, UPT, UPT, UR10, 0x118, URZ ;  /* 0x000001180a257890 */ /* 0x000fe4000fffe0ff */
[----:B------:R-:W-:Y:S01]  /*1c9a0*/  UTCHMMA tmem[UR77], gdesc[UR28], tmem[UR10], tmem[UR60], idesc[UR61], UPT ;  /* 0x00ff3c1c4d0079ea */ /* 0x000fe2000b80000a */
[----:B------:R-:W-:Y:S02]  /*1c9b0*/  UIADD3.X UR33, UPT, UPT, UR29, URZ, URZ, UP2, !UPT ;  /* 0x000000ff1d217290 */ /* 0x000fe400097fe4ff */
[----:B------:R1:W-:Y:S01]  /*1c9c0*/  UTCHMMA tmem[UR35], gdesc[UR30], tmem[UR10], tmem[UR58], idesc[UR59], UPT ;  /* 0x00ff3a1e230079ea */ /* 0x0003e2000b80000a */
[----:B------:R-:W-:Y:S01]  /*1c9d0*/  UIADD3 UR36, UP2, UPT, UR28, 0x200, URZ ;  /* 0x000002001c247890 */ /* 0x000fe2000ff5e0ff */
[----:B------:R-:W-:Y:S01]  /*1c9e0*/  UMOV UR56, 0x0 ;  /* 0x0000000000387882 */ /* 0x000fe20000000000 */
[----:B------:R-:W-:Y:S01]  /*1c9f0*/  UMOV UR57, 0x8100910 ;  /* 0x0810091000397882 */ /* 0x000fe20000000000 */
[----:B------:R-:W-:-:S03]  /*1ca00*/  UIADD3 UR74, UPT, UPT, UR10, 0x120, URZ ;  /* 0x000001200a4a7890 */ /* 0x000fc6000fffe0ff */
[----:B------:R2:W-:Y:S01]  /*1ca10*/  UTCHMMA tmem[UR37], gdesc[UR32], tmem[UR10], tmem[UR56], idesc[UR57], UPT ;  /* 0x00ff3820250079ea */ /* 0x0005e2000b80000a */
[----:B------:R-:W-:Y:S02]  /*1ca20*/  UIADD3 UR9, UPT, UPT, UR10, 0x128, URZ ;  /* 0x000001280a097890 */ /* 0x000fe4000fffe0ff */
[----:B-1----:R-:W-:Y:S02]  /*1ca30*/  UIADD3.X UR35, UPT, UPT, UR29, URZ, URZ, UP1, !UPT ;  /* 0x000000ff1d237290 */ /* 0x002fe40008ffe4ff */
[----:B------:R-:W-:Y:S02]  /*1ca40*/  UIADD3 UR38, UP1, UPT, UR28, 0x202, URZ ;  /* 0x000002021c267890 */ /* 0x000fe4000ff3e0ff */
[----:B------:R-:W-:Y:S02]  /*1ca50*/  UIADD3 UR22, UPT, UPT, UR10, 0x130, URZ ;  /* 0x000001300a167890 */ /* 0x000fe4000fffe0ff */
[----:B------:R-:W-:Y:S02]  /*1ca60*/  UIADD3.X UR39, UPT, UPT, UR29, URZ, URZ, UP1, !UPT ;  /* 0x000000ff1d277290 */ /* 0x000fe40008ffe4ff */
[----:B------:R-:W-:-:S02]  /*1ca70*/  UIADD3 UR60, UP1, UPT, UR28, 0x204, URZ ;  /* 0x000002041c3c7890 */ /* 0x000fc4000ff3e0ff */
[----:B--2---:R-:W-:Y:S02]  /*1ca80*/  UIADD3.X UR37, UPT, UPT, UR29, URZ, URZ, UP2, !UPT ;  /* 0x000000ff1d257290 */ /* 0x004fe400097fe4ff */
[----:B------:R-:W-:Y:S02]  /*1ca90*/  UIADD3 UR23, UPT, UPT, UR10, 0x138, URZ ;  /* 0x000001380a177890 */ /* 0x000fe4000fffe0ff */
[----:B------:R-:W-:Y:S02]  /*1caa0*/  UIADD3.X UR61, UPT, UPT, UR29, URZ, URZ, UP1, !UPT ;  /* 0x000000ff1d3d7290 */ /* 0x000fe40008ffe4ff */
[----:B------:R-:W-:Y:S02]  /*1cab0*/  UIADD3 UR24, UPT, UPT, UR10, 0x40, URZ ;  /* 0x000000400a187890 */ /* 0x000fe4000fffe0ff */
[----:B------:R-:W-:Y:S02]  /*1cac0*/  UIADD3 UR25, UPT, UPT, UR10, 0x140, URZ ;  /* 0x000001400a197890 */ /* 0x000fe4000fffe0ff */
[----:B------:R-:W-:-:S02]  /*1cad0*/  UIADD3 UR62, UPT, UPT, UR10, 0x40, URZ ;  /* 0x000000400a3e7890 */ /* 0x000fc4000fffe0ff */
[----:B------:R-:W-:Y:S02]  /*1cae0*/  UIADD3 UR63, UPT, UPT, UR10, 0x148, URZ ;  /* 0x000001480a3f7890 */ /* 0x000fe4000fffe0ff */
        /* <DEDUP_REMOVED lines=24> */
[----:B------:R-:W-:Y:S01]  /*1cc70*/  UIADD3 UR75, UPT, UPT, UR10, 0x40, URZ ;  /* 0x000000400a4b7890 */ /* 0x000fe2000fffe0ff */
[----:B------:R-:W-:Y:S01]  /*1cc80*/  UTCHMMA tmem[UR25], gdesc[UR26], tmem[UR24], tmem[UR48], idesc[UR49], UPT ;  /* 0x00ff301a190079ea */ /* 0x000fe2000b800018 */
        /* <DEDUP_REMOVED lines=13> */
[----:B-1----:R-:W-:Y:S01]  /*1cd60*/  UIADD3 UR40, UPT, UPT, UR10, 0x80, URZ ;  /* 0x000000800a287890 */ /* 0x002fe2000fffe0ff */
[----:B------:R1:W-:Y:S01]  /*1cd70*/  UTCHMMA tmem[UR67], gdesc[UR32], tmem[UR66], tmem[UR54], idesc[UR55], UPT ;  /* 0x00ff3620430079ea */ /* 0x0003e2000b800042 */
[----:B------:R-:W-:Y:S01]  /*1cd80*/  UIADD3 UR41, UPT, UPT, UR10, 0x190, URZ ;  /* 0x000001900a297890 */ /* 0x000fe2000fffe0ff */
[----:B------:R-:W-:Y:S01]  /*1cd90*/  UMOV UR12, 0x0 ;  /* 0x00000000000c7882 */ /* 0x000fe20000000000 */
[----:B------:R-:W-:Y:S01]  /*1cda0*/  UMOV UR13, 0x8100910 ;  /* 0x08100910000d7882 */ /* 0x000fe20000000000 */
[----:B--2---:R-:W-:Y:S01]  /*1cdb0*/  UIADD3 UR9, UPT, UPT, UR10, 0x80, URZ ;  /* 0x000000800a097890 */ /* 0x004fe2000fffe0ff */
[----:B------:R2:W-:Y:S01]  /*1cdc0*/  UTCHMMA tmem[UR69], gdesc[UR34], tmem[UR68], tmem[UR12], idesc[UR13], UPT ;  /* 0x00ff0c22450079ea */ /* 0x0005e2000b800044 */
[----:B------:R-:W-:Y:S01]  /*1cdd0*/  UIADD3 UR43, UPT, UPT, UR10, 0x198, URZ ;  /* 0x000001980a2b7890 */ /* 0x000fe2000fffe0ff */
[----:B------:R1:W-:Y:S01]  /*1cde0*/  UTCHMMA tmem[UR71], gdesc[UR36], tmem[UR70], tmem[UR44], idesc[UR45], UPT ;  /* 0x00ff2c24470079ea */ /* 0x0003e2000b800046 */
[----:B------:R-:W-:Y:S01]  /*1cdf0*/  UIADD3 UR42, UPT, UPT, UR10, 0x80, URZ ;  /* 0x000000800a2a7890 */ /* 0x000fe2000fffe0ff */
[----:B------:R1:W-:Y:S01]  /*1ce00*/  UTCHMMA tmem[UR73], gdesc[UR38], tmem[UR72], tmem[UR44], idesc[UR45], UPT ;  /* 0x00ff2c26490079ea */ /* 0x0003e2000b800048 */
[----:B---3--:R-:W-:Y:S01]  /*1ce10*/  UIADD3 UR47, UPT, UPT, UR10, 0x1a0, URZ ;  /* 0x000001a00a2f7890 */ /* 0x008fe2000fffe0ff */
[----:B------:R-:W-:Y:S01]  /*1ce20*/  UTCHMMA tmem[UR76], gdesc[UR60], tmem[UR75], tmem[UR44], idesc[UR45], UPT ;  /* 0x00ff2c3c4c0079ea */ /* 0x000fe2000b80004b */
[----:B------:R-:W-:Y:S01]  /*1ce30*/  UIADD3 UR46, UPT, UPT, UR10, 0x80, URZ ;  /* 0x000000800a2e7890 */ /* 0x000fe2000fffe0ff */
[----:B------:R-:W-:Y:S01]  /*1ce40*/  UTCHMMA tmem[UR58], gdesc[UR26], tmem[UR77], tmem[UR48], idesc[UR49], UPT ;  /* 0x00ff301a3a0079ea */ /* 0x000fe2000b80004d */
[----:B------:R-:W-:Y:S01]  /*1ce50*/  UIADD3 UR74, UPT, UPT, UR10, 0x1a8, URZ ;  /* 0x000001a80a4a7890 */ /* 0x000fe2000fffe0ff */
[----:B------:R3:W-:Y:S01]  /*1ce60*/  UTCHMMA tmem[UR56], gdesc[UR28], tmem[UR57], tmem[UR50], idesc[UR51], UPT ;  /* 0x00ff321c380079ea */ /* 0x0007e2000b800039 */
[----:B------:R-:W-:Y:S01]  /*1ce70*/  UIADD3 UR59, UPT, UPT, UR10, 0x80, URZ ;  /* 0x000000800a3b7890 */ /* 0x000fe2000fffe0ff */
[----:B------:R2:W-:Y:S01]  /*1ce80*/  UTCHMMA tmem[UR41], gdesc[UR30], tmem[UR40], tmem[UR52], idesc[UR53], UPT ;  /* 0x00ff341e290079ea */ /* 0x0005e2000b800028 */
[----:B----4-:R-:W-:Y:S01]  /*1ce90*/  UIADD3 UR63, UPT, UPT, UR10, 0x1b0, URZ ;  /* 0x000001b00a3f7890 */ /* 0x010fe2000fffe0ff */
[----:B------:R4:W-:Y:S01]  /*1cea0*/  UTCHMMA tmem[UR43], gdesc[UR32], tmem[UR9], tmem[UR54], idesc[UR55], UPT ;  /* 0x00ff36202b0079ea */ /* 0x0009e2000b800009 */
[----:B------:R-:W-:-:S02]  /*1ceb0*/  UIADD3 UR62, UPT, UPT, UR10, 0x80, URZ ;  /* 0x000000800a3e7890 */ /* 0x000fc4000fffe0ff */
[----:B------:R-:W-:Y:S02]  /*1cec0*/  UIADD3 UR65, UPT, UPT, UR10, 0x1b8, URZ ;  /* 0x000001b80a417890 */ /* 0x000fe4000fffe0ff */
[----:B------:R-:W-:Y:S02]  /*1ced0*/  UIADD3 UR64, UPT, UPT, UR10, 0xc0, URZ ;  /* 0x000000c00a407890 */ /* 0x000fe4000fffe0ff */
[----:B-1----:R-:W-:Y:S02]  /*1cee0*/  UIADD3 UR67, UPT, UPT, UR10, 0x1c0, URZ ;  /* 0x000001c00a437890 */ /* 0x002fe4000fffe0ff */
[----:B------:R-:W-:Y:S02]  /*1cef0*/  UIADD3 UR66, UPT, UPT, UR10, 0xc0, URZ ;  /* 0x000000c00a427890 */ /* 0x000fe4000fffe0ff */
[----:B--2---:R-:W-:Y:S02]  /*1cf00*/  UIADD3 UR68, UPT, UPT, UR10, 0x1c8, URZ ;  /* 0x000001c80a447890 */ /* 0x004fe4000fffe0ff */
[----:B------:R-:W-:-:S02]  /*1cf10*/  UIADD3 UR69, UPT, UPT, UR10, 0xc0, URZ ;  /* 0x000000c00a457890 */ /* 0x000fc4000fffe0ff */
[----:B------:R-:W-:Y:S02]  /*1cf20*/  UIADD3 UR71, UPT, UPT, UR10, 0x1d0, URZ ;  /* 0x000001d00a477890 */ /* 0x000fe4000fffe0ff */
[----:B------:R-:W-:Y:S02]  /*1cf30*/  UIADD3 UR70, UPT, UPT, UR10, 0xc0, URZ ;  /* 0x000000c00a467890 */ /* 0x000fe4000fffe0ff */
[----:B------:R-:W-:Y:S01]  /*1cf40*/  UIADD3 UR73, UPT, UPT, UR10, 0x1d8, URZ ;  /* 0x000001d80a497890 */ /* 0x000fe2000fffe0ff */
[----:B---3--:R-:W-:Y:S01]  /*1cf50*/  UMOV UR56, 0x0 ;  /* 0x0000000000387882 */ /* 0x008fe20000000000 */
        /* <DEDUP_REMOVED lines=12> */
[----:B------:R-:W-:Y:S01]  /*1d020*/  UIADD3 UR76, UPT, UPT, UR10, 0xc0, URZ ;  /* 0x000000c00a4c7890 */ /* 0x000fe2000fffe0ff */
[----:B------:R3:W-:Y:S01]  /*1d030*/  UTCHMMA tmem[UR65], gdesc[UR60], tmem[UR62], tmem[UR22], idesc[UR23], UPT ;  /* 0x00ff163c410079ea */ /* 0x0007e2000b80003e */
[----:B----4-:R-:W-:Y:S01]  /*1d040*/  UIADD3 UR43, UPT, UPT, UR10, 0x1f0, URZ ;  /* 0x000001f00a2b7890 */ /* 0x010fe2000fffe0ff */
[----:B------:R-:W-:Y:S01]  /*1d050*/  UMOV UR24, 0x0 ;  /* 0x0000000000187882 */ /* 0x000fe20000000000 */
[----:B------:R-:W-:Y:S01]  /*1d060*/  UMOV UR25, 0x8100910 ;  /* 0x0810091000197882 */ /* 0x000fe20000000000 */
[----:B-1----:R-:W-:Y:S01]  /*1d070*/  UIADD3 UR42, UPT, UPT, UR10, 0xc0, URZ ;  /* 0x000000c00a2a7890 */ /* 0x002fe2000fffe0ff */
[----:B------:R4:W-:Y:S01]  /*1d080*/  UTCHMMA tmem[UR67], gdesc[UR26], tmem[UR64], tmem[UR24], idesc[UR25], UPT ;  /* 0x00ff181a430079ea */ /* 0x0009e2000b800040 */
[----:B--2---:R-:W-:Y:S01]  /*1d090*/  UIADD3 UR46, UPT, UPT, UR10, 0x1f8, URZ ;  /* 0x000001f80a2e7890 */ /* 0x004fe2000fffe0ff */
[----:B------:R4:W-:Y:S01]  /*1d0a0*/  UTCHMMA tmem[UR68], gdesc[UR28], tmem[UR66], tmem[UR44], idesc[UR45], UPT ;  /* 0x00ff2c1c440079ea */ /* 0x0009e2000b800042 */
[----:B------:R4:W-:Y:S01]  /*1d0b0*/  UTCHMMA tmem[UR71], gdesc[UR30], tmem[UR69], tmem[UR48], idesc[UR49], UPT ;  /* 0x00ff301e470079ea */ /* 0x0009e2000b800045 */
[----:B------:R4:W-:Y:S01]  /*1d0c0*/  UTCHMMA tmem[UR73], gdesc[UR32], tmem[UR70], tmem[UR50], idesc[UR51], UPT ;  /* 0x00ff3220490079ea */ /* 0x0009e2000b800046 */
[----:B------:R-:W-:Y:S01]  /*1d0d0*/  UMOV UR9, URZ ;  /* 0x000000ff00097c82 */ /* 0x000fe20008000000 */
[----:B------:R4:W-:Y:S01]  /*1d0e0*/  UTCHMMA tmem[UR75], gdesc[UR34], tmem[UR72], tmem[UR52], idesc[UR53], UPT ;  /* 0x00ff34224b0079ea */ /* 0x0009e2000b800048 */
[----:B------:R4:W-:Y:S01]  /*1d0f0*/  UTCHMMA tmem[UR77], gdesc[UR36], tmem[UR58], tmem[UR54], idesc[UR55], UPT ;  /* 0x00ff36244d0079ea */ /* 0x0009e2000b80003a */
[----:B------:R-:W-:Y:S01]  /*1d100*/  UMOV UR9, UR8 ;  /* 0x0000000800097c82 */ /* 0x000fe20008000000 */
[----:B------:R4:W-:Y:S01]  /*1d110*/  UTCHMMA tmem[UR43], gdesc[UR38], tmem[UR76], tmem[UR56], idesc[UR57], UPT ;  /* 0x00ff38262b0079ea */ /* 0x0009e2000b80004c */
[----:B------:R4:W-:Y:S01]  /*1d120*/  UTCHMMA tmem[UR46], gdesc[UR60], tmem[UR42], tmem[UR40], idesc[UR41], UPT ;  /* 0x00ff283c2e0079ea */ /* 0x0009e2000b80002a */
[----:B------:R4:W-:Y:S01]  /*1d130*/  UTCBAR [UR9], URZ ;  /* 0x000000ff090073e9 */ /* 0x0009e200080000ff */
[----:B---3--:R-:W-:-:S02]  /*1d140*/  R2UR.FILL UR13, R4 ;  /* 0x00000000040d72ca */ /* 0x008fc400004e0000 */
[----:B------:R-:W-:-:S15]  /*1d150*/  R2UR.FILL UR12, R5 ;  /* 0x00000000050c72ca */ /* 0x000fde00004e0000 */
.L_x_11:
[----:B-1----:R-:W2:Y:S01]  /*1d160*/  LDL.LU R7, [R1+0xa2c] ;  /* 0x000a2c0001077983 */ /* 0x002ea20000300800 */
[----:B------:R-:W1:Y:S03]  /*1d170*/  LDC R4, c[0x0][0x3a0] ;  /* 0x0000e800ff047b82 */ /* 0x000e660000000800 */
[----:B------:R-:W3:Y:S04]  /*1d180*/  LDL.LU R6, [R1+0xa34] ;  /* 0x000a340001067983 */ /* 0x000ee80000300800 */
[----:B----4-:R-:W4:Y:S01]  /*1d190*/  LDL.LU R20, [R1+0xa24] ;  /* 0x000a240001147983 */ /* 0x010f220000300800 */
[----:B------:R-:W1:Y:S03]  /*1d1a0*/  LDC R11, c[0x0][0x3a0] ;  /* 0x0000e800ff0b7b82 */ /* 0x000e660000000800 */
[----:B------:R-:W4:Y:S04]  /*1d1b0*/  LDL.LU R19, [R1+0xa30] ;  /* 0x000a300001137983 */ /* 0x000f280000300800 */
[----:B------:R-:W4:Y:S04]  /*1d1c0*/  LDL.LU R10, [R1+0xa1c] ;  /* 0x000a1c00010a7983 */ /* 0x000f280000300800 */
[----:B------:R-:W4:Y:S04]  /*1d1d0*/  LDL.LU R8, [R1+0xa28] ;  /* 0x000a280001087983 */ /* 0x000f280000300800 */
[----:B------:R-:W4:Y:S01]  /*1d1e0*/  LDL.LU R18, [R1+0xa14] ;  /* 0x000a140001127983 */ /* 0x000f220000300800 */
[----:B-1----:R-:W-:-:S03]  /*1d1f0*/  VIADD R4, R4, 0x3f ;  /* 0x0000003f04047836 */ /* 0x002fc60000000000 */
[----:B------:R-:W4:Y:S02]  /*1d200*/  LDL.LU R17, [R1+0xa20] ;  /* 0x000a200001117983 */ /* 0x000f240000300800 */
[----:B------:R-:W-:Y:S02]  /*1d210*/  SHF.R.S32.HI R5, RZ, 0x1f, R4 ;  /* 0x0000001fff057819 */ /* 0x000fe40000011404 */
[----:B------:R-:W4:Y:S02]  /*1d220*/  LDL.LU R12, [R1+0xa0c] ;  /* 0x000a0c00010c7983 */ /* 0x000f240000300800 */
[----:B------:R-:W-:Y:S01]  /*1d230*/  LEA.HI R5, R5, R4, RZ, 0x6 ;  /* 0x0000000405057211 */ /* 0x000fe200078f30ff */
[----:B------:R-:W-:Y:S01]  /*1d240*/  VIADD R11, R11, 0xffffff40 ;  /* 0xffffff400b0b7836 */ /* 0x000fe20000000000 */
[----:B------:R-:W4:Y:S02]  /*1d250*/  LDL.LU R9, [R1+0xa18] ;  /* 0x000a180001097983 */ /* 0x000f240000300800 */
[----:B------:R-:W-:Y:S01]  /*1d260*/  SHF.R.S32.HI R5, RZ, 0x6, R5 ;  /* 0x00000006ff057819 */ /* 0x000fe20000011405 */
[----:B-----5:R-:W-:-:S04]  /*1d270*/  IMAD R4, R2, -0x40, R11 ;  /* 0xffffffc002047824 */ /* 0x020fc800078e020b */
[----:B------:R-:W-:Y:S01]  /*1d280*/  VIADD R5, R5, 0xfffffffd ;  /* 0xfffffffd05057836 */ /* 0x000fe20000000000 */
[----:B------:R-:W-:Y:S01]  /*1d290*/  BAR.SYNC.DEFER_BLOCKING 0x0 ;  /* 0x0000000000007b1d */ /* 0x000fe20000010000 */
[----:B------:R-:W-:-:S03]  /*1d2a0*/  ISETP.GT.AND P4, PT, R4, RZ, PT ;  /* 0x000000ff0400720c */ /* 0x000fc60003f84270 */
[----:B------:R-:W-:Y:S02]  /*1d2b0*/  ISETP.GE.AND P3, PT, R2, R5, PT ;  /* 0x000000050200720c */ /* 0x000fe40003f66270 */
[----:B------:R-:W-:Y:S02]  /*1d2c0*/  SEL R5, RZ, 0x4, !P4 ;  /* 0x00000004ff057807 */ /* 0x000fe40006000000 */
[----:B---3--:R-:W-:-:S04]  /*1d2d0*/  IADD3 R6, P4, PT, R6, UR14, RZ ;  /* 0x0000000e06067c10 */ /* 0x008fc8000ff9e0ff */
[----:B--2---:R-:W-:Y:S01]  /*1d2e0*/  IADD3.X R7, PT, PT, R7, UR15, RZ, P4, !PT ;  /* 0x0000000f07077c10 */ /* 0x004fe2000a7fe4ff */
[----:B------:R1:W-:Y:S04]  /*1d2f0*/  STL [R1+0xa34], R6 ;  /* 0x000a340601007387 */ /* 0x0003e80000100800 */
[----:B------:R2:W-:Y:S04]  /*1d300*/  STL [R1+0xa2c], R7 ;  /* 0x000a2c0701007387 */ /* 0x0005e80000100800 */
[----:B------:R-:W3:Y:S04]  /*1d310*/  LDL.LU R16, [R1+0xa04] ;  /* 0x000a040001107983 */ /* 0x000ee80000300800 */
[----:B------:R-:W3:Y:S04]  /*1d320*/  LDL.LU R15, [R1+0xa10] ;  /* 0x000a1000010f7983 */ /* 0x000ee80000300800 */
[----:B------:R-:W3:Y:S04]  /*1d330*/  LDL.LU R14, [R1+0x9fc] ;  /* 0x0009fc00010e7983 */ /* 0x000ee80000300800 */
[----:B------:R-:W3:Y:S01]  /*1d340*/  LDL.LU R13, [R1+0xa08] ;  /* 0x000a0800010d7983 */ /* 0x000ee20000300800 */
[----:B------:R-:W-:-:S04]  /*1d350*/  SEL R5, R5, RZ, !P3 ;  /* 0x000000ff05057207 */ /* 0x000fc80005800000 */
[----:B------:R-:W-:Y:S02]  /*1d360*/  ISETP.NE.U32.AND P5, PT, R5, RZ, PT ;  /* 0x000000ff0500720c */ /* 0x000fe40003fa5070 */
[----:B----4-:R-:W-:Y:S02]  /*1d370*/  IADD3 R19, P4, PT, R19, UR14, RZ ;  /* 0x0000000e13137c10 */ /* 0x010fe4000ff9e0ff */
[----:B------:R-:W-:Y:S02]  /*1d380*/  IADD3 R8, P6, PT, R8, UR14, RZ ;  /* 0x0000000e08087c10 */ /* 0x000fe4000ffde0ff */
[----:B------:R-:W-:Y:S02]  /*1d390*/  LEA R5, R3, UR19, 0x2 ;  /* 0x0000001303057c11 */ /* 0x000fe4000f8e10ff */
[----:B------:R-:W-:Y:S02]  /*1d3a0*/  IADD3.X R20, PT, PT, R20, UR15, RZ, P4, !PT ;  /* 0x0000000f14147c10 */ /* 0x000fe4000a7fe4ff */
[----:B------:R-:W-:Y:S01]  /*1d3b0*/  IADD3.X R10, PT, PT, R10, UR15, RZ, P6, !PT ;  /* 0x0000000f0a0a7c10 */ /* 0x000fe2000b7fe4ff */
[----:B------:R-:W-:Y:S04]  /*1d3c0*/  STL [R1+0xa30], R19 ;  /* 0x000a301301007387 */ /* 0x000fe80000100800 */
[----:B------:R-:W-:Y:S01]  /*1d3d0*/  @!PT LDS RZ, [RZ] ;  /* 0x00000000fffff984 */ /* 0x000fe20000000800 */
[----:B------:R-:W-:Y:S01]  /*1d3e0*/  @!PT LDS RZ, [RZ] ;  /* 0x00000000fffff984 */ /* 0x000fe20000000800 */
[----:B------:R-:W-:Y:S01]  /*1d3f0*/  @!PT LDS RZ, [RZ] ;  /* 0x00000000fffff984 */ /* 0x000fe20000000800 */
[----:B------:R1:W-:Y:S04]  /*1d400*/  LDGSTS.E [R5], desc[UR20][R6.64], P5 ;  /* 0x0000000006057fae */ /* 0x0003e8000a9a1014 */
[----:B------:R4:W-:Y:S04]  /*1d410*/  STL [R1+0xa24], R20 ;  /* 0x000a241401007387 */ /* 0x0009e80000100800 */
[----:B------:R-:W-:Y:S01]  /*1d420*/  STL [R1+0xa28], R8 ;  /* 0x000a280801007387 */ /* 0x000fe20000100800 */
[----:B-1----:R-:W-:-:S02]  /*1d430*/  IMAD.MOV.U32 R6, RZ, RZ, R19 ;  /* 0x000000ffff067224 */ /* 0x002fc400078e0013 */
[----:B--2---:R-:W-:Y:S01]  /*1d440*/  IMAD.MOV.U32 R7, RZ, RZ, R20 ;  /* 0x000000ffff077224 */ /* 0x004fe200078e0014 */
[----:B------:R1:W-:Y:S04]  /*1d450*/  STL [R1+0xa1c], R10 ;  /* 0x000a1c0a01007387 */ /* 0x0003e80000100800 */
[----:B----4-:R-:W2:Y:S04]  /*1d460*/  LDL.LU R20, [R1+0x9f4] ;  /* 0x0009f40001147983 */ /* 0x010ea80000300800 */
[----:B------:R-:W4:Y:S01]  /*1d470*/  LDL.LU R19, [R1+0xa00] ;  /* 0x000a000001137983 */ /* 0x000f220000300800 */
[----:B------:R-:W-:-:S03]  /*1d480*/  ISETP.GT.AND P4, PT, R4, 0x1, PT ;  /* 0x000000010400780c */ /* 0x000fc60003f84270 */
[----:B------:R1:W-:Y:S01]  /*1d490*/  LDGSTS.E [R5+0x200], desc[UR20][R6.64], P5 ;  /* 0x0020000006057fae */ /* 0x0003e2000a9a1014 */
[----:B------:R-:W-:Y:S01]  /*1d4a0*/  IADD3 R17, P6, PT, R17, UR14, RZ ;  /* 0x0000000e11117c10 */ /* 0x000fe2000ffde0ff */
[----:B-1----:R-:W-:Y:S02]  /*1d4b0*/  IMAD.MOV.U32 R6, RZ, RZ, R8 ;  /* 0x000000ffff067224 */ /* 0x002fe400078e0008 */
[----:B------:R-:W-:Y:S02]  /*1d4c0*/  IMAD.MOV.U32 R7, RZ, RZ, R10 ;  /* 0x000000ffff077224 */ /* 0x000fe400078e000a */
[----:B------:R-:W2:Y:S04]  /*1d4d0*/  LDL.LU R10, [R1+0x9e8] ;  /* 0x0009e800010a7983 */ /* 0x000ea80000300800 */
[----:B------:R-:W2:Y:S04]  /*1d4e0*/  LDL.LU R8, [R1+0x9f8] ;  /* 0x0009f80001087983 */ /* 0x000ea80000300800 */
[----:B------:R1:W-:Y:S01]  /*1d4f0*/  LDGSTS.E [R5+0x400], desc[UR20][R6.64], P5 ;  /* 0x0040000006057fae */ /* 0x0003e2000a9a1014 */
[----:B------:R-:W-:-:S02]  /*1d500*/  IADD3.X R18, PT, PT, R18, UR15, RZ, P6, !PT ;  /* 0x0000000f12127c10 */ /* 0x000fc4000b7fe4ff */
[----:B------:R-:W-:Y:S02]  /*1d510*/  IADD3 R9, P6, PT, R9, UR14, RZ ;  /* 0x0000000e09097c10 */ /* 0x000fe4000ffde0ff */
[----:B-1----:R-:W-:-:S04]  /*1d520*/  SEL R6, RZ, 0x4, !P4 ;  /* 0x00000004ff067807 */ /* 0x002fc80006000000 */
[----:B------:R-:W-:Y:S01]  /*1d530*/  SEL R6, R6, RZ, !P3 ;  /* 0x000000ff06067207 */ /* 0x000fe20005800000 */
[----:B------:R-:W-:Y:S01]  /*1d540*/  IMAD.MOV.U32 R7, RZ, RZ, R18 ;  /* 0x000000ffff077224 */ /* 0x000fe200078e0012 */
[----:B------:R-:W-:Y:S02]  /*1d550*/  IADD3.X R12, PT, PT, R12, UR15, RZ, P6, !PT ;  /* 0x0000000f0c0c7c10 */ /* 0x000fe4000b7fe4ff */
[----:B------:R-:W-:Y:S01]  /*1d560*/  ISETP.NE.U32.AND P4, PT, R6, RZ, PT ;  /* 0x000000ff0600720c */ /* 0x000fe20003f85070 */
[----:B------:R-:W-:Y:S01]  /*1d570*/  STL [R1+0xa20], R17 ;  /* 0x000a201101007387 */ /* 0x000fe20000100800 */
[----:B------:R-:W-:-:S03]  /*1d580*/  MOV R6, R17 ;  /* 0x0000001100067202 */ /* 0x000fc60000000f00 */
[----:B------:R1:W-:Y:S04]  /*1d590*/  STL [R1+0xa14], R18 ;  /* 0x000a141201007387 */ /* 0x0003e80000100800 */
[----:B------:R-:W-:Y:S04]  /*1d5a0*/  STL [R1+0xa18], R9 ;  /* 0x000a180901007387 */ /* 0x000fe80000100800 */
[----:B------:R1:W-:Y:S04]  /*1d5b0*/  STL [R1+0xa0c], R12 ;  /* 0x000a0c0c01007387 */ /* 0x0003e80000100800 */
[----:B------:R1:W-:Y:S04]  /*1d5c0*/  LDGSTS.E [R5+0x600], desc[UR20][R6.64], P5 ;  /* 0x0060000006057fae */ /* 0x0003e8000a9a1014 */
[----:B-1----:R-:W2:Y:S04]  /*1d5d0*/  LDL.LU R18, [R1+0x9e0] ;  /* 0x0009e00001127983 */ /* 0x002ea80000300800 */
[----:B------:R-:W2:Y:S01]  /*1d5e0*/  LDL.LU R17, [R1+0x9ec] ;  /* 0x0009ec0001117983 */ /* 0x000ea20000300800 */
[----:B------:R-:W-:-:S02]  /*1d5f0*/  IMAD.MOV.U32 R7, RZ, RZ, R12 ;  /* 0x000000ffff077224 */ /* 0x000fc400078e000c */
[----:B------:R-:W-:Y:S01]  /*1d600*/  IMAD.MOV.U32 R6, RZ, RZ, R9 ;  /* 0x000000ffff067224 */ /* 0x000fe200078e0009 */
[----:B------:R-:W2:Y:S04]  /*1d610*/  LDL.LU R12, [R1+0x9d8] ;  /* 0x0009d800010c7983 */ /* 0x000ea80000300800 */
[----:B------:R-:W2:Y:S04]  /*1d620*/  LDL.LU R9, [R1+0x9e4] ;  /* 0x0009e40001097983 */ /* 0x000ea80000300800 */
[----:B------:R1:W-:Y:S01]  /*1d630*/  LDGSTS.E [R5+0x800], desc[UR20][R6.64], P4 ;  /* 0x0080000006057fae */ /* 0x0003e2000a1a1014 */
[----:B---3--:R-:W-:-:S04]  /*1d640*/  IADD3 R15, P5, PT, R15, UR14, RZ ;  /* 0x0000000e0f0f7c10 */ /* 0x008fc8000ffbe0ff */
[----:B------:R-:W-:Y:S02]  /*1d650*/  IADD3.X R16, PT, PT, R16, UR15, RZ, P5, !PT ;  /* 0x0000000f10107c10 */ /* 0x000fe4000affe4ff */
[----:B------:R-:W-:Y:S01]  /*1d660*/  IADD3 R13, P6, PT, R13, UR14, RZ ;  /* 0x0000000e0d0d7c10 */ /* 0x000fe2000ffde0ff */
[----:B------:R-:W-:Y:S03]  /*1d670*/  STL [R1+0xa10], R15 ;  /* 0x000a100f01007387 */ /* 0x000fe60000100800 */
[----:B------:R-:W-:Y:S01]  /*1d680*/  IADD3.X R14, PT, PT, R14, UR15, RZ, P6, !PT ;  /* 0x0000000f0e0e7c10 */ /* 0x000fe2000b7fe4ff */
[----:B------:R3:W-:Y:S01]  /*1d690*/  STL [R1+0xa04], R16 ;  /* 0x000a041001007387 */ /* 0x0007e20000100800 */
[----:B-1----:R-:W-:Y:S02]  /*1d6a0*/  IMAD.MOV.U32 R6, RZ, RZ, R15 ;  /* 0x000000ffff067224 */ /* 0x002fe400078e000f */
[----:B------:R-:W-:Y:S01]  /*1d6b0*/  IMAD.MOV.U32 R7, RZ, RZ, R16 ;  /* 0x000000ffff077224 */ /* 0x000fe200078e0010 */
[----:B------:R-:W-:Y:S04]  /*1d6c0*/  STL [R1+0xa08], R13 ;  /* 0x000a080d01007387 */ /* 0x000fe80000100800 */
[----:B------:R1:W-:Y:S04]  /*1d6d0*/  STL [R1+0x9fc], R14 ;  /* 0x0009fc0e01007387 */ /* 0x0003e80000100800 */
[----:B---3--:R-:W3:Y:S04]  /*1d6e0*/  LDL.LU R16, [R1+0x9d0] ;  /* 0x0009d00001107983 */ /* 0x008ee80000300800 */
[----:B------:R-:W3:Y:S04]  /*1d6f0*/  LDL.LU R15, [R1+0x9dc] ;  /* 0x0009dc00010f7983 */ /* 0x000ee80000300800 */
[----:B------:R1:W-:Y:S02]  /*1d700*/  LDGSTS.E [R5+0xa00], desc[UR20][R6.64], P4 ;  /* 0x00a0000006057fae */ /* 0x0003e4000a1a1014 */
[----:B-1----:R-:W-:-:S02]  /*1d710*/  IMAD.MOV.U32 R7, RZ, RZ, R14 ;  /* 0x000000ffff077224 */ /* 0x002fc400078e000e */
[----:B------:R-:W-:Y:S01]  /*1d720*/  IMAD.MOV.U32 R6, RZ, RZ, R13 ;  /* 0x000000ffff067224 */ /* 0x000fe200078e000d */
[----:B------:R-:W3:Y:S04]  /*1d730*/  LDL.LU R14, [R1+0x9c8] ;  /* 0x0009c800010e7983 */ /* 0x000ee80000300800 */
[----:B------:R-:W3:Y:S01]  /*1d740*/  LDL.LU R13, [R1+0x9d4] ;  /* 0x0009d400010d7983 */ /* 0x000ee20000300800 */
[----:B------:R-:W-:Y:S02]  /*1d750*/  ISETP.GT.AND P5, PT, R4, 0x2, PT ;  /* 0x000000020400780c */ /* 0x000fe40003fa4270 */
[----:B----4-:R-:W-:Y:S01]  /*1d760*/  IADD3 R19, P6, PT, R19, UR14, RZ ;  /* 0x0000000e13137c10 */ /* 0x010fe2000ffde0ff */
[----:B------:R1:W-:Y:S03]  /*1d770*/  LDGSTS.E [R5+0xc00], desc[UR20][R6.64], P4 ;  /* 0x00c0000006057fae */ /* 0x0003e6000a1a1014 */
[----:B--2---:R-:W-:-:S02]  /*1d780*/  IADD3.X R20, PT, PT, R20, UR15, RZ, P6, !PT ;  /* 0x0000000f14147c10 */ /* 0x004fc4000b7fe4ff */
[----:B-1----:R-:W-:-:S04]  /*1d790*/  SEL R6, RZ, 0x4, !P5 ;  /* 0x00000004ff067807 */ /* 0x002fc80006800000 */
[----:B------:R-:W-:Y:S02]  /*1d7a0*/  SEL R6, R6, RZ, !P3 ;  /* 0x000000ff06067207 */ /* 0x000fe40005800000 */
[----:B------:R-:W-:Y:S01]  /*1d7b0*/  IADD3 R8, P6, PT, R8, UR14, RZ ;  /* 0x0000000e08087c10 */ /* 0x000fe2000ffde0ff */
[----:B------:R-:W-:Y:S01]  /*1d7c0*/  IMAD.MOV.U32 R7, RZ, RZ, R20 ;  /* 0x000000ffff077224 */ /* 0x000fe200078e0014 */
[----:B------:R-:W-:Y:S02]  /*1d7d0*/  ISETP.NE.U32.AND P5, PT, R6, RZ, PT ;  /* 0x000000ff0600720c */ /* 0x000fe40003fa5070 */
[----:B------:R-:W-:Y:S01]  /*1d7e0*/  IADD3.X R10, PT, PT, R10, UR15, RZ, P6, !PT ;  /* 0x0000000f0a0a7c10 */ /* 0x000fe2000b7fe4ff */
[----:B------:R-:W-:Y:S01]  /*1d7f0*/  STL [R1+0xa00], R19 ;  /* 0x000a001301007387 */ /* 0x000fe20000100800 */
[----:B------:R-:W-:-:S03]  /*1d800*/  MOV R6, R19 ;  /* 0x0000001300067202 */ /* 0x000fc60000000f00 */
[----:B------:R1:W-:Y:S04]  /*1d810*/  STL [R1+0x9f4], R20 ;  /* 0x0009f41401007387 */ /* 0x0003e80000100800 */
[----:B------:R-:W-:Y:S04]  /*1d820*/  STL [R1+0x9f8], R8 ;  /* 0x0009f80801007387 */ /* 0x000fe80000100800 */
[----:B------:R2:W-:Y:S04]  /*1d830*/  STL [R1+0x9e8], R10 ;  /* 0x0009e80a01007387 */ /* 0x0005e80000100800 */
[----:B------:R4:W-:Y:S04]  /*1d840*/  LDGSTS.E [R5+0xe00], desc[UR20][R6.64], P4 ;  /* 0x00e0000006057fae */ /* 0x0009e8000a1a1014 */
[----:B-1----:R-:W3:Y:S04]  /*1d850*/  LDL.LU R20, [R1+0x9c0] ;  /* 0x0009c00001147983 */ /* 0x002ee80000300800 */
[----:B------:R-:W3:Y:S01]  /*1d860*/  LDL.LU R19, [R1+0x9cc] ;  /* 0x0009cc0001137983 */ /* 0x000ee20000300800 */
[----:B----4-:R-:W-:-:S02]  /*1d870*/  IMAD.MOV.U32 R7, RZ, RZ, R10 ;  /* 0x000000ffff077224 */ /* 0x010fc400078e000a */
[----:B------:R-:W-:Y:S01]  /*1d880*/  IMAD.MOV.U32 R6, RZ, RZ, R8 ;  /* 0x000000ffff067224 */ /* 0x000fe200078e0008 */
[----:B--2---:R-:W2:Y:S04]  /*1d890*/  LDL.LU R10, [R1+0x9b8] ;  /* 0x0009b800010a7983 */ /* 0x004ea80000300800 */
[----:B------:R-:W4:Y:S04]  /*1d8a0*/  LDL.LU R8, [R1+0x9c4] ;  /* 0x0009c40001087983 */ /* 0x000f280000300800 */
[----:B------:R1:W-:Y:S01]  /*1d8b0*/  LDGSTS.E [R5+0x1000], desc[UR20][R6.64], P5 ;  /* 0x0100000006057fae */ /* 0x0003e2000a9a1014 */
[----:B------:R-:W-:-:S04]  /*1d8c0*/  IADD3 R17, P4, PT, R17, UR14, RZ ;  /* 0x0000000e11117c10 */ /* 0x000fc8000ff9e0ff */
[----:B------:R-:W-:Y:S01]  /*1d8d0*/  IADD3.X R18, PT, PT, R18, UR15, RZ, P4, !PT ;  /* 0x0000000f12127c10 */ /* 0x000fe2000a7fe4ff */
[----:B------:R-:W-:Y:S01]  /*1d8e0*/  STL [R1+0x9ec], R17 ;  /* 0x0009ec1101007387 */ /* 0x000fe20000100800 */
[----:B------:R-:W-:-:S03]  /*1d8f0*/  IADD3 R9, P6, PT, R9, UR14, RZ ;  /* 0x0000000e09097c10 */ /* 0x000fc6000ffde0ff */
[----:B------:R1:W-:Y:S01]  /*1d900*/  STL [R1+0x9e0], R18 ;  /* 0x0009e01201007387 */ /* 0x0003e20000100800 */
[----:B------:R-:W-:Y:S01]  /*1d910*/  IADD3.X R12, PT, PT, R12, UR15, RZ, P6, !PT ;  /* 0x0000000f0c0c7c10 */ /* 0x000fe2000b7fe4ff */
[----:B-1----:R-:W-:Y:S02]  /*1d920*/  IMAD.MOV.U32 R6, RZ, RZ, R17 ;  /* 0x000000ffff067224 */ /* 0x002fe400078e0011 */
[----:B------:R-:W-:Y:S01]  /*1d930*/  STL [R1+0x9e4], R9 ;  /* 0x0009e40901007387 */ /* 0x000fe20000100800 */
[----:B------:R-:W-:-:S03]  /*1d940*/  IMAD.MOV.U32 R7, RZ, RZ, R18 ;  /* 0x000000ffff077224 */ /* 0x000fc600078e0012 */
[----:B------:R1:W-:Y:S04]  /*1d950*/  STL [R1+0x9d8], R12 ;  /* 0x0009d80c01007387 */ /* 0x0003e80000100800 */
[----:B------:R-:W2:Y:S04]  /*1d960*/  LDL.LU R18, [R1+0x9b0] ;  /* 0x0009b00001127983 */ /* 0x000ea80000300800 */
[----:B------:R-:W2:Y:S01]  /*1d970*/  LDL.LU R17, [R1+0x9bc] ;  /* 0x0009bc0001117983 */ /* 0x000ea20000300800 */
[----:B------:R-:W-:-:S03]  /*1d980*/  ISETP.GT.AND P4, PT, R4, 0x3, PT ;  /* 0x000000030400780c */ /* 0x000fc60003f84270 */
[----:B------:R1:W-:Y:S02]  /*1d990*/  LDGSTS.E [R5+0x1200], desc[UR20][R6.64], P5 ;  /* 0x0120000006057fae */ /* 0x0003e4000a9a1014 */
[----:B-1----:R-:W-:Y:S02]  /*1d9a0*/  IMAD.MOV.U32 R6, RZ, RZ, R9 ;  /* 0x000000ffff067224 */ /* 0x002fe400078e0009 */
[----:B------:R-:W-:Y:S02]  /*1d9b0*/  IMAD.MOV.U32 R7, RZ, RZ, R12 ;  /* 0x000000ffff077224 */ /* 0x000fe400078e000c */
[----:B------:R-:W2:Y:S04]  /*1d9c0*/  LDL.LU R12, [R1+0x130] ;  /* 0x00013000010c7983 */ /* 0x000ea80000300800 */
[----:B------:R-:W2:Y:S04]  /*1d9d0*/  LDL.LU R9, [R1+0x9b4] ;  /* 0x0009b40001097983 */ /* 0x000ea80000300800 */
[----:B------:R1:W-:Y:S02]  /*1d9e0*/  LDGSTS.E [R5+0x1400], desc[UR20][R6.64], P5 ;  /* 0x0140000006057fae */ /* 0x0003e4000a9a1014 */
[----:B-1----:R-:W-:-:S04]  /*1d9f0*/  SEL R6, RZ, 0x4, !P4 ;  /* 0x00000004ff067807 */ /* 0x002fc80006000000 */
[----:B------:R-:W-:-:S04]  /*1da00*/  SEL R6, R6, RZ, !P3 ;  /* 0x000000ff06067207 */ /* 0x000fc80005800000 */
[----:B------:R-:W-:Y:S02]  /*1da10*/  ISETP.NE.U32.AND P4, PT, R6, RZ, PT ;  /* 0x000000ff0600720c */ /* 0x000fe40003f85070 */
[----:B---3--:R-:W-:-:S04]  /*1da20*/  IADD3 R15, P6, PT, R15, UR14, RZ ;  /* 0x0000000e0f0f7c10 */ /* 0x008fc8000ffde0ff */
[----:B------:R-:W-:Y:S01]  /*1da30*/  IADD3.X R16, PT, PT, R16, UR15, RZ, P6, !PT ;  /* 0x0000000f10107c10 */ /* 0x000fe2000b7fe4ff */
[----:B------:R-:W-:Y:S01]  /*1da40*/  STL [R1+0x9dc], R15 ;  /* 0x0009dc0f01007387 */ /* 0x000fe20000100800 */
[----:B------:R-:W-:-:S03]  /*1da50*/  MOV R6, R15 ;  /* 0x0000000f00067202 */ /* 0x000fc60000000f00 */
[----:B------:R-:W-:Y:S01]  /*1da60*/  IMAD.MOV.U32 R7, RZ, RZ, R16 ;  /* 0x000000ffff077224 */ /* 0x000fe200078e0010 */
[----:B------:R1:W-:Y:S04]  /*1da70*/  STL [R1+0x9d0], R16 ;  /* 0x0009d01001007387 */ /* 0x0003e80000100800 */
[----:B------:R3:W-:Y:S01]  /*1da80*/  LDGSTS.E [R5+0x1600], desc[UR20][R6.64], P5 ;  /* 0x0160000006057fae */ /* 0x0007e2000a9a1014 */
[----:B------:R-:W-:-:S04]  /*1da90*/  IADD3 R13, P6, PT, R13, UR14, RZ ;  /* 0x0000000e0d0d7c10 */ /* 0x000fc8000ffde0ff */
[----:B------:R-:W-:Y:S01]  /*1daa0*/  IADD3.X R14, PT, PT, R14, UR15, RZ, P6, !PT ;  /* 0x0000000f0e0e7c10 */ /* 0x000fe2000b7fe4ff */
[----:B------:R-:W-:Y:S01]  /*1dab0*/  STL [R1+0x9d4], R13 ;  /* 0x0009d40d01007387 */ /* 0x000fe20000100800 */
[----:B---3--:R-:W-:-:S03]  /*1dac0*/  IMAD.MOV.U32 R6, RZ, RZ, R13 ;  /* 0x000000ffff067224 */ /* 0x008fc600078e000d */
[----:B------:R3:W-:Y:S01]  /*1dad0*/  STL [R1+0x9c8], R14 ;  /* 0x0009c80e01007387 */ /* 0x0007e20000100800 */
[----:B------:R-:W-:-:S03]  /*1dae0*/  IMAD.MOV.U32 R7, RZ, RZ, R14 ;  /* 0x000000ffff077224 */ /* 0x000fc600078e000e */
[----:B-1----:R-:W2:Y:S04]  /*1daf0*/  LDL.LU R16, [R1+0x134] ;  /* 0x0001340001107983 */ /* 0x002ea80000300800 */
[----:B------:R-:W2:Y:S04]  /*1db00*/  LDL.LU R15, [R1+0x138] ;  /* 0x00013800010f7983 */ /* 0x000ea80000300800 */
[----:B---3--:R-:W3:Y:S04]  /*1db10*/  LDL.LU R14, [R1+0x13c] ;  /* 0x00013c00010e7983 */ /* 0x008ee80000300800 */
[----:B------:R-:W3:Y:S04]  /*1db20*/  LDL.LU R13, [R1+0x140] ;  /* 0x00014000010d7983 */ /* 0x000ee80000300800 */
[----:B------:R1:W-:Y:S01]  /*1db30*/  LDGSTS.E [R5+0x1800], desc[UR20][R6.64], P4 ;  /* 0x0180000006057fae */ /* 0x0003e2000a1a1014 */
[----:B------:R-:W-:-:S04]  /*1db40*/  IADD3 R19, P5, PT, R19, UR14, RZ ;  /* 0x0000000e13137c10 */ /* 0x000fc8000ffbe0ff */
[----:B------:R-:W-:Y:S01]  /*1db50*/  IADD3.X R20, PT, PT, R20, UR15, RZ, P5, !PT ;  /* 0x0000000f14147c10 */ /* 0x000fe2000affe4ff */
[----:B------:R-:W-:Y:S01]  /*1db60*/  STL [R1+0x9cc], R19 ;  /* 0x0009cc1301007387 */ /* 0x000fe20000100800 */
[----:B----4-:R-:W-:-:S03]  /*1db70*/  IADD3 R8, P6, PT, R8, UR14, RZ ;  /* 0x0000000e08087c10 */ /* 0x010fc6000ffde0ff */
[----:B------:R4:W-:Y:S01]  /*1db80*/  STL [R1+0x9c0], R20 ;  /* 0x0009c01401007387 */ /* 0x0009e20000100800 */
[----:B--2---:R-:W-:Y:S01]  /*1db90*/  IADD3.X R10, PT, PT, R10, UR15, RZ, P6, !PT ;  /* 0x0000000f0a0a7c10 */ /* 0x004fe2000b7fe4ff */
[----:B-1----:R-:W-:Y:S02]  /*1dba0*/  IMAD.MOV.U32 R6, RZ, RZ, R19 ;  /* 0x000000ffff067224 */ /* 0x002fe400078e0013 */
[----:B------:R-:W-:Y:S01]  /*1dbb0*/  STL [R1+0x9c4], R8 ;  /* 0x0009c40801007387 */ /* 0x000fe20000100800 */
[----:B------:R-:W-:-:S03]  /*1dbc0*/  IMAD.MOV.U32 R7, RZ, RZ, R20 ;  /* 0x000000ffff077224 */ /* 0x000fc600078e0014 */
[----:B------:R1:W-:Y:S04]  /*1dbd0*/  STL [R1+0x9b8], R10 ;  /* 0x0009b80a01007387 */ /* 0x0003e80000100800 */
[----:B----4-:R-:W2:Y:S04]  /*1dbe0*/  LDL.LU R20, [R1+0x144] ;  /* 0x0001440001147983 */ /* 0x010ea80000300800 */
[----:B------:R-:W4:Y:S01]  /*1dbf0*/  LDL.LU R19, [R1+0x148] ;  /* 0x0001480001137983 */ /* 0x000f220000300800 */
[----:B------:R-:W-:-:S03]  /*1dc00*/  ISETP.GT.AND P5, PT, R4, 0x4, PT ;  /* 0x000000040400780c */ /* 0x000fc60003fa4270 */
[----:B------:R1:W-:Y:S02]  /*1dc10*/  LDGSTS.E [R5+0x1a00], desc[UR20][R6.64], P4 ;  /* 0x01a0000006057fae */ /* 0x0003e4000a1a1014 */
[----:B-1----:R-:W-:Y:S02]  /*1dc20*/  IMAD.MOV.U32 R6, RZ, RZ, R8 ;  /* 0x000000ffff067224 */ /* 0x002fe400078e0008 */
[----:B------:R-:W-:Y:S02]  /*1dc30*/  IMAD.MOV.U32 R7, RZ, RZ, R10 ;  /* 0x000000ffff077224 */ /* 0x000fe400078e000a */
[----:B------:R-:W2:Y:S01]  /*1dc40*/  LDL.LU R10, [R1+0x14c] ;  /* 0x00014c00010a7983 */ /* 0x000ea20000300800 */
[----:B------:R-:W-:-:S03]  /*1dc50*/  IADD3 R17, P6, PT, R17, UR14, RZ ;  /* 0x0000000e11117c10 */ /* 0x000fc6000ffde0ff */
[----:B------:R-:W2:Y:S04]  /*1dc60*/  LDL.LU R8, [R1+0x150] ;  /* 0x0001500001087983 */ /* 0x000ea80000300800 */
[----:B------:R1:W-:Y:S01]  /*1dc70*/  LDGSTS.E [R5+0x1c00], desc[UR20][R6.64], P4 ;  /* 0x01c0000006057fae */ /* 0x0003e2000a1a1014 */
[----:B------:R-:W-:Y:S02]  /*1dc80*/  IADD3.X R18, PT, PT, R18, UR15, RZ, P6, !PT ;  /* 0x0000000f12127c10 */ /* 0x000fe4000b7fe4ff */
        /* <DEDUP_REMOVED lines=19> */
[----:B------:R-:W-:-:S04]  /*1ddc0*/  IADD3 R15, P4, PT, R15, UR14, RZ ;  /* 0x0000000e0f0f7c10 */ /* 0x000fc8000ff9e0ff */
[----:B------:R-:W-:Y:S02]  /*1ddd0*/  IADD3.X R16, PT, PT, R16, UR15, RZ, P4, !PT ;  /* 0x0000000f10107c10 */ /* 0x000fe4000a7fe4ff */
[----:B---3--:R-:W-:Y:S01]  /*1dde0*/  IADD3 R13, P6, PT, R13, UR14, RZ ;  /* 0x0000000e0d0d7c10 */ /* 0x008fe2000ffde0ff */
        /* <DEDUP_REMOVED lines=14> */
[----:B------:R-:W-:-:S03]  /*1ded0*/  ISETP.GT.AND P4, PT, R4, 0x5, PT ;  /* 0x000000050400780c */ /* 0x000fc60003f84270 */
[----:B------:R1:W-:Y:S01]  /*1dee0*/  LDGSTS.E [R5+0x2400], desc[UR20][R6.64], P5 ;  /* 0x0240000006057fae */ /* 0x0003e2000a9a1014 */
[----:B----4-:R-:W-:Y:S02]  /*1def0*/  IADD3 R19, P6, PT, R19, UR14, RZ ;  /* 0x0000000e13137c10 */ /* 0x010fe4000ffde0ff */
[----:B-1----:R-:W-:Y:S02]  /*1df00*/  SEL R6, RZ, 0x4, !P4 ;  /* 0x00000004ff067807 */ /* 0x002fe40006000000 */
[----:B--2---:R-:W-:Y:S02]  /*1df10*/  IADD3.X R20, PT, PT, R20, UR15, RZ, P6, !PT ;  /* 0x0000000f14147c10 */ /* 0x004fe4000b7fe4ff */
[----:B------:R-:W-:Y:S01]  /*1df20*/  SEL R6, R6, RZ, !P3 ;  /* 0x000000ff06067207 */ /* 0x000fe20005800000 */
[----:B------:R-:W-:Y:S02]  /*1df30*/  STL [R1+0x148], R19 ;  /* 0x0001481301007387 */ /* 0x000fe40000100800 */
[----:B------:R-:W-:Y:S01]  /*1df40*/  IMAD.MOV.U32 R7, RZ, RZ, R20 ;  /* 0x000000ffff077224 */ /* 0x000fe200078e0014 */
[----:B------:R-:W-:-:S02]  /*1df50*/  ISETP.NE.U32.AND P4, PT, R6, RZ, PT ;  /* 0x000000ff0600720c */ /* 0x000fc40003f85070 */
[----:B------:R-:W-:Y:S01]  /*1df60*/  MOV R6, R19 ;  /* 0x0000001300067202 */ /* 0x000fe20000000f00 */
[----:B------:R1:W-:Y:S04]  /*1df70*/  STL [R1+0x144], R20 ;  /* 0x0001441401007387 */ /* 0x0003e80000100800 */
[----:B------:R2:W-:Y:S01]  /*1df80*/  LDGSTS.E [R5+0x2600], desc[UR20][R6.64], P5 ;  /* 0x0260000006057fae */ /* 0x0005e2000a9a1014 */
[----:B------:R-:W-:-:S04]  /*1df90*/  IADD3 R8, P6, PT, R8, UR14, RZ ;  /* 0x0000000e08087c10 */ /* 0x000fc8000ffde0ff */
[----:B------:R-:W-:Y:S01]  /*1dfa0*/  IADD3.X R10, PT, PT, R10, UR15, RZ, P6, !PT ;  /* 0x0000000f0a0a7c10 */ /* 0x000fe2000b7fe4ff */
[----:B------:R-:W-:Y:S04]  /*1dfb0*/  STL [R1+0x150], R8 ;  /* 0x0001500801007387 */ /* 0x000fe80000100800 */
[----:B------:R4:W-:Y:S01]  /*1dfc0*/  STL [R1+0x14c], R10 ;  /* 0x00014c0a01007387 */ /* 0x0009e20000100800 */
[----:B--2---:R-:W-:-:S03]  /*1dfd0*/  IMAD.MOV.U32 R7, RZ, RZ, R10 ;  /* 0x000000ffff077224 */ /* 0x004fc600078e000a */
[----:B-1----:R-:W2:Y:S01]  /*1dfe0*/  LDL.LU R20, [R1+0x174] ;  /* 0x0001740001147983 */ /* 0x002ea20000300800 */
[----:B------:R-:W-:-:S03]  /*1dff0*/  IMAD.MOV.U32 R6, RZ, RZ, R8 ;  /* 0x000000ffff067224 */ /* 0x000fc600078e0008 */
[----:B------:R-:W2:Y:S04]  /*1e000*/  LDL.LU R19, [R1+0x178] ;  /* 0x0001780001137983 */ /* 0x000ea80000300800 */
[----:B----4-:R-:W4:Y:S04]  /*1e010*/  LDL.LU R10, [R1+0x17c] ;  /* 0x00017c00010a7983 */ /* 0x010f280000300800 */
        /* <DEDUP_REMOVED lines=12> */
[----:B------:R-:W4:Y:S04]  /*1e0e0*/  LDL.LU R18, [R1+0x184] ;  /* 0x0001840001127983 */ /* 0x000f280000300800 */
[----:B------:R-:W4:Y:S01]  /*1e0f0*/  LDL.LU R17, [R1+0x188] ;  /* 0x0001880001117983 */ /* 0x000f220000300800 */
[----:B------:R-:W-:-:S03]  /*1e100*/  ISETP.GT.AND P5, PT, R4, 0x6, PT ;  /* 0x000000060400780c */ /* 0x000fc60003fa4270 */
[----:B------:R1:W-:Y:S02]  /*1e110*/  LDGSTS.E [R5+0x2a00], desc[UR20][R6.64], P4 ;  /* 0x02a0000006057fae */ /* 0x0003e4000a1a1014 */
[----:B-1----:R-:W-:Y:S02]  /*1e120*/  IMAD.MOV.U32 R6, RZ, RZ, R9 ;  /* 0x000000ffff067224 */ /* 0x002fe400078e0009 */
[----:B------:R-:W-:Y:S02]  /*1e130*/  IMAD.MOV.U32 R7, RZ, RZ, R12 ;  /* 0x000000ffff077224 */ /* 0x000fe400078e000c */
[----:B------:R-:W4:Y:S04]  /*1e140*/  LDL.LU R12, [R1+0x18c] ;  /* 0x00018c00010c7983 */ /* 0x000f280000300800 */
[----:B------:R-:W4:Y:S04]  /*1e150*/  LDL.LU R9, [R1+0x190] ;  /* 0x0001900001097983 */ /* 0x000f280000300800 */
        /* <DEDUP_REMOVED lines=17> */
[----:B-1----:R-:W4:Y:S04]  /*1e270*/  LDL.LU R16, [R1+0x194] ;  /* 0x0001940001107983 */ /* 0x002f280000300800 */
[----:B------:R-:W4:Y:S04]  /*1e280*/  LDL.LU R15, [R1+0x198] ;  /* 0x00019800010f7983 */ /* 0x000f280000300800 */
[----:B---3--:R-:W3:Y:S04]  /*1e290*/  LDL.LU R14, [R1+0x19c] ;  /* 0x00019c00010e7983 */ /* 0x008ee80000300800 */
[----:B------:R-:W3:Y:S04]  /*1e2a0*/  LDL.LU R13, [R1+0x1a0] ;  /* 0x0001a000010d7983 */ /* 0x000ee80000300800 */
[----:B------:R1:W-:Y:S01]  /*1e2b0*/  LDGSTS.E [R5+0x3000], desc[UR20][R6.64], P5 ;  /* 0x0300000006057fae */ /* 0x0003e2000a9a1014 */
[----:B--2---:R-:W-:-:S04]  /*1e2c0*/  IADD3 R19, P4, PT, R19, UR14, RZ ;  /* 0x0000000e13137c10 */ /* 0x004fc8000ff9e0ff */
[----:B------:R-:W-:Y:S02]  /*1e2d0*/  IADD3.X R20, PT, PT, R20, UR15, RZ, P4, !PT ;  /* 0x0000000f14147c10 */ /* 0x000fe4000a7fe4ff */
[----:B----4-:R-:W-:Y:S01]  /*1e2e0*/  IADD3 R8, P6, PT, R8, UR14, RZ ;  /* 0x0000000e08087c10 */ /* 0x010fe2000ffde0ff */
[----:B------:R-:W-:Y:S03]  /*1e2f0*/  STL [R1+0x178], R19 ;  /* 0x0001781301007387 */ /* 0x000fe60000100800 */
[----:B------:R-:W-:Y:S01]  /*1e300*/  IADD3.X R10, PT, PT, R10, UR15, RZ, P6, !PT ;  /* 0x0000000f0a0a7c10 */ /* 0x000fe2000b7fe4ff */
[----:B------:R2:W-:Y:S01]  /*1e310*/  STL [R1+0x174], R20 ;  /* 0x0001741401007387 */ /* 0x0005e20000100800 */
[----:B-1----:R-:W-:Y:S02]  /*1e320*/  IMAD.MOV.U32 R6, RZ, RZ, R19 ;  /* 0x000000ffff067224 */ /* 0x002fe400078e0013 */
[----:B------:R-:W-:Y:S01]  /*1e330*/  IMAD.MOV.U32 R7, RZ, RZ, R20 ;  /* 0x000000ffff077224 */ /* 0x000fe200078e0014 */
[----:B------:R-:W-:Y:S04]  /*1e340*/  STL [R1+0x180], R8 ;  /* 0x0001800801007387 */ /* 0x000fe80000100800 */
[----:B------:R1:W-:Y:S04]  /*1e350*/  STL [R1+0x17c], R10 ;  /* 0x00017c0a01007387 */ /* 0x0003e80000100800 */
[----:B--2---:R-:W2:Y:S04]  /*1e360*/  LDL.LU R20, [R1+0x1a4] ;  /* 0x0001a40001147983 */ /* 0x004ea80000300800 */
[----:B------:R-:W4:Y:S01]  /*1e370*/  LDL.LU R19, [R1+0x1a8] ;  /* 0x0001a80001137983 */ /* 0x000f220000300800 */
[----:B------:R-:W-:-:S03]  /*1e380*/  ISETP.GT.AND P4, PT, R4, 0x7, PT ;  /* 0x000000070400780c */ /* 0x000fc60003f84270 */
[----:B------:R1:W-:Y:S02]  /*1e390*/  LDGSTS.E [R5+0x3200], desc[UR20][R6.64], P5 ;  /* 0x0320000006057fae */ /* 0x0003e4000a9a1014 */
[----:B-1----:R-:W-:Y:S02]  /*1e3a0*/  IMAD.MOV.U32 R6, RZ, RZ, R8 ;  /* 0x000000ffff067224 */ /* 0x002fe400078e0008 */
[----:B------:R-:W-:Y:S02]  /*1e3b0*/  IMAD.MOV.U32 R7, RZ, RZ, R10 ;  /* 0x000000ffff077224 */ /* 0x000fe400078e000a */
[----:B------:R-:W2:Y:S04]  /*1e3c0*/  LDL.LU R10, [R1+0x1ac] ;  /* 0x0001ac00010a7983 */ /* 0x000ea80000300800 */
[----:B------:R-:W2:Y:S04]  /*1e3d0*/  LDL.LU R8, [R1+0x1b0] ;  /* 0x0001b00001087983 */ /* 0x000ea80000300800 */
[----:B------:R1:W-:Y:S01]  /*1e3e0*/  LDGSTS.E [R5+0x3400], desc[UR20][R6.64], P5 ;  /* 0x0340000006057fae */ /* 0x0003e2000a9a1014 */
[----:B------:R-:W-:-:S02]  /*1e3f0*/  IADD3 R17, P6, PT, R17, UR14, RZ ;  /* 0x0000000e11117c10 */ /* 0x000fc4000ffde0ff */
[----:B-1----:R-:W-:Y:S02]  /*1e400*/  SEL R6, RZ, 0x4, !P4 ;  /* 0x00000004ff067807 */ /* 0x002fe40006000000 */
[----:B------:R-:W-:Y:S02]  /*1e410*/  IADD3.X R18, PT, PT, R18, UR15, RZ, P6, !PT ;  /* 0x0000000f12127c10 */ /* 0x000fe4000b7fe4ff */
[----:B------:R-:W-:Y:S01]  /*1e420*/  SEL R6, R6, RZ, !P3 ;  /* 0x000000ff06067207 */ /* 0x000fe20005800000 */
[----:B------:R-:W-:Y:S02]  /*1e430*/  STL [R1+0x188], R17 ;  /* 0x0001881101007387 */ /* 0x000fe40000100800 */
[----:B------:R-:W-:Y:S01]  /*1e440*/  IMAD.MOV.U32 R7, RZ, RZ, R18 ;  /* 0x000000ffff077224 */ /* 0x000fe200078e0012 */
[----:B------:R-:W-:Y:S02]  /*1e450*/  ISETP.NE.U32.AND P4, PT, R6, RZ, PT ;  /* 0x000000ff0600720c */ /* 0x000fe40003f85070 */
[----:B------:R-:W-:Y:S01]  /*1e460*/  MOV R6, R17 ;  /* 0x0000001100067202 */ /* 0x000fe20000000f00 */
[----:B------:R1:W-:Y:S04]  /*1e470*/  STL [R1+0x184], R18 ;  /* 0x0001841201007387 */ /* 0x0003e80000100800 */
[----:B------:R1:W-:Y:S01]  /*1e480*/  LDGSTS.E [R5+0x3600], desc[UR20][R6.64], P5 ;  /* 0x0360000006057fae */ /* 0x0003e2000a9a1014 */
[----:B------:R-:W-:-:S04]  /*1e490*/  IADD3 R9, P6, PT, R9, UR14, RZ ;  /* 0x0000000e09097c10 */ /* 0x000fc8000ffde0ff */
[----:B------:R-:W-:Y:S01]  /*1e4a0*/  IADD3.X R12, PT, PT, R12, UR15, RZ, P6, !PT ;  /* 0x0000000f0c0c7c10 */ /* 0x000fe2000b7fe4ff */
[----:B------:R-:W-:Y:S04]  /*1e4b0*/  STL [R1+0x190], R9 ;  /* 0x0001900901007387 */ /* 0x000fe80000100800 */
[----:B------:R1:W-:Y:S02]  /*1e4c0*/  STL [R1+0x18c], R12 ;  /* 0x00018c0c01007387 */ /* 0x0003e40000100800 */
[----:B-1----:R-:W-:Y:S02]  /*1e4d0*/  IMAD.MOV.U32 R7, RZ, RZ, R12 ;  /* 0x000000ffff077224 */ /* 0x002fe400078e000c */
[----:B------:R-:W2:Y:S01]  /*1e4e0*/  LDL.LU R18, [R1+0x1b4] ;  /* 0x0001b40001127983 */ /* 0x000ea20000300800 */
[----:B------:R-:W-:-:S03]  /*1e4f0*/  IMAD.MOV.U32 R6, RZ, RZ, R9 ;  /* 0x000000ffff067224 */ /* 0x000fc600078e0009 */
[----:B------:R-:W2:Y:S04]  /*1e500*/  LDL.LU R17, [R1+0x1b8] ;  /* 0x0001b80001117983 */ /* 0x000ea80000300800 */
        /* <DEDUP_REMOVED lines=34> */
[----:B------:R-:W-:Y:S01]  /*1e730*/  STL [R1+0x1b0], R8 ;  /* 0x0001b00801007387 */ /* 0x000fe20000100800 */
[----:B--2---:R-:W-:-:S03]  /*1e740*/  IMAD.MOV.U32 R6, RZ, RZ, R8 ;  /* 0x000000ffff067224 */ /* 0x004fc600078e0008 */
[----:B------:R2:W-:Y:S01]  /*1e750*/  STL [R1+0x1ac], R10 ;  /* 0x0001ac0a01007387 */ /* 0x0005e20000100800 */
[----:B------:R-:W-:-:S03]  /*1e760*/  IMAD.MOV.U32 R7, RZ, RZ, R10 ;  /* 0x000000ffff077224 */ /* 0x000fc600078e000a */
[----:B-1----:R-:W4:Y:S04]  /*1e770*/  LDL.LU R20, [R1+0x1d4] ;  /* 0x0001d40001147983 */ /* 0x002f280000300800 */
[----:B------:R-:W4:Y:S04]  /*1e780*/  LDL.LU R19, [R1+0x1d8] ;  /* 0x0001d80001137983 */ /* 0x000f280000300800 */
[----:B--2---:R-:W2:Y:S04]  /*1e790*/  LDL.LU R10, [R1+0x1dc] ;  /* 0x0001dc00010a7983 */ /* 0x004ea80000300800 */
[----:B------:R-:W2:Y:S04]  /*1e7a0*/  LDL.LU R8, [R1+0x1e0] ;  /* 0x0001e00001087983 */ /* 0x000ea80000300800 */
[----:B------:R1:W-:Y:S01]  /*1e7b0*/  LDGSTS.E [R5+0x4000], desc[UR20][R6.64], P5 ;  /* 0x0400000006057fae */ /* 0x0003e2000a9a1014 */
[----:B------:R-:W-:-:S04]  /*1e7c0*/  IADD3 R17, P4, PT, R17, UR14, RZ ;  /* 0x0000000e11117c10 */ /* 0x000fc8000ff9e0ff */
[----:B------:R-:W-:Y:S02]  /*1e7d0*/  IADD3.X R18, PT, PT, R18, UR15, RZ, P4, !PT ;  /* 0x0000000f12127c10 */ /* 0x000fe4000a7fe4ff */
[----:B------:R-:W-:Y:S01]  /*1e7e0*/  IADD3 R9, P6, PT, R9, UR14, RZ ;  /* 0x0000000e09097c10 */ /* 0x000fe2000ffde0ff */
[----:B------:R-:W-:Y:S03]  /*1e7f0*/  STL [R1+0x1b8], R17 ;  /* 0x0001b81101007387 */ /* 0x000fe60000100800 */
[----:B------:R-:W-:Y:S01]  /*1e800*/  IADD3.X R12, PT, PT, R12, UR15, RZ, P6, !PT ;  /* 0x0000000f0c0c7c10 */ /* 0x000fe2000b7fe4ff */
[----:B------:R1:W-:Y:S02]  /*1e810*/  STL [R1+0x1b4], R18 ;  /* 0x0001b41201007387 */ /* 0x0003e40000100800 */
[----:B-1----:R-:W-:Y:S02]  /*1e820*/  IMAD.MOV.U32 R6, RZ, RZ, R17 ;  /* 0x000000ffff067224 */ /* 0x002fe400078e0011 */
[----:B------:R-:W-:Y:S01]  /*1e830*/  IMAD.MOV.U32 R7, RZ, RZ, R18 ;  /* 0x000000ffff077224 */ /* 0x000fe200078e0012 */
[----:B------:R-:W-:Y:S04]  /*1e840*/  STL [R1+0x1c0], R9 ;  /* 0x0001c00901007387 */ /* 0x000fe80000100800 */
        /* <DEDUP_REMOVED lines=31> */
[----:B----4-:R-:W-:-:S04]  /*1ea40*/  IADD3 R19, P5, PT, R19, UR14, RZ ;  /* 0x0000000e13137c10 */ /* 0x010fc8000ffbe0ff */
[----:B------:R-:W-:Y:S02]  /*1ea50*/  IADD3.X R20, PT, PT, R20, UR15, RZ, P5, !PT ;  /* 0x0000000f14147c10 */ /* 0x000fe4000affe4ff */
[----:B--2---:R-:W-:Y:S01]  /*1ea60*/  IADD3 R8, P6, PT, R8, UR14, RZ ;  /* 0x0000000e08087c10 */ /* 0x004fe2000ffde0ff */
        /* <DEDUP_REMOVED lines=415> */
[----:B------:R1:W-:Y:S02]  /*20460*/  LDGSTS.E [R5+0x9c00], desc[UR20][R6.64], P4 ;  /* 0x09c0000006057fae */ /* 0x0003e4000a1a1014 */
[----:B-1----:R-:W-:Y:S02]  /*20470*/  SEL R6, RZ, 0x4, !P5 ;  /* 0x00000004ff067807 */ /* 0x002fe40006800000 */
[----:B----4-:R-:W-:Y:S02]  /*20480*/  IADD3 R19, P6, PT, R19, UR14, RZ ;  /* 0x0000000e13137c10 */ /* 0x010fe4000ffde0ff */
[----:B------:R-:W-:Y:S02]  /*20490*/  SEL R6, R6, RZ, !P3 ;  /* 0x000000ff06067207 */ /* 0x000fe40005800000 */
[----:B--2---:R-:W-:Y:S02]  /*204a0*/  IADD3.X R20, PT, PT, R20, UR15, RZ, P6, !PT ;  /* 0x0000000f14147c10 */ /* 0x004fe4000b7fe4ff */
[----:B------:R-:W-:Y:S01]  /*204b0*/  ISETP.NE.U32.AND P5, PT, R6, RZ, PT ;  /* 0x000000ff0600720c */ /* 0x000fe20003fa5070 */
[----:B------:R-:W-:Y:S01]  /*204c0*/  STL [R1+0x328], R19 ;  /* 0x0003281301007387 */ /* 0x000fe20000100800 */
[----:B------:R-:W-:Y:S01]  /*204d0*/  MOV R6, R19 ;  /* 0x0000001300067202 */ /* 0x000fe20000000f00 */
[----:B------:R-:W-:-:S02]  /*204e0*/  IMAD.MOV.U32 R7, RZ, RZ, R20 ;  /* 0x000000ffff077224 */ /* 0x000fc400078e0014 */
        /* <DEDUP_REMOVED lines=952> */
[----:B-1----:R-:W-:-:S04]  /*24070*/  SEL R6, RZ, 0x4, !P5 ;  /* 0x00000004ff067807 */ /* 0x002fc80006800000 */
[----:B------:R-:W-:Y:S02]  /*24080*/  SEL R6, R6, RZ, !P3 ;  /* 0x000000ff06067207 */ /* 0x000fe40005800000 */
[----:B----4-:R-:W-:-:S04]  /*24090*/  IADD3 R19, P6, PT, R19, UR14, RZ ;  /* 0x0000000e13137c10 */ /* 0x010fc8000ffde0ff */
[----:B--2---:R-:W-:Y:S02]  /*240a0*/  IADD3.X R20, PT, PT, R20, UR15, RZ, P6, !PT ;  /* 0x0000000f14147c10 */ /* 0x004fe4000b7fe4ff */
[----:B------:R-:W-:Y:S01]  /*240b0*/  ISETP.NE.U32.AND P5, PT, R6, RZ, PT ;  /* 0x000000ff0600720c */ /* 0x000fe20003fa5070 */
[----:B------:R-:W-:Y:S01]  /*240c0*/  STL [R1+0x628], R19 ;  /* 0x0006281301007387 */ /* 0x000fe20000100800 */
[----:B------:R-:W-:Y:S01]  /*240d0*/  MOV R6, R19 ;  /* 0x0000001300067202 */ /* 0x000fe20000000f00 */
[----:B------:R-:W-:Y:S02]  /*240e0*/  IMAD.MOV.U32 R7, RZ, RZ, R20 ;  /* 0x000000ffff077224 */ /* 0x000fe400078e0014 */
        /* <DEDUP_REMOVED lines=113> */
[----:B----4-:R-:W-:-:S04]  /*24800*/  IADD3 R19, P6, PT, R19, UR14, RZ ;  /* 0x0000000e13137c10 */ /* 0x010fc8000ffde0ff */
[----:B--2---:R-:W-:Y:S02]  /*24810*/  IADD3.X R20, PT, PT, R20, UR15, RZ, P6, !PT ;  /* 0x0000000f14147c10 */ /* 0x004fe4000b7fe4ff */
[----:B------:R-:W-:Y:S01]  /*24820*/  SEL R6, R6, RZ, !P3 ;  /* 0x000000ff06067207 */ /* 0x000fe20005800000 */
[----:B------:R-:W-:Y:S02]  /*24830*/  STL [R1+0x688], R19 ;  /* 0x0006881301007387 */ /* 0x000fe40000100800 */
[----:B------:R-:W-:Y:S01]  /*24840*/  IMAD.MOV.U32 R7, RZ, RZ, R20 ;  /* 0x000000ffff077224 */ /* 0x000fe200078e0014 */
[----:B------:R-:W-:Y:S01]  /*24850*/  ISETP.NE.U32.AND P4, PT, R6, RZ, PT ;  /* 0x000000ff0600720c */ /* 0x000fe20003f85070 */
[----:B------:R1:W-:Y:S01]  /*24860*/  STL [R1+0x684], R20 ;  /* 0x0006841401007387 */ /* 0x0003e20000100800 */
[----:B------:R-:W-:-:S05]  /*24870*/  MOV R6, R19 ;  /* 0x0000001300067202 */ /* 0x000fca0000000f00 */
        /* <DEDUP_REMOVED lines=55> */
[----:B-1----:R-:W-:Y:S01]  /*24bf0*/  IMAD.MOV.U32 R6, RZ, RZ, R19 ;  /* 0x000000ffff067224 */ /* 0x002fe200078e0013 */
[----:B------:R-:W-:Y:S01]  /*24c00*/  STL [R1+0x6b8], R19 ;  /* 0x0006b81301007387 */ /* 0x000fe20000100800 */
[----:B------:R-:W-:Y:S01]  /*24c10*/  IMAD.MOV.U32 R7, RZ, RZ, R20 ;  /* 0x000000ffff077224 */ /* 0x000fe200078e0014 */
[----:B------:R-:W-:Y:S02]  /*24c20*/  IADD3.X R10, PT, PT, R10, UR15, RZ, P6, !PT ;  /* 0x0000000f0a0a7c10 */ /* 0x000fe4000b7fe4ff */
[----:B------:R1:W-:Y:S04]  /*24c30*/  STL [R1+0x6b4], R20 ;  /* 0x0006b41401007387 */ /* 0x0003e80000100800 */
[----:B------:R-:W-:Y:S04]  /*24c40*/  STL [R1+0x6c0], R8 ;  /* 0x0006c00801007387 */ /* 0x000fe80000100800 */
[----:B------:R2:W-:Y:S01]  /*24c50*/  STL [R1+0x6bc], R10 ;  /* 0x0006bc0a01007387 */ /* 0x0005e20000100800 */
[----:B------:R-:W-:-:S03]  /*24c60*/  ISETP.GT.AND P4, PT, R4, 0x31, PT ;  /* 0x000000310400780c */ /* 0x000fc60003f84270 */
[----:B------:R4:W-:Y:S04]  /*24c70*/  LDGSTS.E [R5+0x18200], desc[UR20][R6.64], P5 ;  /* 0x1820000006057fae */ /* 0x0009e8000a9a1014 */
[----:B-1----:R-:W3:Y:S04]  /*24c80*/  LDL.LU R20, [R1+0x6e4] ;  /* 0x0006e40001147983 */ /* 0x002ee80000300800 */
[----:B------:R-:W3:Y:S01]  /*24c90*/  LDL.LU R19, [R1+0x6e8] ;  /* 0x0006e80001137983 */ /* 0x000ee20000300800 */
[----:B----4-:R-:W-:Y:S02]  /*24ca0*/  IMAD.MOV.U32 R6, RZ, RZ, R8 ;  /* 0x000000ffff067224 */ /* 0x010fe400078e0008 */
[----:B------:R-:W-:-:S02]  /*24cb0*/  IMAD.MOV.U32 R7, RZ, RZ, R10 ;  /* 0x000000ffff077224 */ /* 0x000fc400078e000a */
[----:B--2---:R-:W2:Y:S04]  /*24cc0*/  LDL.LU R10, [R1+0x6ec] ;  /* 0x0006ec00010a7983 */ /* 0x004ea80000300800 */
[----:B------:R-:W4:Y:S04]  /*24cd0*/  LDL.LU R8, [R1+0x6f0] ;  /* 0x0006f00001087983 */ /* 0x000f280000300800 */
[----:B------:R1:W-:Y:S02]  /*24ce0*/  LDGSTS.E [R5+0x18400], desc[UR20][R6.64], P5 ;  /* 0x1840000006057fae */ /* 0x0003e4000a9a1014 */
[----:B-1----:R-:W-:-:S02]  /*24cf0*/  SEL R6, RZ, 0x4, !P4 ;  /* 0x00000004ff067807 */ /* 0x002fc40006000000 */
[----:B------:R-:W-:Y:S02]  /*24d00*/  IADD3 R17, P6, PT, R17, UR14, RZ ;  /* 0x0000000e11117c10 */ /* 0x000fe4000ffde0ff */
[----:B------:R-:W-:Y:S02]  /*24d10*/  SEL R6, R6, RZ, !P3 ;  /* 0x000000ff06067207 */ /* 0x000fe40005800000 */
[----:B------:R-:W-:Y:S02]  /*24d20*/  IADD3.X R18, PT, PT, R18, UR15, RZ, P6, !PT ;  /* 0x0000000f12127c10 */ /* 0x000fe4000b7fe4ff */
        /* <DEDUP_REMOVED lines=9> */
[----:B-1----:R-:W-:-:S03]  /*24dc0*/  IMAD.MOV.U32 R6, RZ, RZ, R9 ;  /* 0x000000ffff067224 */ /* 0x002fc600078e0009 */
[----:B------:R1:W-:Y:S01]  /*24dd0*/  STL [R1+0x6cc], R12 ;  /* 0x0006cc0c01007387 */ /* 0x0003e20000100800 */
[----:B------:R-:W-:-:S03]  /*24de0*/  IMAD.MOV.U32 R7, RZ, RZ, R12 ;  /* 0x000000ffff077224 */ /* 0x000fc600078e000c */
[----:B------:R-:W2:Y:S04]  /*24df0*/  LDL.LU R18, [R1+0x6f4] ;  /* 0x0006f40001127983 */ /* 0x000ea80000300800 */
[----:B------:R-:W2:Y:S04]  /*24e00*/  LDL.LU R17, [R1+0x6f8] ;  /* 0x0006f80001117983 */ /* 0x000ea80000300800 */
[----:B-1----:R-:W2:Y:S04]  /*24e10*/  LDL.LU R12, [R1+0x6fc] ;  /* 0x0006fc00010c7983 */ /* 0x002ea80000300800 */
        /* <DEDUP_REMOVED lines=23> */
[----:B------:R-:W-:-:S04]  /*24f90*/  IADD3 R19, P6, PT, R19, UR14, RZ ;  /* 0x0000000e13137c10 */ /* 0x000fc8000ffde0ff */
[----:B------:R-:W-:Y:S02]  /*24fa0*/  IADD3.X R20, PT, PT, R20, UR15, RZ, P6, !PT ;  /* 0x0000000f14147c10 */ /* 0x000fe4000b7fe4ff */
[----:B------:R-:W-:Y:S02]  /*24fb0*/  ISETP.NE.U32.AND P5, PT, R6, RZ, PT ;  /* 0x000000ff0600720c */ /* 0x000fe40003fa5070 */
[----:B----4-:R-:W-:Y:S01]  /*24fc0*/  IADD3 R8, P6, PT, R8, UR14, RZ ;  /* 0x0000000e08087c10 */ /* 0x010fe2000ffde0ff */
[----:B------:R-:W-:Y:S01]  /*24fd0*/  IMAD.MOV.U32 R7, RZ, RZ, R20 ;  /* 0x000000ffff077224 */ /* 0x000fe200078e0014 */
[----:B------:R-:W-:Y:S02]  /*24fe0*/  MOV R6, R19 ;  /* 0x0000001300067202 */ /* 0x000fe40000000f00 */
[----:B--2---:R-:W-:Y:S01]  /*24ff0*/  IADD3.X R10, PT, PT, R10, UR15, RZ, P6, !PT ;  /* 0x0000000f0a0a7c10 */ /* 0x004fe2000b7fe4ff */
[----:B------:R-:W-:Y:S04]  /*25000*/  STL [R1+0x6e8], R19 ;  /* 0x0006e81301007387 */ /* 0x000fe80000100800 */
        /* <DEDUP_REMOVED lines=70> */
[----:B------:R-:W-:-:S04]  /*25470*/  IADD3 R17, P6, PT, R17, UR14, RZ ;  /* 0x0000000e11117c10 */ /* 0x000fc8000ffde0ff */
[----:B------:R-:W-:Y:S02]  /*25480*/  IADD3.X R18, PT, PT, R18, UR15, RZ, P6, !PT ;  /* 0x0000000f12127c10 */ /* 0x000fe4000b7fe4ff */
[----:B-1----:R-:W-:-:S04]  /*25490*/  SEL R6, RZ, 0x4, !P5 ;  /* 0x00000004ff067807 */ /* 0x002fc80006800000 */
[----:B------:R-:W-:Y:S01]  /*254a0*/  SEL R6, R6, RZ, !P3 ;  /* 0x000000ff06067207 */ /* 0x000fe20005800000 */
[----:B------:R-:W-:Y:S01]  /*254b0*/  STL [R1+0x728], R17 ;  /* 0x0007281101007387 */ /* 0x000fe20000100800 */
[----:B------:R-:W-:Y:S01]  /*254c0*/  IMAD.MOV.U32 R7, RZ, RZ, R18 ;  /* 0x000000ffff077224 */ /* 0x000fe200078e0012 */
[----:B------:R-:W-:Y:S02]  /*254d0*/  IADD3 R9, P6, PT, R9, UR14, RZ ;  /* 0x0000000e09097c10 */ /* 0x000fe4000ffde0ff */
[----:B------:R1:W-:Y:S01]  /*254e0*/  STL [R1+0x724], R18 ;  /* 0x0007241201007387 */ /* 0x0003e20000100800 */
[----:B------:R-:W-:Y:S02]  /*254f0*/  ISETP.NE.U32.AND P5, PT, R6, RZ, PT ;  /* 0x000000ff0600720c */ /* 0x000fe40003fa5070 */
[----:B------:R-:W-:Y:S01]  /*25500*/  IADD3.X R12, PT, PT, R12, UR15, RZ, P6, !PT ;  /* 0x0000000f0c0c7c10 */ /* 0x000fe2000b7fe4ff */
[----:B------:R-:W-:Y:S01]  /*25510*/  STL [R1+0x730], R9 ;  /* 0x0007300901007387 */ /* 0x000fe20000100800 */
[----:B------:R-:W-:-:S03]  /*25520*/  MOV R6, R17 ;  /* 0x0000001100067202 */ /* 0x000fc60000000f00 */
[----:B------:R1:W-:Y:S04]  /*25530*/  STL [R1+0x72c], R12 ;  /* 0x00072c0c01007387 */ /* 0x0003e80000100800 */
[----:B-1----:R-:W2:Y:S04]  /*25540*/  LDL.LU R18, [R1+0x754] ;  /* 0x0007540001127983 */ /* 0x002ea80000300800 */
[----:B------:R-:W2:Y:S04]  /*25550*/  LDL.LU R17, [R1+0x758] ;  /* 0x0007580001117983 */ /* 0x000ea80000300800 */
[----:B------:R1:W-:Y:S02]  /*25560*/  LDGSTS.E [R5+0x19e00], desc[UR20][R6.64], P4 ;  /* 0x19e0000006057fae */ /* 0x0003e4000a1a1014 */
[----:B-1----:R-:W-:-:S02]  /*25570*/  IMAD.MOV.U32 R7, RZ, RZ, R12 ;  /* 0x000000ffff077224 */ /* 0x002fc400078e000c */
        /* <DEDUP_REMOVED lines=26> */
[----:B--2---:R-:W-:Y:S01]  /*25720*/  IADD3.X R20, PT, PT, R20, UR15, RZ, P6, !PT ;  /* 0x0000000f14147c10 */ /* 0x004fe2000b7fe4ff */
[----:B------:R-:W-:Y:S01]  /*25730*/  STL [R1+0x748], R19 ;  /* 0x0007481301007387 */ /* 0x000fe20000100800 */
[----:B------:R-:W-:Y:S02]  /*25740*/  ISETP.NE.U32.AND P4, PT, R6, RZ, PT ;  /* 0x000000ff0600720c */ /* 0x000fe40003f85070 */
[----:B------:R-:W-:Y:S01]  /*25750*/  MOV R6, R19 ;  /* 0x0000001300067202 */ /* 0x000fe20000000f00 */
[----:B------:R1:W-:Y:S01]  /*25760*/  STL [R1+0x744], R20 ;  /* 0x0007441401007387 */ /* 0x0003e20000100800 */
[----:B------:R-:W-:-:S05]  /*25770*/  IMAD.MOV.U32 R7, RZ, RZ, R20 ;  /* 0x000000ffff077224 */ /* 0x000fca00078e0014 */
[----:B------:R2:W-:Y:S01]  /*25780*/  LDGSTS.E [R5+0x1a600], desc[UR20][R6.64], P5 ;  /* 0x1a60000006057fae */ /* 0x0005e2000a9a1014 */
[----:B------:R-:W-:-:S04]  /*25790*/  IADD3 R8, P6, PT, R8, UR14, RZ ;  /* 0x0000000e08087c10 */ /* 0x000fc8000ffde0ff */
[----:B------:R-:W-:Y:S01]  /*257a0*/  IADD3.X R10, PT, PT, R10, UR15, RZ, P6, !PT ;  /* 0x0000000f0a0a7c10 */ /* 0x000fe2000b7fe4ff */
[----:B------:R-:W-:Y:S04]  /*257b0*/  STL [R1+0x750], R8 ;  /* 0x0007500801007387 */ /* 0x000fe80000100800 */
[----:B------:R4:W-:Y:S04]  /*257c0*/  STL [R1+0x74c], R10 ;  /* 0x00074c0a01007387 */ /* 0x0009e80000100800 */
[----:B-1----:R-:W3:Y:S01]  /*257d0*/  LDL.LU R20, [R1+0x774] ;  /* 0x0007740001147983 */ /* 0x002ee20000300800 */
[----:B--2---:R-:W-:-:S03]  /*257e0*/  IMAD.MOV.U32 R7, RZ, RZ, R10 ;  /* 0x000000ffff077224 */ /* 0x004fc600078e000a */
[----:B------:R-:W2:Y:S01]  /*257f0*/  LDL.LU R19, [R1+0x778] ;  /* 0x0007780001137983 */ /* 0x000ea20000300800 */
[----:B------:R-:W-:-:S03]  /*25800*/  IMAD.MOV.U32 R6, RZ, RZ, R8 ;  /* 0x000000ffff067224 */ /* 0x000fc600078e0008 */
[----:B----4-:R-:W4:Y:S04]  /*25810*/  LDL.LU R10, [R1+0x77c] ;  /* 0x00077c00010a7983 */ /* 0x010f280000300800 */
[----:B------:R-:W4:Y:S04]  /*25820*/  LDL.LU R8, [R1+0x780] ;  /* 0x0007800001087983 */ /* 0x000f280000300800 */
[----:B------:R1:W-:Y:S01]  /*25830*/  LDGSTS.E [R5+0x1a800], desc[UR20][R6.64], P4 ;  /* 0x1a80000006057fae */ /* 0x0003e2000a1a1014 */
[----:B------:R-:W-:-:S04]  /*25840*/  IADD3 R17, P5, PT, R17, UR14, RZ ;  /* 0x0000000e11117c10 */ /* 0x000fc8000ffbe0ff */
[----:B------:R-:W-:Y:S01]  /*25850*/  IADD3.X R18, PT, PT, R18, UR15, RZ, P5, !PT ;  /* 0x0000000f12127c10 */ /* 0x000fe2000affe4ff */
[----:B-1----:R-:W-:Y:S01]  /*25860*/  IMAD.MOV.U32 R6, RZ, RZ, R17 ;  /* 0x000000ffff067224 */ /* 0x002fe200078e0011 */
[----:B------:R-:W-:Y:S03]  /*25870*/  STL [R1+0x758], R17 ;  /* 0x0007581101007387 */ /* 0x000fe60000100800 */
[----:B------:R-:W-:Y:S01]  /*25880*/  IMAD.MOV.U32 R7, RZ, RZ, R18 ;  /* 0x000000ffff077224 */ /* 0x000fe200078e0012 */
[----:B------:R1:W-:Y:S01]  /*25890*/  STL [R1+0x754], R18 ;  /* 0x0007541201007387 */ /* 0x0003e20000100800 */
[----:B------:R-:W-:-:S03]  /*258a0*/  IADD3 R9, P6, PT, R9, UR14, RZ ;  /* 0x0000000e09097c10 */ /* 0x000fc6000ffde0ff */
[----:B------:R1:W-:Y:S01]  /*258b0*/  LDGSTS.E [R5+0x1aa00], desc[UR20][R6.64], P4 ;  /* 0x1aa0000006057fae */ /* 0x0003e2000a1a1014 */
[----:B------:R-:W-:-:S03]  /*258c0*/  IADD3.X R12, PT, PT, R12, UR15, RZ, P6, !PT ;  /* 0x0000000f0c0c7c10 */ /* 0x000fc6000b7fe4ff */
[----:B------:R-:W-:Y:S04]  /*258d0*/  STL [R1+0x760], R9 ;  /* 0x0007600901007387 */ /* 0x000fe80000100800 */
[----:B------:R1:W-:Y:S01]  /*258e0*/  STL [R1+0x75c], R12 ;  /* 0x00075c0c01007387 */ /* 0x0003e20000100800 */
[----:B------:R-:W-:-:S03]  /*258f0*/  ISETP.GT.AND P5, PT, R4, 0x36, PT ;  /* 0x000000360400780c */ /* 0x000fc60003fa4270 */
[----:B-1----:R-:W4:Y:S01]  /*25900*/  LDL.LU R18, [R1+0x784] ;  /* 0x0007840001127983 */ /* 0x002f220000300800 */
[----:B------:R-:W-:Y:S02]  /*25910*/  IMAD.MOV.U32 R6, RZ, RZ, R9 ;  /* 0x000000ffff067224 */ /* 0x000fe400078e0009 */
[----:B------:R-:W-:Y:S01]  /*25920*/  IMAD.MOV.U32 R7, RZ, RZ, R12 ;  /* 0x000000ffff077224 */ /* 0x000fe200078e000c */
[----:B------:R-:W4:Y:S04]  /*25930*/  LDL.LU R17, [R1+0x788] ;  /* 0x0007880001117983 */ /* 0x000f280000300800 */
        /* <DEDUP_REMOVED lines=27> */
[----:B-1----:R-:W-:Y:S02]  /*25af0*/  IMAD.MOV.U32 R6, RZ, RZ, R19 ;  /* 0x000000ffff067224 */ /* 0x002fe400078e0013 */
[----:B------:R-:W-:Y:S01]  /*25b00*/  IMAD.MOV.U32 R7, RZ, RZ, R20 ;  /* 0x000000ffff077224 */ /* 0x000fe200078e0014 */
[----:B------:R-:W-:Y:S01]  /*25b10*/  IADD3.X R10, PT, PT, R10, UR15, RZ, P6, !PT ;  /* 0x0000000f0a0a7c10 */ /* 0x000fe2000b7fe4ff */
[----:B------:R-:W-:Y:S04]  /*25b20*/  STL [R1+0x778], R19 ;  /* 0x0007781301007387 */ /* 0x000fe80000100800 */
[----:B------:R1:W-:Y:S04]  /*25b30*/  STL [R1+0x774], R20 ;  /* 0x0007741401007387 */ /* 0x0003e80000100800 */
[----:B------:R-:W-:Y:S01]  /*25b40*/  STL [R1+0x780], R8 ;  /* 0x0007800801007387 */ /* 0x000fe20000100800 */
[----:B------:R-:W-:-:S03]  /*25b50*/  ISETP.GT.AND P4, PT, R4, 0x37, PT ;  /* 0x000000370400780c */ /* 0x000fc60003f84270 */
[----:B------:R2:W-:Y:S04]  /*25b60*/  LDGSTS.E [R5+0x1b200], desc[UR20][R6.64], P5 ;  /* 0x1b20000006057fae */ /* 0x0005e8000a9a1014 */
[----:B------:R4:W-:Y:S04]  /*25b70*/  STL [R1+0x77c], R10 ;  /* 0x00077c0a01007387 */ /* 0x0009e80000100800 */
[----:B-1----:R-:W3:Y:S01]  /*25b80*/  LDL.LU R20, [R1+0x7a4] ;  /* 0x0007a40001147983 */ /* 0x002ee20000300800 */
[----:B--2---:R-:W-:-:S03]  /*25b90*/  IMAD.MOV.U32 R6, RZ, RZ, R8 ;  /* 0x000000ffff067224 */ /* 0x004fc600078e0008 */
[----:B------:R-:W2:Y:S01]  /*25ba0*/  LDL.LU R19, [R1+0x7a8] ;  /* 0x0007a80001137983 */ /* 0x000ea20000300800 */
[----:B------:R-:W-:-:S03]  /*25bb0*/  IMAD.MOV.U32 R7, RZ, RZ, R10 ;  /* 0x000000ffff077224 */ /* 0x000fc600078e000a */
[----:B----4-:R-:W4:Y:S04]  /*25bc0*/  LDL.LU R10, [R1+0x7ac] ;  /* 0x0007ac00010a7983 */ /* 0x010f280000300800 */
[----:B------:R1:W-:Y:S04]  /*25bd0*/  LDGSTS.E [R5+0x1b400], desc[UR20][R6.64], P5 ;  /* 0x1b40000006057fae */ /* 0x0003e8000a9a1014 */
[----:B------:R-:W4:Y:S01]  /*25be0*/  LDL.LU R8, [R1+0x7b0] ;  /* 0x0007b00001087983 */ /* 0x000f220000300800 */
[----:B-1----:R-:W-:-:S04]  /*25bf0*/  SEL R6, RZ, 0x4, !P4 ;  /* 0x00000004ff067807 */ /* 0x002fc80006000000 */
[----:B------:R-:W-:Y:S02]  /*25c00*/  SEL R6, R6, RZ, !P3 ;  /* 0x000000ff06067207 */ /* 0x000fe40005800000 */
[----:B------:R-:W-:-:S04]  /*25c10*/  IADD3 R17, P6, PT, R17, UR14, RZ ;  /* 0x0000000e11117c10 */ /* 0x000fc8000ffde0ff */
[----:B------:R-:W-:Y:S02]  /*25c20*/  IADD3.X R18, PT, PT, R18, UR15, RZ, P6, !PT ;  /* 0x0000000f12127c10 */ /* 0x000fe4000b7fe4ff */
[----:B------:R-:W-:-:S03]  /*25c30*/  IADD3 R9, P6, PT, R9, UR14, RZ ;  /* 0x0000000e09097c10 */ /* 0x000fc6000ffde0ff */
        /* <DEDUP_REMOVED lines=9> */
[----:B-1----:R-:W4:Y:S04]  /*25cd0*/  LDL.LU R18, [R1+0x7b4] ;  /* 0x0007b40001127983 */ /* 0x002f280000300800 */
[----:B------:R-:W4:Y:S01]  /*25ce0*/  LDL.LU R17, [R1+0x7b8] ;  /* 0x0007b80001117983 */ /* 0x000f220000300800 */
[----:B------:R-:W-:-:S02]  /*25cf0*/  IMAD.MOV.U32 R7, RZ, RZ, R12 ;  /* 0x000000ffff077224 */ /* 0x000fc400078e000c */
[----:B------:R-:W-:Y:S01]  /*25d00*/  IMAD.MOV.U32 R6, RZ, RZ, R9 ;  /* 0x000000ffff067224 */ /* 0x000fe200078e0009 */
[----:B------:R-:W4:Y:S04]  /*25d10*/  LDL.LU R12, [R1+0x7bc] ;  /* 0x0007bc00010c7983 */ /* 0x000f280000300800 */
[----:B------:R-:W4:Y:S04]  /*25d20*/  LDL.LU R9, [R1+0x7c0] ;  /* 0x0007c00001097983 */ /* 0x000f280000300800 */
        /* <DEDUP_REMOVED lines=21> */
[----:B------:R-:W-:-:S04]  /*25e80*/  SEL R6, R6, RZ, !P3 ;  /* 0x000000ff06067207 */ /* 0x000fc80005800000 */
[----:B------:R-:W-:Y:S02]  /*25e90*/  ISETP.NE.U32.AND P5, PT, R6, RZ, PT ;  /* 0x000000ff0600720c */ /* 0x000fe40003fa5070 */
[----:B--2---:R-:W-:-:S04]  /*25ea0*/  IADD3 R19, P6, PT, R19, UR14, RZ ;  /* 0x0000000e13137c10 */ /* 0x004fc8000ffde0ff */
[----:B------:R-:W-:Y:S01]  /*25eb0*/  IADD3.X R20, PT, PT, R20, UR15, RZ, P6, !PT ;  /* 0x0000000f14147c10 */ /* 0x000fe2000b7fe4ff */
[----:B------:R-:W-:Y:S01]  /*25ec0*/  STL [R1+0x7a8], R19 ;  /* 0x0007a81301007387 */ /* 0x000fe20000100800 */
[----:B------:R-:W-:Y:S02]  /*25ed0*/  MOV R6, R19 ;  /* 0x0000001300067202 */ /* 0x000fe40000000f00 */
[----:B----4-:R-:W-:Y:S01]  /*25ee0*/  IADD3 R8, P6, PT, R8, UR14, RZ ;  /* 0x0000000e08087c10 */ /* 0x010fe2000ffde0ff */
[----:B------:R-:W-:-:S03]  /*25ef0*/  IMAD.MOV.U32 R7, RZ, RZ, R20 ;  /* 0x000000ffff077224 */ /* 0x000fc600078e0014 */
[----:B------:R-:W-:Y:S01]  /*25f00*/  IADD3.X R10, PT, PT, R10, UR15, RZ, P6, !PT ;  /* 0x0000000f0a0a7c10 */ /* 0x000fe2000b7fe4ff */
        /* <DEDUP_REMOVED lines=37> */
[----:B------:R1:W-:Y:S01]  /*26160*/  STL [R1+0x7c4], R16 ;  /* 0x0007c41001007387 */ /* 0x0003e20000100800 */
[----:B------:R-:W-:-:S05]  /*26170*/  IMAD.MOV.U32 R7, RZ, RZ, R16 ;  /* 0x000000ffff077224 */ /* 0x000fca00078e0010 */
[----:B------:R3:W-:Y:S01]  /*26180*/  LDGSTS.E [R5+0x1c600], desc[UR20][R6.64], P5 ;  /* 0x1c60000006057fae */ /* 0x0007e2000a9a1014 */
[----:B------:R-:W-:-:S04]  /*26190*/  IADD3 R13, P6, PT, R13, UR14, RZ ;  /* 0x0000000e0d0d7c10 */ /* 0x000fc8000ffde0ff */
[----:B------:R-:W-:Y:S01]  /*261a0*/  IADD3.X R14, PT, PT, R14, UR15, RZ, P6, !PT ;  /* 0x0000000f0e0e7c10 */ /* 0x000fe2000b7fe4ff */
[----:B------:R-:W-:Y:S04]  /*261b0*/  STL [R1+0x7d0], R13 ;  /* 0x0007d00d01007387 */ /* 0x000fe80000100800 */
[----:B------:R3:W-:Y:S04]  /*261c0*/  STL [R1+0x7cc], R14 ;  /* 0x0007cc0e01007387 */ /* 0x0007e80000100800 */
[----:B-1----:R-:W2:Y:S01]  /*261d0*/  LDL.LU R16, [R1+0x7f4] ;  /* 0x0007f40001107983 */ /* 0x002ea20000300800 */
[----:B---3--:R-:W-:-:S03]  /*261e0*/  IMAD.MOV.U32 R7, RZ, RZ, R14 ;  /* 0x000000ffff077224 */ /* 0x008fc600078e000e */
[----:B------:R-:W3:Y:S01]  /*261f0*/  LDL.LU R15, [R1+0x7f8] ;  /* 0x0007f800010f7983 */ /* 0x000ee20000300800 */
[----:B------:R-:W-:-:S03]  /*26200*/  IMAD.MOV.U32 R6, RZ, RZ, R13 ;  /* 0x000000ffff067224 */ /* 0x000fc600078e000d */
[----:B------:R-:W3:Y:S04]  /*26210*/  LDL.LU R14, [R1+0x7fc] ;  /* 0x0007fc00010e7983 */ /* 0x000ee80000300800 */
        /* <DEDUP_REMOVED lines=23> */
[----:B-1----:R-:W-:Y:S01]  /*26390*/  SEL R6, RZ, 0x4, !P5 ;  /* 0x00000004ff067807 */ /* 0x002fe20006800000 */
[----:B------:R-:W-:Y:S03]  /*263a0*/  STL [R1+0x7e8], R17 ;  /* 0x0007e81101007387 */ /* 0x000fe60000100800 */
[----:B------:R-:W-:Y:S01]  /*263b0*/  SEL R6, R6, RZ, !P3 ;  /* 0x000000ff06067207 */ /* 0x000fe20005800000 */
[----:B------:R1:W-:Y:S01]  /*263c0*/  STL [R1+0x7e4], R18 ;  /* 0x0007e41201007387 */ /* 0x0003e20000100800 */
[----:B------:R-:W-:Y:S01]  /*263d0*/  IMAD.MOV.U32 R7, RZ, RZ, R18 ;  /* 0x000000ffff077224 */ /* 0x000fe200078e0012 */
[----:B------:R-:W-:-:S04]  /*263e0*/  IADD3 R9, P6, PT, R9, UR14, RZ ;  /* 0x0000000e09097c10 */ /* 0x000fc8000ffde0ff */
[----:B------:R-:W-:Y:S01]  /*263f0*/  IADD3.X R12, PT, PT, R12, UR15, RZ, P6, !PT ;  /* 0x0000000f0c0c7c10 */ /* 0x000fe2000b7fe4ff */
[----:B------:R-:W-:Y:S01]  /*26400*/  STL [R1+0x7f0], R9 ;  /* 0x0007f00901007387 */ /* 0x000fe20000100800 */
[----:B------:R-:W-:Y:S02]  /*26410*/  ISETP.NE.U32.AND P5, PT, R6, RZ, PT ;  /* 0x000000ff0600720c */ /* 0x000fe40003fa5070 */
[----:B------:R-:W-:Y:S01]  /*26420*/  MOV R6, R17 ;  /* 0x0000001100067202 */ /* 0x000fe20000000f00 */
        /* <DEDUP_REMOVED lines=9> */
[----:B---3--:R-:W-:-:S04]  /*264c0*/  IADD3 R15, P4, PT, R15, UR14, RZ ;  /* 0x0000000e0f0f7c10 */ /* 0x008fc8000ff9e0ff */
[----:B------:R-:W-:Y:S02]  /*264d0*/  IADD3.X R16, PT, PT, R16, UR15, RZ, P4, !PT ;  /* 0x0000000f10107c10 */ /* 0x000fe4000a7fe4ff */
[----:B------:R-:W-:Y:S01]  /*264e0*/  IADD3 R13, P6, PT, R13, UR14, RZ ;  /* 0x0000000e0d0d7c10 */ /* 0x000fe2000ffde0ff */
[----:B-1----:R-:W-:Y:S02]  /*264f0*/  IMAD.MOV.U32 R6, RZ, RZ, R15 ;  /* 0x000000ffff067224 */ /* 0x002fe400078e000f */
[----:B------:R-:W-:Y:S01]  /*26500*/  IMAD.MOV.U32 R7, RZ, RZ, R16 ;  /* 0x000000ffff077224 */ /* 0x000fe200078e0010 */
[----:B------:R-:W-:Y:S01]  /*26510*/  IADD3.X R14, PT, PT, R14, UR15, RZ, P6, !PT ;  /* 0x0000000f0e0e7c10 */ /* 0x000fe2000b7fe4ff */
[----:B------:R1:W-:Y:S04]  /*26520*/  STL [R1+0x7f8], R15 ;  /* 0x0007f80f01007387 */ /* 0x0003e80000100800 */
[----:B------:R-:W-:Y:S04]  /*26530*/  STL [R1+0x7f4], R16 ;  /* 0x0007f41001007387 */ /* 0x000fe80000100800 */
[----:B------:R3:W-:Y:S04]  /*26540*/  STL [R1+0x800], R13 ;  /* 0x0008000d01007387 */ /* 0x0007e80000100800 */
[----:B------:R3:W-:Y:S04]  /*26550*/  LDGSTS.E [R5+0x1d200], desc[UR20][R6.64], P5 ;  /* 0x1d20000006057fae */ /* 0x0007e8000a9a1014 */
[----:B------:R3:W-:Y:S04]  /*26560*/  STL [R1+0x7fc], R14 ;  /* 0x0007fc0e01007387 */ /* 0x0007e80000100800 */
[----:B-1----:R-:W2:Y:S01]  /*26570*/  LDL.LU R15, [R1+0x824] ;  /* 0x00082400010f7983 */ /* 0x002ea20000300800 */
[----:B---3--:R-:W-:-:S03]  /*26580*/  IMAD.MOV.U32 R6, RZ, RZ, R13 ;  /* 0x000000ffff067224 */ /* 0x008fc600078e000d */
[----:B------:R-:W3:Y:S01]  /*26590*/  LDL.LU R13, [R1+0x828] ;  /* 0x00082800010d7983 */ /* 0x000ee20000300800 */
[----:B------:R-:W-:-:S03]  /*265a0*/  IMAD.MOV.U32 R7, RZ, RZ, R14 ;  /* 0x000000ffff077224 */ /* 0x000fc600078e000e */
[----:B------:R-:W3:Y:S04]  /*265b0*/  LDL.LU R16, [R1+0x82c] ;  /* 0x00082c0001107983 */ /* 0x000ee80000300800 */
[----:B------:R-:W3:Y:S01]  /*265c0*/  LDL.LU R14, [R1+0x830] ;  /* 0x00083000010e7983 */ /* 0x000ee20000300800 */
[----:B------:R-:W-:-:S03]  /*265d0*/  ISETP.GT.AND P4, PT, R4, 0x3b, PT ;  /* 0x0000003b0400780c */ /* 0x000fc60003f84270 */
[----:B------:R1:W-:Y:S02]  /*265e0*/  LDGSTS.E [R5+0x1d400], desc[UR20][R6.64], P5 ;  /* 0x1d40000006057fae */ /* 0x0003e4000a9a1014 */
[----:B-1----:R-:W-:-:S04]  /*265f0*/  SEL R6, RZ, 0x4, !P4 ;  /* 0x00000004ff067807 */ /* 0x002fc80006000000 */
[----:B------:R-:W-:-:S04]  /*26600*/  SEL R6, R6, RZ, !P3 ;  /* 0x000000ff06067207 */ /* 0x000fc80005800000 */
[----:B------:R-:W-:Y:S02]  /*26610*/  ISETP.NE.U32.AND P4, PT, R6, RZ, PT ;  /* 0x000000ff0600720c */ /* 0x000fe40003f85070 */
[----:B----4-:R-:W-:-:S04]  /*26620*/  IADD3 R19, P6, PT, R19, UR14, RZ ;  /* 0x0000000e13137c10 */ /* 0x010fc8000ffde0ff */
[----:B--2---:R-:W-:Y:S01]  /*26630*/  IADD3.X R20, PT, PT, R20, UR15, RZ, P6, !PT ;  /* 0x0000000f14147c10 */ /* 0x004fe2000b7fe4ff */
        /* <DEDUP_REMOVED lines=9> */
[----:B-1----:R-:W3:Y:S04]  /*266d0*/  LDL.LU R20, [R1+0x834] ;  /* 0x0008340001147983 */ /* 0x002ee80000300800 */
[----:B------:R-:W3:Y:S01]  /*266e0*/  LDL.LU R19, [R1+0x838] ;  /* 0x0008380001137983 */ /* 0x000ee20000300800 */
[----:B--2---:R-:W-:-:S02]  /*266f0*/  IMAD.MOV.U32 R7, RZ, RZ, R10 ;  /* 0x000000ffff077224 */ /* 0x004fc400078e000a */
[----:B------:R-:W-:Y:S01]  /*26700*/  IMAD.MOV.U32 R6, RZ, RZ, R8 ;  /* 0x000000ffff067224 */ /* 0x000fe200078e0008 */
[----:B----4-:R-:W2:Y:S04]  /*26710*/  LDL.LU R10, [R1+0x83c] ;  /* 0x00083c00010a7983 */ /* 0x010ea80000300800 */
        /* <DEDUP_REMOVED lines=8> */
[----:B------:R-:W-:-:S03]  /*267a0*/  ISETP.GT.AND P5, PT, R4, 0x3c, PT ;  /* 0x0000003c0400780c */ /* 0x000fc60003fa4270 */
[----:B------:R1:W-:Y:S01]  /*267b0*/  LDGSTS.E [R5+0x1da00], desc[UR20][R6.64], P4 ;  /* 0x1da0000006057fae */ /* 0x0003e2000a1a1014 */
[----:B------:R-:W-:-:S04]  /*267c0*/  IADD3 R9, P6, PT, R9, UR14, RZ ;  /* 0x0000000e09097c10 */ /* 0x000fc8000ffde0ff */
[----:B------:R-:W-:Y:S01]  /*267d0*/  IADD3.X R12, PT, PT, R12, UR15, RZ, P6, !PT ;  /* 0x0000000f0c0c7c10 */ /* 0x000fe2000b7fe4ff */
[----:B------:R1:W-:Y:S02]  /*267e0*/  STL [R1+0x820], R9 ;  /* 0x0008200901007387 */ /* 0x0003e40000100800 */
[----:B-1----:R-:W-:Y:S02]  /*267f0*/  IMAD.MOV.U32 R6, RZ, RZ, R9 ;  /* 0x000000ffff067224 */ /* 0x002fe400078e0009 */
[----:B------:R1:W-:Y:S01]  /*26800*/  STL [R1+0x81c], R12 ;  /* 0x00081c0c01007387 */ /* 0x0003e20000100800 */
[----:B------:R-:W-:-:S03]  /*26810*/  IMAD.MOV.U32 R7, RZ, RZ, R12 ;  /* 0x000000ffff077224 */ /* 0x000fc600078e000c */
[----:B------:R-:W2:Y:S04]  /*26820*/  LDL.LU R18, [R1+0x844] ;  /* 0x0008440001127983 */ /* 0x000ea80000300800 */
[----:B------:R-:W2:Y:S04]  /*26830*/  LDL.LU R9, [R1+0x848] ;  /* 0x0008480001097983 */ /* 0x000ea80000300800 */
[----:B------:R1:W-:Y:S04]  /*26840*/  LDGSTS.E [R5+0x1dc00], desc[UR20][R6.64], P4 ;  /* 0x1dc0000006057fae */ /* 0x0003e8000a1a1014 */
[----:B------:R-:W2:Y:S04]  /*26850*/  LDL.LU R17, [R1+0x84c] ;  /* 0x00084c0001117983 */ /* 0x000ea80000300800 */
[----:B-1----:R-:W2:Y:S01]  /*26860*/  LDL.LU R12, [R1+0x850] ;  /* 0x00085000010c7983 */ /* 0x002ea20000300800 */
[----:B------:R-:W-:-:S04]  /*26870*/  SEL R6, RZ, 0x4, !P5 ;  /* 0x00000004ff067807 */ /* 0x000fc80006800000 */
[----:B------:R-:W-:-:S04]  /*26880*/  SEL R6, R6, RZ, !P3 ;  /* 0x000000ff06067207 */ /* 0x000fc80005800000 */
[----:B------:R-:W-:Y:S02]  /*26890*/  ISETP.NE.U32.AND P5, PT, R6, RZ, PT ;  /* 0x000000ff0600720c */ /* 0x000fe40003fa5070 */
[----:B---3--:R-:W-:-:S04]  /*268a0*/  IADD3 R13, P6, PT, R13, UR14, RZ ;  /* 0x0000000e0d0d7c10 */ /* 0x008fc8000ffde0ff */
[----:B------:R-:W-:Y:S02]  /*268b0*/  IADD3.X R15, PT, PT, R15, UR15, RZ, P6, !PT ;  /* 0x0000000f0f0f7c10 */ /* 0x000fe4000b7fe4ff */
[----:B------:R-:W-:-:S03]  /*268c0*/  IADD3 R14, P6, PT, R14, UR14, RZ ;  /* 0x0000000e0e0e7c10 */ /* 0x000fc6000ffde0ff */
[----:B------:R-:W-:Y:S01]  /*268d0*/  IMAD.MOV.U32 R7, RZ, RZ, R15 ;  /* 0x000000ffff077224 */ /* 0x000fe200078e000f */
[----:B------:R-:W-:Y:S01]  /*268e0*/  MOV R6, R13 ;  /* 0x0000000d00067202 */ /* 0x000fe20000000f00 */
[----:B------:R-:W-:Y:S01]  /*268f0*/  STL [R1+0x828], R13 ;  /* 0x0008280d01007387 */ /* 0x000fe20000100800 */
[----:B------:R-:W-:-:S03]  /*26900*/  IADD3.X R16, PT, PT, R16, UR15, RZ, P6, !PT ;  /* 0x0000000f10107c10 */ /* 0x000fc6000b7fe4ff */
[----:B------:R1:W-:Y:S04]  /*26910*/  STL [R1+0x824], R15 ;  /* 0x0008240f01007387 */ /* 0x0003e80000100800 */
[----:B------:R3:W-:Y:S04]  /*26920*/  LDGSTS.E [R5+0x1de00], desc[UR20][R6.64], P4 ;  /* 0x1de0000006057fae */ /* 0x0007e8000a1a1014 */
[----:B-1----:R-:W2:Y:S04]  /*26930*/  LDL.LU R15, [R1+0x858] ;  /* 0x00085800010f7983 */ /* 0x002ea80000300800 */
[----:B------:R-:W-:Y:S01]  /*26940*/  STL [R1+0x830], R14 ;  /* 0x0008300e01007387 */ /* 0x000fe20000100800 */
[----:B---3--:R-:W-:-:S03]  /*26950*/  IMAD.MOV.U32 R7, RZ, RZ, R16 ;  /* 0x000000ffff077224 */ /* 0x008fc600078e0010 */
[----:B------:R1:W-:Y:S01]  /*26960*/  STL [R1+0x82c], R16 ;  /* 0x00082c1001007387 */ /* 0x0003e20000100800 */
[----:B------:R-:W-:-:S03]  /*26970*/  IMAD.MOV.U32 R6, RZ, RZ, R14 ;  /* 0x000000ffff067224 */ /* 0x000fc600078e000e */
[----:B------:R-:W3:Y:S04]  /*26980*/  LDL.LU R13, [R1+0x860] ;  /* 0x00086000010d7983 */ /* 0x000ee80000300800 */
[----:B------:R4:W-:Y:S04]  /*26990*/  LDGSTS.E [R5+0x1e000], desc[UR20][R6.64], P5 ;  /* 0x1e00000006057fae */ /* 0x0009e8000a9a1014 */
[----:B-1----:R-:W3:Y:S04]  /*269a0*/  LDL.LU R16, [R1+0x854] ;  /* 0x0008540001107983 */ /* 0x002ee80000300800 */
[----:B------:R-:W3:Y:S01]  /*269b0*/  LDL.LU R14, [R1+0x85c] ;  /* 0x00085c00010e7983 */ /* 0x000ee20000300800 */
[----:B------:R-:W-:-:S04]  /*269c0*/  IADD3 R19, P4, PT, R19, UR14, RZ ;  /* 0x0000000e13137c10 */ /* 0x000fc8000ff9e0ff */
[----:B------:R-:W-:Y:S01]  /*269d0*/  IADD3.X R20, PT, PT, R20, UR15, RZ, P4, !PT ;  /* 0x0000000f14147c10 */ /* 0x000fe2000a7fe4ff */
[----:B----4-:R-:W-:Y:S01]  /*269e0*/  IMAD.MOV.U32 R6, RZ, RZ, R19 ;  /* 0x000000ffff067224 */ /* 0x010fe200078e0013 */
[----:B------:R-:W-:-:S03]  /*269f0*/  IADD3 R8, P6, PT, R8, UR14, RZ ;  /* 0x0000000e08087c10 */ /* 0x000fc6000ffde0ff */
[----:B------:R-:W-:Y:S01]  /*26a00*/  IMAD.MOV.U32 R7, RZ, RZ, R20 ;  /* 0x000000ffff077224 */ /* 0x000fe200078e0014 */
[----:B--2---:R-:W-:Y:S01]  /*26a10*/  IADD3.X R10, PT, PT, R10, UR15, RZ, P6, !PT ;  /* 0x0000000f0a0a7c10 */ /* 0x004fe2000b7fe4ff */
[----:B------:R-:W-:Y:S01]  /*26a20*/  STL [R1+0x838], R19 ;  /* 0x0008381301007387 */ /* 0x000fe20000100800 */
[----:B------:R-:W-:-:S03]  /*26a30*/  ISETP.GT.AND P4, PT, R4, 0x3d, PT ;  /* 0x0000003d0400780c */ /* 0x000fc60003f84270 */
[----:B------:R-:W-:Y:S04]  /*26a40*/  STL [R1+0x834], R20 ;  /* 0x0008341401007387 */ /* 0x000fe80000100800 */
[----:B------:R1:W-:Y:S04]  /*26a50*/  LDGSTS.E [R5+0x1e200], desc[UR20][R6.64], P5 ;  /* 0x1e20000006057fae */ /* 0x0003e8000a9a1014 */
[----:B------:R-:W-:Y:S04]  /*26a60*/  STL [R1+0x840], R8 ;  /* 0x0008400801007387 */ /* 0x000fe80000100800 */
[----:B------:R2:W-:Y:S01]  /*26a70*/  STL [R1+0x83c], R10 ;  /* 0x00083c0a01007387 */ /* 0x0005e20000100800 */
[----:B-1----:R-:W-:-:S02]  /*26a80*/  IMAD.MOV.U32 R6, RZ, RZ, R8 ;  /* 0x000000ffff067224 */ /* 0x002fc400078e0008 */
[----:B------:R-:W-:Y:S02]  /*26a90*/  IMAD.MOV.U32 R7, RZ, RZ, R10 ;  /* 0x000000ffff077224 */ /* 0x000fe400078e000a */
[----:B--2---:R-:W2:Y:S04]  /*26aa0*/  LDL.LU R10, [R1+0x864] ;  /* 0x00086400010a7983 */ /* 0x004ea80000300800 */
[----:B------:R-:W4:Y:S04]  /*26ab0*/  LDL.LU R8, [R1+0x868] ;  /* 0x0008680001087983 */ /* 0x000f280000300800 */
[----:B------:R1:W-:Y:S02]  /*26ac0*/  LDGSTS.E [R5+0x1e400], desc[UR20][R6.64], P5 ;  /* 0x1e40000006057fae */ /* 0x0003e4000a9a1014 */
[----:B-1----:R-:W-:-:S04]  /*26ad0*/  SEL R6, RZ, 0x4, !P4 ;  /* 0x00000004ff067807 */ /* 0x002fc80006000000 */
[----:B------:R-:W-:Y:S02]  /*26ae0*/  SEL R6, R6, RZ, !P3 ;  /* 0x000000ff06067207 */ /* 0x000fe40005800000 */
[----:B------:R-:W-:-:S04]  /*26af0*/  IADD3 R9, P6, PT, R9, UR14, RZ ;  /* 0x0000000e09097c10 */ /* 0x000fc8000ffde0ff */
[----:B------:R-:W-:Y:S02]  /*26b00*/  IADD3.X R18, PT, PT, R18, UR15, RZ, P6, !PT ;  /* 0x0000000f12127c10 */ /* 0x000fe4000b7fe4ff */
[----:B------:R-:W-:Y:S01]  /*26b10*/  ISETP.NE.U32.AND P4, PT, R6, RZ, PT ;  /* 0x000000ff0600720c */ /* 0x000fe20003f85070 */
[----:B------:R1:W-:Y:S01]  /*26b20*/  STL [R1+0x848], R9 ;  /* 0x0008480901007387 */ /* 0x0003e20000100800 */
[----:B------:R-:W-:Y:S02]  /*26b30*/  MOV R6, R9 ;  /* 0x0000000900067202 */ /* 0x000fe40000000f00 */
[----:B------:R-:W-:Y:S01]  /*26b40*/  IADD3 R12, P6, PT, R12, UR14, RZ ;  /* 0x0000000e0c0c7c10 */ /* 0x000fe2000ffde0ff */
[----:B------:R-:W-:Y:S01]  /*26b50*/  IMAD.MOV.U32 R7, RZ, RZ, R18 ;  /* 0x000000ffff077224 */ /* 0x000fe200078e0012 */
[----:B------:R-:W-:Y:S02]  /*26b60*/  STL [R1+0x844], R18 ;  /* 0x0008441201007387 */ /* 0x000fe40000100800 */
[----:B------:R-:W-:-:S02]  /*26b70*/  IADD3.X R17, PT, PT, R17, UR15, RZ, P6, !PT ;  /* 0x0000000f11117c10 */ /* 0x000fc4000b7fe4ff */
[----:B-1----:R-:W2:Y:S04]  /*26b80*/  LDL.LU R9, [R1+0x870] ;  /* 0x0008700001097983 */ /* 0x002ea80000300800 */
[----:B------:R1:W-:Y:S04]  /*26b90*/  STL [R1+0x850], R12 ;  /* 0x0008500c01007387 */ /* 0x0003e80000100800 */
[----:B------:R1:W-:Y:S04]  /*26ba0*/  STL [R1+0x84c], R17 ;  /* 0x00084c1101007387 */ /* 0x0003e80000100800 */
[----:B------:R1:W-:Y:S04]  /*26bb0*/  LDGSTS.E [R5+0x1e600], desc[UR20][R6.64], P5 ;  /* 0x1e60000006057fae */ /* 0x0003e8000a9a1014 */
[----:B------:R-:W2:Y:S01]  /*26bc0*/  LDL.LU R21, [R1+0x878] ;  /* 0x0008780001157983 */ /* 0x000ea20000300800 */
[----:B-1----:R-:W-:-:S03]  /*26bd0*/  IMAD.MOV.U32 R6, RZ, RZ, R12 ;  /* 0x000000ffff067224 */ /* 0x002fc600078e000c */
[----:B------:R-:W2:Y:S04]  /*26be0*/  LDL.LU R12, [R1+0x86c] ;  /* 0x00086c00010c7983 */ /* 0x000ea80000300800 */
[----:B------:R-:W2:Y:S01]  /*26bf0*/  LDL.LU R22, [R1+0x874] ;  /* 0x0008740001167983 */ /* 0x000ea20000300800 */
[----:B------:R-:W-:-:S05]  /*26c00*/  IMAD.MOV.U32 R7, RZ, RZ, R17 ;  /* 0x000000ffff077224 */ /* 0x000fca00078e0011 */
[----:B------:R1:W-:Y:S01]  /*26c10*/  LDGSTS.E [R5+0x1e800], desc[UR20][R6.64], P4 ;  /* 0x1e80000006057fae */ /* 0x0003e2000a1a1014 */
[----:B------:R-:W-:-:S05]  /*26c20*/  IADD3 R15, P5, PT, R15, UR14, RZ ;  /* 0x0000000e0f0f7c10 */ /* 0x000fca000ffbe0ff */
[----:B------:R-:W-:Y:S01]  /*26c30*/  STL [R1+0x858], R15 ;  /* 0x0008580f01007387 */ /* 0x000fe20000100800 */
[----:B---3--:R-:W-:Y:S02]  /*26c40*/  IADD3 R13, P6, PT, R13, UR14, RZ ;  /* 0x0000000e0d0d7c10 */ /* 0x008fe4000ffde0ff */
[----:B------:R-:W-:Y:S02]  /*26c50*/  IADD3.X R16, PT, PT, R16, UR15, RZ, P5, !PT ;  /* 0x0000000f10107c10 */ /* 0x000fe4000affe4ff */
[----:B------:R-:W-:-:S03]  /*26c60*/  IADD3.X R14, PT, PT, R14, UR15, RZ, P6, !PT ;  /* 0x0000000f0e0e7c10 */ /* 0x000fc6000b7fe4ff */
[----:B------:R3:W-:Y:S04]  /*26c70*/  STL [R1+0x854], R16 ;  /* 0x0008541001007387 */ /* 0x0007e80000100800 */
[----:B------:R-:W-:Y:S04]  /*26c80*/  STL [R1+0x860], R13 ;  /* 0x0008600d01007387 */ /* 0x000fe80000100800 */
[----:B------:R-:W2:Y:S04]  /*26c90*/  LDL.LU R20, [R1+0x87c] ;  /* 0x00087c0001147983 */ /* 0x000ea80000300800 */
[----:B------:R1:W-:Y:S04]  /*26ca0*/  STL [R1+0x85c], R14 ;  /* 0x00085c0e01007387 */ /* 0x0003e80000100800 */
[----:B------:R-:W2:Y:S04]  /*26cb0*/  LDL.LU R19, [R1+0x880] ;  /* 0x0008800001137983 */ /* 0x000ea80000300800 */
[----:B------:R-:W2:Y:S04]  /*26cc0*/  LDL.LU R18, [R1+0x884] ;  /* 0x0008840001127983 */ /* 0x000ea80000300800 */
[----:B------:R-:W2:Y:S01]  /*26cd0*/  LDL.LU R17, [R1+0x888] ;  /* 0x0008880001117983 */ /* 0x000ea20000300800 */
[----:B-1----:R-:W-:-:S02]  /*26ce0*/  IMAD.MOV.U32 R6, RZ, RZ, R15 ;  /* 0x000000ffff067224 */ /* 0x002fc400078e000f */
[----:B------:R-:W-:Y:S02]  /*26cf0*/  IMAD.MOV.U32 R7, RZ, RZ, R16 ;  /* 0x000000ffff077224 */ /* 0x000fe400078e0010 */
        /* <DEDUP_REMOVED lines=18> */
[----:B------:R2:W-:Y:S04]  /*26e20*/  LDGSTS.E [R5+0x1ee00], desc[UR20][R6.64], P4 ;  /* 0x1ee0000006057fae */ /* 0x0005e8000a1a1014 */
[----:B-1----:R-:W4:Y:S04]  /*26e30*/  LDL.LU R10, [R1+0x8a4] ;  /* 0x0008a400010a7983 */ /* 0x002f280000300800 */
[----:B------:R-:W4:Y:S01]  /*26e40*/  LDL.LU R8, [R1+0x8ac] ;  /* 0x0008ac0001087983 */ /* 0x000f220000300800 */
[----:B------:R-:W-:-:S05]  /*26e50*/  IADD3 R9, P4, PT, R9, UR14, RZ ;  /* 0x0000000e09097c10 */ /* 0x000fca000ff9e0ff */
[----:B------:R-:W-:Y:S01]  /*26e60*/  STL [R1+0x870], R9 ;  /* 0x0008700901007387 */ /* 0x000fe20000100800 */
[----:B--2---:R-:W-:Y:S01]  /*26e70*/  IMAD.MOV.U32 R6, RZ, RZ, R9 ;  /* 0x000000ffff067224 */ /* 0x004fe200078e0009 */
[----:B------:R-:W-:Y:S02]  /*26e80*/  IADD3 R21, P6, PT, R21, UR14, RZ ;  /* 0x0000000e15157c10 */ /* 0x000fe4000ffde0ff */
[----:B------:R-:W-:-:S05]  /*26e90*/  IADD3.X R12, PT, PT, R12, UR15, RZ, P4, !PT ;  /* 0x0000000f0c0c7c10 */ /* 0x000fca000a7fe4ff */
[----:B------:R1:W-:Y:S01]  /*26ea0*/  STL [R1+0x86c], R12 ;  /* 0x00086c0c01007387 */ /* 0x0003e20000100800 */
[----:B------:R-:W-:Y:S01]  /*26eb0*/  IMAD.MOV.U32 R7, RZ, RZ, R12 ;  /* 0x000000ffff077224 */ /* 0x000fe200078e000c */
[----:B------:R-:W-:Y:S02]  /*26ec0*/  IADD3.X R22, PT, PT, R22, UR15, RZ, P6, !PT ;  /* 0x0000000f16167c10 */ /* 0x000fe4000b7fe4ff */
[----:B------:R-:W-:Y:S04]  /*26ed0*/  STL [R1+0x878], R21 ;  /* 0x0008781501007387 */ /* 0x000fe80000100800 */
[----:B------:R2:W-:Y:S04]  /*26ee0*/  LDGSTS.E [R5+0x1f000], desc[UR20][R6.64], P5 ;  /* 0x1f00000006057fae */ /* 0x0005e8000a9a1014 */
[----:B-1----:R-:W4:Y:S04]  /*26ef0*/  LDL.LU R12, [R1+0x8a0] ;  /* 0x0008a000010c7983 */ /* 0x002f280000300800 */
[----:B------:R-:W-:Y:S04]  /*26f00*/  STL [R1+0x874], R22 ;  /* 0x0008741601007387 */ /* 0x000fe80000100800 */
[----:B------:R-:W4:Y:S01]  /*26f10*/  LDL.LU R9, [R1+0x8a8] ;  /* 0x0008a80001097983 */ /* 0x000f220000300800 */
[----:B--2---:R-:W-:-:S02]  /*26f20*/  IMAD.MOV.U32 R6, RZ, RZ, R21 ;  /* 0x000000ffff067224 */ /* 0x004fc400078e0015 */
[----:B------:R-:W-:-:S05]  /*26f30*/  IMAD.MOV.U32 R7, RZ, RZ, R22 ;  /* 0x000000ffff077224 */ /* 0x000fca00078e0016 */
[----:B------:R1:W-:Y:S01]  /*26f40*/  LDGSTS.E [R5+0x1f200], desc[UR20][R6.64], P5 ;  /* 0x1f20000006057fae */ /* 0x0003e2000a9a1014 */
[----:B------:R-:W-:-:S04]  /*26f50*/  IADD3 R19, P4, PT, R19, UR14, RZ ;  /* 0x0000000e13137c10 */ /* 0x000fc8000ff9e0ff */
[----:B------:R-:W-:Y:S01]  /*26f60*/  IADD3.X R20, PT, PT, R20, UR15, RZ, P4, !PT ;  /* 0x0000000f14147c10 */ /* 0x000fe2000a7fe4ff */
[----:B-1----:R-:W-:Y:S01]  /*26f70*/  IMAD.MOV.U32 R6, RZ, RZ, R19 ;  /* 0x000000ffff067224 */ /* 0x002fe200078e0013 */
[----:B------:R-:W-:-:S03]  /*26f80*/  IADD3 R17, P6, PT, R17, UR14, RZ ;  /* 0x0000000e11117c10 */ /* 0x000fc6000ffde0ff */
[----:B------:R-:W-:Y:S01]  /*26f90*/  IMAD.MOV.U32 R7, RZ, RZ, R20 ;  /* 0x000000ffff077224 */ /* 0x000fe200078e0014 */
[----:B------:R-:W-:Y:S02]  /*26fa0*/  ISETP.GT.AND P4, PT, R4, 0x3f, PT ;  /* 0x0000003f0400780c */ /* 0x000fe40003f84270 */
[----:B------:R-:W-:Y:S02]  /*26fb0*/  IADD3.X R18, PT, PT, R18, UR15, RZ, P6, !PT ;  /* 0x0000000f12127c10 */ /* 0x000fe4000b7fe4ff */
[----:B------:R1:W-:Y:S01]  /*26fc0*/  LDGSTS.E [R5+0x1f400], desc[UR20][R6.64], P5 ;  /* 0x1f40000006057fae */ /* 0x0003e2000a9a1014 */
[----:B------:R-:W-:-:S04]  /*26fd0*/  SEL R4, RZ, 0x4, !P4 ;  /* 0x00000004ff047807 */ /* 0x000fc80006000000 */
[----:B------:R-:W-:Y:S02]  /*26fe0*/  SEL R4, R4, RZ, !P3 ;  /* 0x000000ff04047207 */ /* 0x000fe40005800000 */
[----:B-1----:R-:W-:Y:S01]  /*26ff0*/  MOV R6, R17 ;  /* 0x0000001100067202 */ /* 0x002fe20000000f00 */
[----:B------:R-:W-:Y:S01]  /*27000*/  IMAD.MOV.U32 R7, RZ, RZ, R18 ;  /* 0x000000ffff077224 */ /* 0x000fe200078e0012 */
[----:B------:R-:W-:-:S04]  /*27010*/  ISETP.NE.U32.AND P4, PT, R4, RZ, PT ;  /* 0x000000ff0400720c */ /* 0x000fc80003f85070 */
[----:B------:R1:W-:Y:S01]  /*27020*/  LDGSTS.E [R5+0x1f600], desc[UR20][R6.64], P5 ;  /* 0x1f60000006057fae */ /* 0x0003e2000a9a1014 */
[----:B---3--:R-:W-:-:S04]  /*27030*/  IADD3 R15, P5, PT, R15, UR14, RZ ;  /* 0x0000000e0f0f7c10 */ /* 0x008fc8000ffbe0ff */
[----:B------:R-:W-:Y:S01]  /*27040*/  IADD3.X R16, PT, PT, R16, UR15, RZ, P5, !PT ;  /* 0x0000000f10107c10 */ /* 0x000fe2000affe4ff */
[----:B------:R-:W-:Y:S01]  /*27050*/  STL [R1+0x880], R19 ;  /* 0x0008801301007387 */ /* 0x000fe20000100800 */
[----:B------:R-:W-:-:S03]  /*27060*/  IADD3 R13, P6, PT, R13, UR14, RZ ;  /* 0x0000000e0d0d7c10 */ /* 0x000fc6000ffde0ff */
[----:B------:R-:W-:Y:S01]  /*27070*/  STL [R1+0x87c], R20 ;  /* 0x00087c1401007387 */ /* 0x000fe20000100800 */
[----:B------:R-:W-:Y:S01]  /*27080*/  IADD3.X R14, PT, PT, R14, UR15, RZ, P6, !PT ;  /* 0x0000000f0e0e7c10 */ /* 0x000fe2000b7fe4ff */
[----:B-1----:R-:W-:Y:S02]  /*27090*/  IMAD.MOV.U32 R6, RZ, RZ, R15 ;  /* 0x000000ffff067224 */ /* 0x002fe400078e000f */
[----:B------:R-:W-:Y:S01]  /*270a0*/  STL [R1+0x888], R17 ;  /* 0x0008881101007387 */ /* 0x000fe20000100800 */
[----:B------:R-:W-:-:S03]  /*270b0*/  IMAD.MOV.U32 R7, RZ, RZ, R16 ;  /* 0x000000ffff077224 */ /* 0x000fc600078e0010 */
[----:B------:R-:W-:Y:S04]  /*270c0*/  STL [R1+0x884], R18 ;  /* 0x0008841201007387 */ /* 0x000fe80000100800 */
[----:B------:R-:W-:Y:S04]  /*270d0*/  STL [R1+0x890], R15 ;  /* 0x0008900f01007387 */ /* 0x000fe80000100800 */
[----:B------:R1:W-:Y:S04]  /*270e0*/  STL [R1+0x88c], R16 ;  /* 0x00088c1001007387 */ /* 0x0003e80000100800 */
[----:B------:R2:W-:Y:S04]  /*270f0*/  STL [R1+0x89c], R13 ;  /* 0x00089c0d01007387 */ /* 0x0005e80000100800 */
[----:B------:R3:W-:Y:S04]  /*27100*/  LDGSTS.E [R5+0x1f800], desc[UR20][R6.64], P4 ;  /* 0x1f80000006057fae */ /* 0x0007e8000a1a1014 */
[----:B------:R-:W-:Y:S04]  /*27110*/  STL [R1+0x894], R14 ;  /* 0x0008940e01007387 */ /* 0x000fe80000100800 */
[----:B-1----:R-:W4:Y:S01]  /*27120*/  LDL.LU R16, [R1+0x8b0] ;  /* 0x0008b00001107983 */ /* 0x002f220000300800 */
[----:B---3--:R-:W-:-:S03]  /*27130*/  IMAD.MOV.U32 R6, RZ, RZ, R13 ;  /* 0x000000ffff067224 */ /* 0x008fc600078e000d */
[----:B--2---:R-:W2:Y:S04]  /*27140*/  LDL.LU R13, [R1+0x8b4] ;  /* 0x0008b400010d7983 */ /* 0x004ea80000300800 */
[----:B------:R-:W3:Y:S04]  /*27150*/  LDL.LU R20, [R1+0x8d0] ;  /* 0x0008d00001147983 */ /* 0x000ee80000300800 */
[----:B------:R-:W3:Y:S01]  /*27160*/  LDL.LU R19, [R1+0x8d4] ;  /* 0x0008d40001137983 */ /* 0x000ee20000300800 */
[----:B------:R-:W-:Y:S01]  /*27170*/  IMAD.MOV.U32 R7, RZ, RZ, R14 ;  /* 0x000000ffff077224 */ /* 0x000fe200078e000e */
[----:B----4-:R-:W-:-:S04]  /*27180*/  IADD3 R10, P5, PT, R10, UR14, RZ ;  /* 0x0000000e0a0a7c10 */ /* 0x010fc8000ffbe0ff */
[----:B------:R1:W-:Y:S04]  /*27190*/  LDGSTS.E [R5+0x1fa00], desc[UR20][R6.64], P4 ;  /* 0x1fa0000006057fae */ /* 0x0003e8000a1a1014 */
[----:B------:R4:W-:Y:S01]  /*271a0*/  STL [R1+0x8a4], R10 ;  /* 0x0008a40a01007387 */ /* 0x0009e20000100800 */
[----:B-1----:R-:W-:Y:S02]  /*271b0*/  IMAD.MOV.U32 R6, RZ, RZ, R10 ;  /* 0x000000ffff067224 */ /* 0x002fe400078e000a */
[----:B----4-:R-:W1:Y:S01]  /*271c0*/  S2R R10, SR_TID.X ;  /* 0x00000000000a7919 */ /* 0x010e620000002100 */
[----:B------:R-:W-:Y:S01]  /*271d0*/  IADD3 R8, P6, PT, R8, UR14, RZ ;  /* 0x0000000e08087c10 */ /* 0x000fe2000ffde0ff */
[----:B------:R-:W-:Y:S01]  /*271e0*/  IMAD R4, R2, -0x40, R11 ;  /* 0xffffffc002047824 */ /* 0x000fe200078e020b */
[----:B------:R-:W-:-:S05]  /*271f0*/  IADD3.X R12, PT, PT, R12, UR15, RZ, P5, !PT ;  /* 0x0000000f0c0c7c10 */ /* 0x000fca000affe4ff */
[----:B------:R-:W-:Y:S01]  /*27200*/  IMAD.MOV.U32 R7, RZ, RZ, R12 ;  /* 0x000000ffff077224 */ /* 0x000fe200078e000c */
[----:B------:R-:W-:Y:S01]  /*27210*/  IADD3.X R9, PT, PT, R9, UR15, RZ, P6, !PT ;  /* 0x0000000f09097c10 */ /* 0x000fe2000b7fe4ff */
[----:B------:R-:W-:Y:S04]  /*27220*/  STL [R1+0x8a0], R12 ;  /* 0x0008a00c01007387 */ /* 0x000fe80000100800 */
[----:B------:R4:W-:Y:S04]  /*27230*/  STL [R1+0x8ac], R8 ;  /* 0x0008ac0801007387 */ /* 0x0009e80000100800 */
[----:B------:R1:W-:Y:S04]  /*27240*/  LDGSTS.E [R5+0x1fc00], desc[UR20][R6.64], P4 ;  /* 0x1fc0000006057fae */ /* 0x0003e8000a1a1014 */
[----:B------:R4:W-:Y:S01]  /*27250*/  STL [R1+0x8a8], R9 ;  /* 0x0008a80901007387 */ /* 0x0009e20000100800 */
[----:B-1----:R-:W-:-:S03]  /*27260*/  MOV R6, R8 ;  /* 0x0000000800067202 */ /* 0x002fc60000000f00 */
[----:B----4-:R-:W4:Y:S01]  /*27270*/  LDL.LU R8, [R1+0x8f4] ;  /* 0x0008f40001087983 */ /* 0x010f220000300800 */
[----:B------:R-:W-:-:S03]  /*27280*/  IMAD.MOV.U32 R7, RZ, RZ, R9 ;  /* 0x000000ffff077224 */ /* 0x000fc600078e0009 */
[----:B------:R-:W4:Y:S04]  /*27290*/  LDL.LU R9, [R1+0x914] ;  /* 0x0009140001097983 */ /* 0x000f280000300800 */
[----:B------:R-:W4:Y:S04]  /*272a0*/  LDL.LU R14, [R1+0x8f0] ;  /* 0x0008f000010e7983 */ /* 0x000f280000300800 */
[----:B------:R-:W4:Y:S04]  /*272b0*/  LDL.LU R15, [R1+0x910] ;  /* 0x00091000010f7983 */ /* 0x000f280000300800 */
[----:B------:R-:W4:Y:S04]  /*272c0*/  LDL.LU R18, [R1+0x930] ;  /* 0x0009300001127983 */ /* 0x000f280000300800 */
[----:B------:R1:W-:Y:S04]  /*272d0*/  LDGSTS.E [R5+0x1fe00], desc[UR20][R6.64], P4 ;  /* 0x1fe0000006057fae */ /* 0x0003e8000a1a1014 */
[----:B------:R-:W4:Y:S04]  /*272e0*/  LDL.LU R17, [R1+0x934] ;  /* 0x0009340001117983 */ /* 0x000f280000300800 */
[----:B------:R-:W4:Y:S01]  /*272f0*/  LDL.LU R11, [R1+0x950] ;  /* 0x00095000010b7983 */ /* 0x000f220000300800 */
[----:B-1----:R-:W-:Y:S01]  /*27300*/  LOP3.LUT R5, R10, 0x3f, RZ, 0xc0, !PT ;  /* 0x0000003f0a057812 */ /* 0x002fe200078ec0ff */
[----:B------:R-:W-:-:S02]  /*27310*/  UIADD3 UR18, UPT, UPT, UR18, 0x1, URZ ;  /* 0x0000000112127890 */ /* 0x000fc4000fffe0ff */
[----:B------:R-:W4:Y:S01]  /*27320*/  LDL.LU R10, [R1+0x954] ;  /* 0x00095400010a7983 */ /* 0x000f220000300800 */
[----:B------:R-:W-:-:S03]  /*27330*/  ISETP.GE.AND P4, PT, R5, R4, PT ;  /* 0x000000040500720c */ /* 0x000fc60003f86270 */
[----:B------:R-:W4:Y:S01]  /*27340*/  LDL.LU R7, [R1+0x974] ;  /* 0x0009740001077983 */ /* 0x000f220000300800 */
[----:B------:R-:W-:-:S03]  /*27350*/  SEL R4, RZ, 0x4, P4 ;  /* 0x00000004ff047807 */ /* 0x000fc60002000000 */
[----:B------:R-:W4:Y:S01]  /*27360*/  LDL.LU R12, [R1+0x994] ;  /* 0x00099400010c7983 */ /* 0x000f220000300800 */
[----:B------:R-:W-:-:S03]  /*27370*/  SEL R4, R4, RZ, !P3 ;  /* 0x000000ff04047207 */ /* 0x000fc60005800000 */
[----:B------:R-:W0:Y:S01]  /*27380*/  LDGDEPBAR ;  /* 0x00000000000079af */ /* 0x000e220000000000 */
[----:B------:R-:W-:Y:S02]  /*27390*/  ISETP.NE.U32.AND P3, PT, R4, RZ, PT ;  /* 0x000000ff0400720c */ /* 0x000fe40003f65070 */
[----:B--2---:R-:W-:-:S04]  /*273a0*/  IADD3 R13, P4, PT, R13, UR12, RZ ;  /* 0x0000000c0d0d7c10 */ /* 0x004fc8000ff9e0ff */
[----:B------:R-:W-:Y:S02]  /*273b0*/  IADD3.X R16, PT, PT, R16, UR13, RZ, P4, !PT ;  /* 0x0000000d10107c10 */ /* 0x000fe4000a7fe4ff */
[----:B---3--:R-:W-:Y:S01]  /*273c0*/  IADD3 R19, P5, PT, R19, UR12, RZ ;  /* 0x0000000c13137c10 */ /* 0x008fe2000ffbe0ff */
[----:B------:R-:W-:Y:S03]  /*273d0*/  STL [R1+0x8b4], R13 ;  /* 0x0008b40d01007387 */ /* 0x000fe60000100800 */
[----:B------:R-:W-:Y:S01]  /*273e0*/  IADD3.X R20, PT, PT, R20, UR13, RZ, P5, !PT ;  /* 0x0000000d14147c10 */ /* 0x000fe2000affe4ff */
[----:B------:R1:W-:Y:S01]  /*273f0*/  STL [R1+0x8b0], R16 ;  /* 0x0008b01001007387 */ /* 0x0003e20000100800 */
[----:B------:R-:W-:-:S03]  /*27400*/  IMAD.MOV.U32 R5, RZ, RZ, R16 ;  /* 0x000000ffff057224 */ /* 0x000fc600078e0010 */
[----:B------:R-:W-:Y:S04]  /*27410*/  STL [R1+0x8d4], R19 ;  /* 0x0008d41301007387 */ /* 0x000fe80000100800 */
[----:B------:R-:W-:Y:S01]  /*27420*/  STL [R1+0x8d0], R20 ;  /* 0x0008d01401007387 */ /* 0x000fe20000100800 */
[----:B------:R-:W-:-:S03]  /*27430*/  IMAD.MOV.U32 R4, RZ, RZ, R13 ;  /* 0x000000ffff047224 */ /* 0x000fc600078e000d */
[----:B-1----:R-:W2:Y:S04]  /*27440*/  LDL.LU R16, [R1+0x970] ;  /* 0x0009700001107983 */ /* 0x002ea80000300800 */
[----:B------:R-:W3:Y:S01]  /*27450*/  LDL.LU R13, [R1+0x990] ;  /* 0x00099000010d7983 */ /* 0x000ee20000300800 */
[----:B------:R-:W-:-:S04]  /*27460*/  UISETP.GT.AND UP1, UPT, UR18, 0x2, UPT ;  /* 0x000000021200788c */ /* 0x000fc8000bf24270 */
[----:B------:R-:W-:-:S04]  /*27470*/  USEL UR18, UR18, URZ, !UP1 ;  /* 0x000000ff12127287 */ /* 0x000fc8000c800000 */
[----:B------:R-:W-:-:S06]  /*27480*/  ULEA UR9, UR18, UR7, 0xe ;  /* 0x0000000712097291 */ /* 0x000fcc000f8e70ff */
[----:B------:R-:W-:-:S05]  /*27490*/  VIADD R6, R252, UR9 ;  /* 0x00000009fc067c36 */ /* 0x000fca0008000000 */
[----:B------:R1:W-:Y:S02]  /*274a0*/  LDGSTS.E [R6+0x40000], desc[UR20][R4.64], P3 ;  /* 0x4000000004067fae */ /* 0x0003e400099a1014 */
[----:B-1----:R-:W-:Y:S02]  /*274b0*/  IMAD.MOV.U32 R4, RZ, RZ, R19 ;  /* 0x000000ffff047224 */ /* 0x002fe400078e0013 */
[----:B------:R-:W-:-:S05]  /*274c0*/  IMAD.MOV.U32 R5, RZ, RZ, R20 ;  /* 0x000000ffff057224 */ /* 0x000fca00078e0014 */
[----:B------:R1:W-:Y:S01]  /*274d0*/  LDGSTS.E [R6+0x40400], desc[UR20][R4.64], P3 ;  /* 0x4040000004067fae */ /* 0x0003e200099a1014 */
[----:B----4-:R-:W-:Y:S02]  /*274e0*/  IADD3 R8, P4, PT, R8, UR12, RZ ;  /* 0x0000000c08087c10 */ /* 0x010fe4000ff9e0ff */
[----:B------:R-:W-:Y:S02]  /*274f0*/  IADD3 R9, P5, PT, R9, UR12, RZ ;  /* 0x0000000c09097c10 */ /* 0x000fe4000ffbe0ff */
[----:B------:R-:W-:Y:S01]  /*27500*/  IADD3.X R14, PT, PT, R14, UR13, RZ, P4, !PT ;  /* 0x0000000d0e0e7c10 */ /* 0x000fe2000a7fe4ff */
[----:B------:R-:W-:Y:S01]  /*27510*/  STL [R1+0x8f4], R8 ;  /* 0x0008f40801007387 */ /* 0x000fe20000100800 */
[----:B-1----:R-:W-:Y:S01]  /*27520*/  IMAD.MOV.U32 R4, RZ, RZ, R8 ;  /* 0x000000ffff047224 */ /* 0x002fe200078e0008 */
[----:B------:R-:W-:Y:S02]  /*27530*/  IADD3.X R15, PT, PT, R15, UR13, RZ, P5, !PT ;  /* 0x0000000d0f0f7c10 */ /* 0x000fe4000affe4ff */
[----:B------:R1:W-:Y:S01]  /*27540*/  STL [R1+0x8f0], R14 ;  /* 0x0008f00e01007387 */ /* 0x0003e20000100800 */
[----:B------:R-:W-:-:S03]  /*27550*/  MOV R5, R14 ;  /* 0x0000000e00057202 */ /* 0x000fc60000000f00 */
[----:B------:R-:W-:Y:S04]  /*27560*/  STL [R1+0x914], R9 ;  /* 0x0009140901007387 */ /* 0x000fe80000100800 */
[----:B------:R4:W-:Y:S01]  /*27570*/  LDGSTS.E [R6+0x40800], desc[UR20][R4.64], P3 ;  /* 0x4080000004067fae */ /* 0x0009e200099a1014 */
[----:B------:R-:W-:-:S03]  /*27580*/  IADD3 R17, P4, PT, R17, UR12, RZ ;  /* 0x0000000c11117c10 */ /* 0x000fc6000ff9e0ff */
[----:B-1----:R-:W3:Y:S04]  /*27590*/  LDL.LU R14, [R1+0x8bc] ;  /* 0x0008bc00010e7983 */ /* 0x002ee80000300800 */
[----:B------:R1:W-:Y:S01]  /*275a0*/  STL [R1+0x910], R15 ;  /* 0x0009100f01007387 */ /* 0x0003e20000100800 */
[----:B------:R-:W-:-:S03]  /*275b0*/  IADD3.X R18, PT, PT, R18, UR13, RZ, P4, !PT ;  /* 0x0000000d12127c10 */ /* 0x000fc6000a7fe4ff */
[----:B------:R-:W3:Y:S01]  /*275c0*/  LDL.LU R8, [R1+0x8dc] ;  /* 0x0008dc0001087983 */ /* 0x000ee20000300800 */
[----:B------:R-:W-:Y:S01]  /*275d0*/  IADD3 R10, P5, PT, R10, UR12, RZ ;  /* 0x0000000c0a0a7c10 */ /* 0x000fe2000ffbe0ff */
[----:B----4-:R-:W-:Y:S02]  /*275e0*/  IMAD.MOV.U32 R5, RZ, RZ, R15 ;  /* 0x000000ffff057224 */ /* 0x010fe400078e000f */
[----:B------:R-:W-:Y:S01]  /*275f0*/  IMAD.MOV.U32 R4, RZ, RZ, R9 ;  /* 0x000000ffff047224 */ /* 0x000fe200078e0009 */
[----:B-1----:R-:W4:Y:S01]  /*27600*/  LDL.LU R15, [R1+0x8b8] ;  /* 0x0008b800010f7983 */ /* 0x002f220000300800 */
[----:B------:R-:W-:-:S03]  /*27610*/  IADD3.X R11, PT, PT, R11, UR13, RZ, P5, !PT ;  /* 0x0000000d0b0b7c10 */ /* 0x000fc6000affe4ff */
[----:B------:R-:W4:Y:S04]  /*27620*/  LDL.LU R9, [R1+0x8d8] ;  /* 0x0008d80001097983 */ /* 0x000f280000300800 */
[----:B------:R-:W-:Y:S04]  /*27630*/  STL [R1+0x934], R17 ;  /* 0x0009341101007387 */ /* 0x000fe80000100800 */
[----:B------:R-:W-:Y:S04]  /*27640*/  STL [R1+0x930], R18 ;  /* 0x0009301201007387 */ /* 0x000fe80000100800 */
[----:B------:R1:W-:Y:S04]  /*27650*/  LDGSTS.E [R6+0x40c00], desc[UR20][R4.64], P3 ;  /* 0x40c0000004067fae */ /* 0x0003e800099a1014 */
[----:B------:R-:W-:Y:S04]  /*27660*/  STL [R1+0x954], R10 ;  /* 0x0009540a01007387 */ /* 0x000fe80000100800 */
[----:B------:R1:W-:Y:S02]  /*27670*/  STL [R1+0x950], R11 ;  /* 0x0009500b01007387 */ /* 0x0003e40000100800 */
[----:B-1----:R-:W-:-:S02]  /*27680*/  IMAD.MOV.U32 R4, RZ, RZ, R17 ;  /* 0x000000ffff047224 */ /* 0x002fc400078e0011 */
[----:B------:R-:W4:Y:S01]  /*27690*/  LDL.LU R20, [R1+0x8f8] ;  /* 0x0008f80001147983 */ /* 0x000f220000300800 */
[----:B------:R-:W-:-:S03]  /*276a0*/  IMAD.MOV.U32 R5, RZ, RZ, R18 ;  /* 0x000000ffff057224 */ /* 0x000fc600078e0012 */
[----:B------:R-:W4:Y:S04]  /*276b0*/  LDL.LU R19, [R1+0x8fc] ;  /* 0x0008fc0001137983 */ /* 0x000f280000300800 */
[----:B------:R1:W-:Y:S01]  /*276c0*/  LDGSTS.E [R6+0x41000], desc[UR20][R4.64], P3 ;  /* 0x4100000004067fae */ /* 0x0003e200099a1014 */
[----:B------:R-:W-:Y:S01]  /*276d0*/  IADD3 R7, P4, PT, R7, UR12, RZ ;  /* 0x0000000c07077c10 */ /* 0x000fe2000ff9e0ff */
[----:B-1----:R-:W-:Y:S02]  /*276e0*/  IMAD.MOV.U32 R5, RZ, RZ, R11 ;  /* 0x000000ffff057224 */ /* 0x002fe400078e000b */
[----:B------:R-:W-:Y:S01]  /*276f0*/  IMAD.MOV.U32 R4, RZ, RZ, R10 ;  /* 0x000000ffff047224 */ /* 0x000fe200078e000a */
[----:B------:R-:W4:Y:S04]  /*27700*/  LDL.LU R11, [R1+0x918] ;  /* 0x00091800010b7983 */ /* 0x000f280000300800 */
[----:B------:R-:W4:Y:S01]  /*27710*/  LDL.LU R10, [R1+0x91c] ;  /* 0x00091c00010a7983 */ /* 0x000f220000300800 */
[----:B------:R-:W-:-:S03]  /*27720*/  IADD3 R12, P5, PT, R12, UR12, RZ ;  /* 0x0000000c0c0c7c10 */ /* 0x000fc6000ffbe0ff */
[----:B------:R1:W-:Y:S04]  /*27730*/  STL [R1+0x974], R7 ;  /* 0x0009740701007387 */ /* 0x0003e80000100800 */
[----:B------:R1:W-:Y:S02]  /*27740*/  LDGSTS.E [R6+0x41400], desc[UR20][R4.64], P3 ;  /* 0x4140000004067fae */ /* 0x0003e400099a1014 */
[----:B-1----:R-:W-:Y:S01]  /*27750*/  IMAD.MOV.U32 R4, RZ, RZ, R7 ;  /* 0x000000ffff047224 */ /* 0x002fe200078e0007 */
[----:B--2---:R-:W-:Y:S02]  /*27760*/  IADD3.X R16, PT, PT, R16, UR13, RZ, P4, !PT ;  /* 0x0000000d10107c10 */ /* 0x004fe4000a7fe4ff */
[----:B---3--:R-:W-:-:S03]  /*27770*/  IADD3.X R13, PT, PT, R13, UR13, RZ, P5, !PT ;  /* 0x0000000d0d0d7c10 */ /* 0x008fc6000affe4ff */
[----:B------:R1:W-:Y:S01]  /*27780*/  STL [R1+0x970], R16 ;  /* 0x0009701001007387 */ /* 0x0003e20000100800 */
[----:B------:R-:W-:-:S03]  /*27790*/  MOV R5, R16 ;  /* 0x0000001000057202 */ /* 0x000fc60000000f00 */
[----:B------:R2:W-:Y:S04]  /*277a0*/  STL [R1+0x994], R12 ;  /* 0x0009940c01007387 */ /* 0x0005e80000100800 */
[----:B------:R-:W3:Y:S04]  /*277b0*/  LDL.LU R7, [R1+0x93c] ;  /* 0x00093c0001077983 */ /* 0x000ee80000300800 */
[----:B------:R2:W-:Y:S04]  /*277c0*/  STL [R1+0x990], R13 ;  /* 0x0009900d01007387 */ /* 0x0005e80000100800 */
[----:B-1----:R-:W3:Y:S04]  /*277d0*/  LDL.LU R16, [R1+0x95c] ;  /* 0x00095c0001107983 */ /* 0x002ee80000300800 */
[----:B------:R-:W3:Y:S04]  /*277e0*/  LDL.LU R17, [R1+0x938] ;  /* 0x0009380001117983 */ /* 0x000ee80000300800 */
[----:B------:R-:W3:Y:S04]  /*277f0*/  LDL.LU R18, [R1+0x958] ;  /* 0x0009580001127983 */ /* 0x000ee80000300800 */
[----:B------:R1:W-:Y:S02]  /*27800*/  LDGSTS.E [R6+0x41800], desc[UR20][R4.64], P3 ;  /* 0x4180000004067fae */ /* 0x0003e400099a1014 */
[----:B-1----:R-:W-:-:S02]  /*27810*/  IMAD.MOV.U32 R4, RZ, RZ, R12 ;  /* 0x000000ffff047224 */ /* 0x002fc400078e000c */
[----:B------:R-:W-:Y:S01]  /*27820*/  IMAD.MOV.U32 R5, RZ, RZ, R13 ;  /* 0x000000ffff057224 */ /* 0x000fe200078e000d */
[----:B--2---:R-:W2:Y:S04]  /*27830*/  LDL.LU R12, [R1+0x97c] ;  /* 0x00097c00010c7983 */ /* 0x004ea80000300800 */
[----:B------:R1:W-:Y:S04]  /*27840*/  LDGSTS.E [R6+0x41c00], desc[UR20][R4.64], P3 ;  /* 0x41c0000004067fae */ /* 0x0003e800099a1014 */
[----:B------:R-:W2:Y:S01]  /*27850*/  LDL.LU R13, [R1+0x99c] ;  /* 0x00099c00010d7983 */ /* 0x000ea20000300800 */
[----:B-1----:R-:W-:-:S05]  /*27860*/  LOP3.LUT R6, R252, 0x20, RZ, 0x3c, !PT ;  /* 0x00000020fc067812 */ /* 0x002fca00078e3cff */
[----:B------:R-:W-:Y:S01]  /*27870*/  VIADD R6, R6, UR9 ;  /* 0x0000000906067c36 */ /* 0x000fe20008000000 */
[----:B------:R-:W-:Y:S02]  /*27880*/  IADD3 R14, P4, PT, R14, UR12, RZ ;  /* 0x0000000c0e0e7c10 */ /* 0x000fe4000ff9e0ff */
[----:B------:R-:W-:-:S03]  /*27890*/  IADD3 R8, P5, PT, R8, UR12, RZ ;  /* 0x0000000c08087c10 */ /* 0x000fc6000ffbe0ff */
[----:B------:R1:W-:Y:S01]  /*278a0*/  STL [R1+0x8bc], R14 ;  /* 0x0008bc0e01007387 */ /* 0x0003e20000100800 */
[----:B----4-:R-:W-:-:S03]  /*278b0*/  IADD3.X R15, PT, PT, R15, UR13, RZ, P4, !PT ;  /* 0x0000000d0f0f7c10 */ /* 0x010fc6000a7fe4ff */
[----:B------:R-:W-:Y:S01]  /*278c0*/  STL [R1+0x8dc], R8 ;  /* 0x0008dc0801007387 */ /* 0x000fe20000100800 */
[----:B------:R-:W-:-:S03]  /*278d0*/  IMAD.MOV.U32 R4, RZ, RZ, R14 ;  /* 0x000000ffff047224 */ /* 0x000fc600078e000e */
[----:B------:R4:W-:Y:S01]  /*278e0*/  STL [R1+0x8b8], R15 ;  /* 0x0008b80f01007387 */ /* 0x0009e20000100800 */
[----:B------:R-:W-:Y:S01]  /*278f0*/  IMAD.MOV.U32 R5, RZ, RZ, R15 ;  /* 0x000000ffff057224 */ /* 0x000fe200078e000f */
[----:B------:R-:W-:Y:S02]  /*27900*/  IADD3.X R9, PT, PT, R9, UR13, RZ, P5, !PT ;  /* 0x0000000d09097c10 */ /* 0x000fe4000affe4ff */
[----:B-1----:R-:W2:Y:S04]  /*27910*/  LDL.LU R14, [R1+0x978] ;  /* 0x00097800010e7983 */ /* 0x002ea80000300800 */
[----:B------:R1:W-:Y:S04]  /*27920*/  LDGSTS.E [R6+0x40100], desc[UR20][R4.64], P3 ;  /* 0x4010000004067fae */ /* 0x0003e800099a1014 */
[----:B----4-:R-:W4:Y:S01]  /*27930*/  LDL.LU R15, [R1+0x998] ;  /* 0x00099800010f7983 */ /* 0x010f220000300800 */
[----:B-1----:R-:W-:-:S02]  /*27940*/  IMAD.MOV.U32 R4, RZ, RZ, R8 ;  /* 0x000000ffff047224 */ /* 0x002fc400078e0008 */
[----:B------:R-:W-:Y:S01]  /*27950*/  IMAD.MOV.U32 R5, RZ, RZ, R9 ;  /* 0x000000ffff057224 */ /* 0x000fe200078e0009 */
[----:B------:R-:W-:-:S04]  /*27960*/  IADD3 R19, P4, PT, R19, UR12, RZ ;  /* 0x0000000c13137c10 */ /* 0x000fc8000ff9e0ff */
[----:B------:R1:W-:Y:S01]  /*27970*/  LDGSTS.E [R6+0x40500], desc[UR20][R4.64], P3 ;  /* 0x4050000004067fae */ /* 0x0003e200099a1014 */
[----:B------:R-:W-:-:S03]  /*27980*/  IADD3.X R20, PT, PT, R20, UR13, RZ, P4, !PT ;  /* 0x0000000d14147c10 */ /* 0x000fc6000a7fe4ff */
[----:B------:R1:W-:Y:S04]  /*27990*/  STL [R1+0x8d8], R9 ;  /* 0x0008d80901007387 */ /* 0x0003e80000100800 */
[----:B------:R-:W4:Y:S01]  /*279a0*/  LDL.LU R8, [R1+0x8c4] ;  /* 0x0008c40001087983 */ /* 0x000f220000300800 */
[----:B-1----:R-:W-:Y:S01]  /*279b0*/  MOV R4, R19 ;  /* 0x0000001300047202 */ /* 0x002fe20000000f00 */
[----:B------:R-:W-:Y:S02]  /*279c0*/  IMAD.MOV.U32 R5, RZ, RZ, R20 ;  /* 0x000000ffff057224 */ /* 0x000fe400078e0014 */
[----:B------:R-:W4:Y:S01]  /*279d0*/  LDL.LU R9, [R1+0x8e4] ;  /* 0x0008e40001097983 */ /* 0x000f220000300800 */
[----:B------:R-:W-:-:S03]  /*279e0*/  IADD3 R10, P5, PT, R10, UR12, RZ ;  /* 0x0000000c0a0a7c10 */ /* 0x000fc6000ffbe0ff */
[----:B------:R-:W-:Y:S01]  /*279f0*/  STL [R1+0x8fc], R19 ;  /* 0x0008fc1301007387 */ /* 0x000fe20000100800 */
[----:B------:R-:W-:-:S03]  /*27a00*/  IADD3.X R11, PT, PT, R11, UR13, RZ, P5, !PT ;  /* 0x0000000d0b0b7c10 */ /* 0x000fc6000affe4ff */
[----:B------:R-:W-:Y:S04]  /*27a10*/  STL [R1+0x8f8], R20 ;  /* 0x0008f81401007387 */ /* 0x000fe80000100800 */
[----:B------:R1:W-:Y:S04]  /*27a20*/  STL [R1+0x91c], R10 ;  /* 0x00091c0a01007387 */ /* 0x0003e80000100800 */
[----:B------:R1:W-:Y:S04]  /*27a30*/  LDGSTS.E [R6+0x40900], desc[UR20][R4.64], P3 ;  /* 0x4090000004067fae */ /* 0x0003e800099a1014 */
[----:B------:R1:W-:Y:S02]  /*27a40*/  STL [R1+0x918], R11 ;  /* 0x0009180b01007387 */ /* 0x0003e40000100800 */
[----:B-1----:R-:W-:-:S02]  /*27a50*/  IMAD.MOV.U32 R4, RZ, RZ, R10 ;  /* 0x000000ffff047224 */ /* 0x002fc400078e000a */
[----:B------:R-:W4:Y:S01]  /*27a60*/  LDL.LU R10, [R1+0x8c0] ;  /* 0x0008c000010a7983 */ /* 0x000f220000300800 */
[----:B------:R-:W-:-:S03]  /*27a70*/  IMAD.MOV.U32 R5, RZ, RZ, R11 ;  /* 0x000000ffff057224 */ /* 0x000fc600078e000b */
[----:B------:R-:W4:Y:S04]  /*27a80*/  LDL.LU R11, [R1+0x8e0] ;  /* 0x0008e000010b7983 */ /* 0x000f280000300800 */
[----:B------:R1:W-:Y:S01]  /*27a90*/  LDGSTS.E [R6+0x40d00], desc[UR20][R4.64], P3 ;  /* 0x40d0000004067fae */ /* 0x0003e200099a1014 */
[----:B---3--:R-:W-:Y:S02]  /*27aa0*/  IADD3 R7, P4, PT, R7, UR12, RZ ;  /* 0x0000000c07077c10 */ /* 0x008fe4000ff9e0ff */
[----:B------:R-:W-:Y:S02]  /*27ab0*/  IADD3 R16, P5, PT, R16, UR12, RZ ;  /* 0x0000000c10107c10 */ /* 0x000fe4000ffbe0ff */
[----:B------:R-:W-:Y:S01]  /*27ac0*/  IADD3.X R17, PT, PT, R17, UR13, RZ, P4, !PT ;  /* 0x0000000d11117c10 */ /* 0x000fe2000a7fe4ff */
[----:B------:R-:W-:Y:S01]  /*27ad0*/  STL [R1+0x93c], R7 ;  /* 0x00093c0701007387 */ /* 0x000fe20000100800 */
[----:B-1----:R-:W-:Y:S01]  /*27ae0*/  IMAD.MOV.U32 R4, RZ, RZ, R7 ;  /* 0x000000ffff047224 */ /* 0x002fe200078e0007 */
[----:B------:R-:W-:-:S02]  /*27af0*/  IADD3.X R18, PT, PT, R18, UR13, RZ, P5, !PT ;  /* 0x0000000d12127c10 */ /* 0x000fc4000affe4ff */
[----:B------:R-:W-:Y:S01]  /*27b00*/  IMAD.MOV.U32 R5, RZ, RZ, R17 ;  /* 0x000000ffff057224 */ /* 0x000fe200078e0011 */
[----:B------:R1:W-:Y:S04]  /*27b10*/  STL [R1+0x938], R17 ;  /* 0x0009381101007387 */ /* 0x0003e80000100800 */
[----:B------:R-:W-:Y:S04]  /*27b20*/  STL [R1+0x95c], R16 ;  /* 0x00095c1001007387 */ /* 0x000fe80000100800 */
[----:B------:R3:W-:Y:S04]  /*27b30*/  LDGSTS.E [R6+0x41100], desc[UR20][R4.64], P3 ;  /* 0x4110000004067fae */ /* 0x0007e800099a1014 */
[----:B-1----:R-:W4:Y:S04]  /*27b40*/  LDL.LU R17, [R1+0x904] ;  /* 0x0009040001117983 */ /* 0x002f280000300800 */
[----:B------:R1:W-:Y:S04]  /*27b50*/  STL [R1+0x958], R18 ;  /* 0x0009581201007387 */ /* 0x0003e80000100800 */
[----:B------:R-:W4:Y:S01]  /*27b60*/  LDL.LU R7, [R1+0x924] ;  /* 0x0009240001077983 */ /* 0x000f220000300800 */
[----:B---3--:R-:W-:-:S03]  /*27b70*/  IMAD.MOV.U32 R5, RZ, RZ, R18 ;  /* 0x000000ffff057224 */ /* 0x008fc600078e0012 */
[----:B-1----:R-:W3:Y:S01]  /*27b80*/  LDL.LU R18, [R1+0x900] ;  /* 0x0009000001127983 */ /* 0x002ee20000300800 */
[----:B------:R-:W-:-:S03]  /*27b90*/  IMAD.MOV.U32 R4, RZ, RZ, R16 ;  /* 0x000000ffff047224 */ /* 0x000fc600078e0010 */
[----:B------:R-:W3:Y:S01]  /*27ba0*/  LDL.LU R16, [R1+0x920] ;  /* 0x0009200001107983 */ /* 0x000ee20000300800 */
[----:B--2---:R-:W-:Y:S02]  /*27bb0*/  IADD3 R12, P4, PT, R12, UR12, RZ ;  /* 0x0000000c0c0c7c10 */ /* 0x004fe4000ff9e0ff */
[----:B------:R-:W-:Y:S01]  /*27bc0*/  IADD3 R13, P5, PT, R13, UR12, RZ ;  /* 0x0000000c0d0d7c10 */ /* 0x000fe2000ffbe0ff */
[----:B------:R1:W-:Y:S04]  /*27bd0*/  LDGSTS.E [R6+0x41500], desc[UR20][R4.64], P3 ;  /* 0x4150000004067fae */ /* 0x0003e800099a1014 */
[----:B------:R-:W-:Y:S01]  /*27be0*/  STL [R1+0x97c], R12 ;  /* 0x00097c0c01007387 */ /* 0x000fe20000100800 */
[----:B-1----:R-:W-:Y:S02]  /*27bf0*/  MOV R4, R12 ;  /* 0x0000000c00047202 */ /* 0x002fe40000000f00 */
[----:B------:R-:W-:-:S05]  /*27c00*/  IADD3.X R14, PT, PT, R14, UR13, RZ, P4, !PT ;  /* 0x0000000d0e0e7c10 */ /* 0x000fca000a7fe4ff */
[----:B------:R-:W-:Y:S01]  /*27c10*/  IMAD.MOV.U32 R5, RZ, RZ, R14 ;  /* 0x000000ffff057224 */ /* 0x000fe200078e000e */
[----:B------:R1:W-:Y:S01]  /*27c20*/  STL [R1+0x978], R14 ;  /* 0x0009780e01007387 */ /* 0x0003e20000100800 */
[----:B----4-:R-:W-:-:S03]  /*27c30*/  IADD3.X R15, PT, PT, R15, UR13, RZ, P5, !PT ;  /* 0x0000000d0f0f7c10 */ /* 0x010fc6000affe4ff */
[----:B------:R-:W-:Y:S04]  /*27c40*/  STL [R1+0x99c], R13 ;  /* 0x00099c0d01007387 */ /* 0x000fe80000100800 */
[----:B------:R2:W-:Y:S04]  /*27c50*/  LDGSTS.E [R6+0x41900], desc[UR20][R4.64], P3 ;  /* 0x4190000004067fae */ /* 0x0005e800099a1014 */
[----:B-1----:R-:W4:Y:S04]  /*27c60*/  LDL.LU R14, [R1+0x944] ;  /* 0x00094400010e7983 */ /* 0x002f280000300800 */
[----:B------:R1:W-:Y:S04]  /*27c70*/  STL [R1+0x998], R15 ;  /* 0x0009980f01007387 */ /* 0x0003e80000100800 */
[----:B------:R-:W4:Y:S01]  /*27c80*/  LDL.LU R12, [R1+0x964] ;  /* 0x00096400010c7983 */ /* 0x000f220000300800 */
[----:B--2---:R-:W-:-:S02]  /*27c90*/  IMAD.MOV.U32 R5, RZ, RZ, R15 ;  /* 0x000000ffff057224 */ /* 0x004fc400078e000f */
[----:B------:R-:W-:Y:S01]  /*27ca0*/  IMAD.MOV.U32 R4, RZ, RZ, R13 ;  /* 0x000000ffff047224 */ /* 0x000fe200078e000d */
[----:B-1----:R-:W2:Y:S01]  /*27cb0*/  LDL.LU R15, [R1+0x940] ;  /* 0x00094000010f7983 */ /* 0x002ea20000300800 */
[----:B------:R-:W-:-:S03]  /*27cc0*/  IADD3 R8, P4, PT, R8, UR12, RZ ;  /* 0x0000000c08087c10 */ /* 0x000fc6000ff9e0ff */
[----:B------:R-:W2:Y:S04]  /*27cd0*/  LDL.LU R13, [R1+0x960] ;  /* 0x00096000010d7983 */ /* 0x000ea80000300800 */
[----:B------:R1:W-:Y:S01]  /*27ce0*/  LDGSTS.E [R6+0x41d00], desc[UR20][R4.64], P3 ;  /* 0x41d0000004067fae */ /* 0x0003e200099a1014 */
[----:B------:R-:W-:-:S03]  /*27cf0*/  IADD3 R9, P5, PT, R9, UR12, RZ ;  /* 0x0000000c09097c10 */ /* 0x000fc6000ffbe0ff */
[----:B------:R-:W-:Y:S01]  /*27d00*/  STL [R1+0x8c4], R8 ;  /* 0x0008c40801007387 */ /* 0x000fe20000100800 */
[----:B-1----:R-:W-:Y:S01]  /*27d10*/  LOP3.LUT R6, R252, 0x40, RZ, 0x3c, !PT ;  /* 0x00000040fc067812 */ /* 0x002fe200078e3cff */
[----:B------:R-:W-:Y:S02]  /*27d20*/  IMAD.MOV.U32 R4, RZ, RZ, R8 ;  /* 0x000000ffff047224 */ /* 0x000fe400078e0008 */
[----:B------:R-:W-:Y:S02]  /*27d30*/  STL [R1+0x8e4], R9 ;  /* 0x0008e40901007387 */ /* 0x000fe40000100800 */
[----:B------:R-:W-:Y:S01]  /*27d40*/  VIADD R6, R6, UR9 ;  /* 0x0000000906067c36 */ /* 0x000fe20008000000 */
[----:B------:R-:W-:Y:S02]  /*27d50*/  IADD3.X R10, PT, PT, R10, UR13, RZ, P4, !PT ;  /* 0x0000000d0a0a7c10 */ /* 0x000fe4000a7fe4ff */
[----:B------:R-:W-:-:S03]  /*27d60*/  IADD3.X R11, PT, PT, R11, UR13, RZ, P5, !PT ;  /* 0x0000000d0b0b7c10 */ /* 0x000fc6000affe4ff */
[----:B------:R-:W-:Y:S01]  /*27d70*/  IMAD.MOV.U32 R5, RZ, RZ, R10 ;  /* 0x000000ffff057224 */ /* 0x000fe200078e000a */
[----:B------:R1:W-:Y:S04]  /*27d80*/  STL [R1+0x8c0], R10 ;  /* 0x0008c00a01007387 */ /* 0x0003e80000100800 */
[----:B------:R1:W-:Y:S04]  /*27d90*/  LDGSTS.E [R6+0x40200], desc[UR20][R4.64], P3 ;  /* 0x4020000004067fae */ /* 0x0003e800099a1014 */
[----:B-1----:R-:W2:Y:S04]  /*27da0*/  LDL.LU R10, [R1+0x984] ;  /* 0x00098400010a7983 */ /* 0x002ea80000300800 */
[----:B------:R-:W2:Y:S01]  /*27db0*/  LDL.LU R8, [R1+0x9a4] ;  /* 0x0009a40001087983 */ /* 0x000ea20000300800 */
[----:B------:R-:W-:-:S03]  /*27dc0*/  MOV R5, R11 ;  /* 0x0000000b00057202 */ /* 0x000fc60000000f00 */
[----:B------:R1:W-:Y:S01]  /*27dd0*/  STL [R1+0x8e0], R11 ;  /* 0x0008e00b01007387 */ /* 0x0003e20000100800 */
[----:B------:R-:W-:-:S05]  /*27de0*/  IMAD.MOV.U32 R4, RZ, RZ, R9 ;  /* 0x000000ffff047224 */ /* 0x000fca00078e0009 */
[----:B------:R3:W-:Y:S04]  /*27df0*/  LDGSTS.E [R6+0x40600], desc[UR20][R4.64], P3 ;  /* 0x4060000004067fae */ /* 0x0007e800099a1014 */
[----:B-1----:R-:W2:Y:S04]  /*27e00*/  LDL.LU R11, [R1+0x980] ;  /* 0x00098000010b7983 */ /* 0x002ea80000300800 */
[----:B------:R-:W2:Y:S01]  /*27e10*/  LDL.LU R9, [R1+0x9a0] ;  /* 0x0009a00001097983 */ /* 0x000ea20000300800 */
[----:B------:R-:W-:Y:S02]  /*27e20*/  IADD3 R17, P4, PT, R17, UR12, RZ ;  /* 0x0000000c11117c10 */ /* 0x000fe4000ff9e0ff */
[----:B------:R-:W-:-:S03]  /*27e30*/  IADD3 R7, P5, PT, R7, UR12, RZ ;  /* 0x0000000c07077c10 */ /* 0x000fc6000ffbe0ff */
[----:B---3--:R-:W-:Y:S01]  /*27e40*/  IMAD.MOV.U32 R4, RZ, RZ, R17 ;  /* 0x000000ffff047224 */ /* 0x008fe200078e0011 */
[----:B------:R-:W-:Y:S01]  /*27e50*/  IADD3.X R18, PT, PT, R18, UR13, RZ, P4, !PT ;  /* 0x0000000d12127c10 */ /* 0x000fe2000a7fe4ff */
[----:B------:R-:W-:Y:S01]  /*27e60*/  STL [R1+0x904], R17 ;  /* 0x0009041101007387 */ /* 0x000fe20000100800 */
[----:B------:R-:W-:-:S03]  /*27e70*/  IADD3.X R16, PT, PT, R16, UR13, RZ, P5, !PT ;  /* 0x0000000d10107c10 */ /* 0x000fc6000affe4ff */
[----:B------:R-:W-:Y:S01]  /*27e80*/  IMAD.MOV.U32 R5, RZ, RZ, R18 ;  /* 0x000000ffff057224 */ /* 0x000fe200078e0012 */
[----:B------:R-:W-:Y:S04]  /*27e90*/  STL [R1+0x900], R18 ;  /* 0x0009001201007387 */ /* 0x000fe80000100800 */
[----:B------:R1:W-:Y:S04]  /*27ea0*/  STL [R1+0x924], R7 ;  /* 0x0009240701007387 */ /* 0x0003e80000100800 */
[----:B------:R3:W-:Y:S04]  /*27eb0*/  LDGSTS.E [R6+0x40a00], desc[UR20][R4.64], P3 ;  /* 0x40a0000004067fae */ /* 0x0007e800099a1014 */
[----:B------:R1:W-:Y:S04]  /*27ec0*/  STL [R1+0x920], R16 ;  /* 0x0009201001007387 */ /* 0x0003e80000100800 */
[----:B------:R-:W2:Y:S01]  /*27ed0*/  LDL.LU R22, [R1+0x8c8] ;  /* 0x0008c80001167983 */ /* 0x000ea20000300800 */
[----:B---3--:R-:W-:-:S03]  /*27ee0*/  IMAD.MOV.U32 R4, RZ, RZ, R7 ;  /* 0x000000ffff047224 */ /* 0x008fc600078e0007 */
[----:B-1----:R-:W3:Y:S04]  /*27ef0*/  LDL.LU R7, [R1+0x8cc] ;  /* 0x0008cc0001077983 */ /* 0x002ee80000300800 */
[----:B------:R-:W3:Y:S01]  /*27f00*/  LDL.LU R20, [R1+0x8ec] ;  /* 0x0008ec0001147983 */ /* 0x000ee20000300800 */
[----:B------:R-:W-:-:S05]  /*27f10*/  IMAD.MOV.U32 R5, RZ, RZ, R16 ;  /* 0x000000ffff057224 */ /* 0x000fca00078e0010 */
[----:B------:R1:W-:Y:S01]  /*27f20*/  LDGSTS.E [R6+0x40e00], desc[UR20][R4.64], P3 ;  /* 0x40e0000004067fae */ /* 0x0003e200099a1014 */
[----:B----4-:R-:W-:Y:S02]  /*27f30*/  IADD3 R14, P4, PT, R14, UR12, RZ ;  /* 0x0000000c0e0e7c10 */ /* 0x010fe4000ff9e0ff */
[----:B------:R-:W-:-:S03]  /*27f40*/  IADD3 R12, P5, PT, R12, UR12, RZ ;  /* 0x0000000c0c0c7c10 */ /* 0x000fc6000ffbe0ff */
[----:B------:R4:W-:Y:S01]  /*27f50*/  STL [R1+0x944], R14 ;  /* 0x0009440e01007387 */ /* 0x0009e20000100800 */
[----:B--2---:R-:W-:Y:S02]  /*27f60*/  IADD3.X R15, PT, PT, R15, UR13, RZ, P4, !PT ;  /* 0x0000000d0f0f7c10 */ /* 0x004fe4000a7fe4ff */
[----:B------:R-:W-:-:S03]  /*27f70*/  IADD3.X R13, PT, PT, R13, UR13, RZ, P5, !PT ;  /* 0x0000000d0d0d7c10 */ /* 0x000fc6000affe4ff */
[----:B------:R-:W-:Y:S04]  /*27f80*/  STL [R1+0x940], R15 ;  /* 0x0009400f01007387 */ /* 0x000fe80000100800 */
[----:B------:R2:W-:Y:S04]  /*27f90*/  STL [R1+0x964], R12 ;  /* 0x0009640c01007387 */ /* 0x0005e80000100800 */
[----:B------:R-:W3:Y:S04]  /*27fa0*/  LDL.LU R21, [R1+0x8e8] ;  /* 0x0008e80001157983 */ /* 0x000ee80000300800 */
[----:B------:R2:W-:Y:S04]  /*27fb0*/  STL [R1+0x960], R13 ;  /* 0x0009600d01007387 */ /* 0x0005e80000100800 */
[----:B------:R-:W3:Y:S04]  /*27fc0*/  LDL.LU R19, [R1+0x908] ;  /* 0x0009080001137983 */ /* 0x000ee80000300800 */
[----:B------:R-:W3:Y:S01]  /*27fd0*/  LDL.LU R18, [R1+0x90c] ;  /* 0x00090c0001127983 */ /* 0x000ee20000300800 */
[----:B-1----:R-:W-:-:S02]  /*27fe0*/  IMAD.MOV.U32 R4, RZ, RZ, R14 ;  /* 0x000000ffff047224 */ /* 0x002fc400078e000e */
[----:B------:R-:W-:Y:S01]  /*27ff0*/  IMAD.MOV.U32 R5, RZ, RZ, R15 ;  /* 0x000000ffff057224 */ /* 0x000fe200078e000f */
[----:B------:R-:W3:Y:S04]  /*28000*/  LDL.LU R17, [R1+0x928] ;  /* 0x0009280001117983 */ /* 0x000ee80000300800 */
[----:B------:R-:W3:Y:S04]  /*28010*/  LDL.LU R16, [R1+0x92c] ;  /* 0x00092c0001107983 */ /* 0x000ee80000300800 */
[----:B------:R1:W-:Y:S04]  /*28020*/  LDGSTS.E [R6+0x41200], desc[UR20][R4.64], P3 ;  /* 0x4120000004067fae */ /* 0x0003e800099a1014 */
[----:B----4-:R-:W4:Y:S01]  /*28030*/  LDL.LU R14, [R1+0x94c] ;  /* 0x00094c00010e7983 */ /* 0x010f220000300800 */
[----:B-1----:R-:W-:-:S03]  /*28040*/  IMAD.MOV.U32 R4, RZ, RZ, R12 ;  /* 0x000000ffff047224 */ /* 0x002fc600078e000c */
[----:B--2---:R-:W2:Y:S01]  /*28050*/  LDL.LU R12, [R1+0x96c] ;  /* 0x00096c00010c7983 */ /* 0x004ea20000300800 */
[----:B------:R-:W-:Y:S02]  /*28060*/  IADD3 R10, P4, PT, R10, UR12, RZ ;  /* 0x0000000c0a0a7c10 */ /* 0x000fe4000ff9e0ff */
[----:B------:R-:W-:-:S03]  /*28070*/  IADD3 R8, P5, PT, R8, UR12, RZ ;  /* 0x0000000c08087c10 */ /* 0x000fc6000ffbe0ff */
[----:B------:R-:W-:Y:S01]  /*28080*/  STL [R1+0x984], R10 ;  /* 0x0009840a01007387 */ /* 0x000fe20000100800 */
[----:B------:R-:W-:-:S05]  /*28090*/  MOV R5, R13 ;  /* 0x0000000d00057202 */ /* 0x000fca0000000f00 */
[----:B------:R1:W-:Y:S01]  /*280a0*/  LDGSTS.E [R6+0x41600], desc[UR20][R4.64], P3 ;  /* 0x4160000004067fae */ /* 0x0003e200099a1014 */
[----:B------:R-:W-:-:S05]  /*280b0*/  IADD3.X R11, PT, PT, R11, UR13, RZ, P4, !PT ;  /* 0x0000000d0b0b7c10 */ /* 0x000fca000a7fe4ff */
[----:B------:R1:W-:Y:S01]  /*280c0*/  STL [R1+0x980], R11 ;  /* 0x0009800b01007387 */ /* 0x0003e20000100800 */
[----:B------:R-:W-:-:S03]  /*280d0*/  IADD3.X R9, PT, PT, R9, UR13, RZ, P5, !PT ;  /* 0x0000000d09097c10 */ /* 0x000fc6000affe4ff */
[----:B------:R-:W-:Y:S04]  /*280e0*/  STL [R1+0x9a4], R8 ;  /* 0x0009a40801007387 */ /* 0x000fe80000100800 */
[----:B------:R-:W2:Y:S01]  /*280f0*/  LDL.LU R15, [R1+0x948] ;  /* 0x00094800010f7983 */ /* 0x000ea20000300800 */
[----:B-1----:R-:W-:Y:S02]  /*28100*/  IMAD.MOV.U32 R4, RZ, RZ, R10 ;  /* 0x000000ffff047224 */ /* 0x002fe400078e000a */
[----:B------:R-:W-:Y:S01]  /*28110*/  IMAD.MOV.U32 R5, RZ, RZ, R11 ;  /* 0x000000ffff057224 */ /* 0x000fe200078e000b */
[----:B------:R1:W-:Y:S04]  /*28120*/  STL [R1+0x9a0], R9 ;  /* 0x0009a00901007387 */ /* 0x0003e80000100800 */
[----:B------:R-:W2:Y:S04]  /*28130*/  LDL.LU R13, [R1+0x968] ;  /* 0x00096800010d7983 */ /* 0x000ea80000300800 */
[----:B------:R-:W2:Y:S04]  /*28140*/  LDL.LU R11, [R1+0x988] ;  /* 0x00098800010b7983 */ /* 0x000ea80000300800 */
[----:B------:R-:W2:Y:S04]  /*28150*/  LDL.LU R10, [R1+0x98c] ;  /* 0x00098c00010a7983 */ /* 0x000ea80000300800 */
[----:B------:R1:W-:Y:S02]  /*28160*/  LDGSTS.E [R6+0x41a00], desc[UR20][R4.64], P3 ;  /* 0x41a0000004067fae */ /* 0x0003e400099a1014 */
[----:B-1----:R-:W-:-:S02]  /*28170*/  IMAD.MOV.U32 R5, RZ, RZ, R9 ;  /* 0x000000ffff057224 */ /* 0x002fc400078e0009 */
[----:B------:R-:W-:Y:S01]  /*28180*/  IMAD.MOV.U32 R4, RZ, RZ, R8 ;  /* 0x000000ffff047224 */ /* 0x000fe200078e0008 */
[----:B------:R-:W2:Y:S04]  /*28190*/  LDL.LU R9, [R1+0x9a8] ;  /* 0x0009a80001097983 */ /* 0x000ea80000300800 */
[----:B------:R-:W2:Y:S04]  /*281a0*/  LDL.LU R8, [R1+0x9ac] ;  /* 0x0009ac0001087983 */ /* 0x000ea80000300800 */
[----:B------:R1:W-:Y:S01]  /*281b0*/  LDGSTS.E [R6+0x41e00], desc[UR20][R4.64], P3 ;  /* 0x41e0000004067fae */ /* 0x0003e200099a1014 */
[----:B---3--:R-:W-:-:S02]  /*281c0*/  IADD3 R7, P4, PT, R7, UR12, RZ ;  /* 0x0000000c07077c10 */ /* 0x008fc4000ff9e0ff */
[----:B------:R-:W-:Y:S02]  /*281d0*/  IADD3 R20, P5, PT, R20, UR12, RZ ;  /* 0x0000000c14147c10 */ /* 0x000fe4000ffbe0ff */
[----:B------:R-:W-:Y:S01]  /*281e0*/  IADD3.X R22, PT, PT, R22, UR13, RZ, P4, !PT ;  /* 0x0000000d16167c10 */ /* 0x000fe2000a7fe4ff */
[----:B------:R3:W-:Y:S01]  /*281f0*/  STL [R1+0x8cc], R7 ;  /* 0x0008cc0701007387 */ /* 0x0007e20000100800 */
[----:B-1----:R-:W-:-:S03]  /*28200*/  IMAD.MOV.U32 R4, RZ, RZ, R7 ;  /* 0x000000ffff047224 */ /* 0x002fc600078e0007 */
[----:B------:R1:W-:Y:S04]  /*28210*/  STL [R1+0x8ec], R20 ;  /* 0x0008ec1401007387 */ /* 0x0003e80000100800 */
[----:B------:R1:W-:Y:S04]  /*28220*/  STL [R1+0x8c8], R22 ;  /* 0x0008c81601007387 */ /* 0x0003e80000100800 */
[----:B---3--:R-:W3:Y:S01]  /*28230*/  LDL R7, [R1+0xa44] ;  /* 0x000a440001077983 */ /* 0x008ee20000100800 */
[----:B------:R-:W-:Y:S01]  /*28240*/  LOP3.LUT R6, R252, 0x60, RZ, 0x3c, !PT ;  /* 0x00000060fc067812 */ /* 0x000fe200078e3cff */
[----:B------:R-:W-:-:S04]  /*28250*/  IMAD.MOV.U32 R5, RZ, RZ, R22 ;  /* 0x000000ffff057224 */ /* 0x000fc800078e0016 */
[----:B------:R-:W-:-:S05]  /*28260*/  VIADD R6, R6, UR9 ;  /* 0x0000000906067c36 */ /* 0x000fca0008000000 */
[----:B------:R1:W-:Y:S02]  /*28270*/  LDGSTS.E [R6+0x40300], desc[UR20][R4.64], P3 ;  /* 0x4030000004067fae */ /* 0x0003e400099a1014 */
[----:B-1----:R-:W-:Y:S01]  /*28280*/  MOV R4, R20 ;  /* 0x0000001400047202 */ /* 0x002fe20000000f00 */
[----:B------:R-:W-:Y:S01]  /*28290*/  UIADD3 UR17, UPT, UPT, UR17, 0x1, URZ ;  /* 0x0000000111117890 */ /* 0x000fe2000fffe0ff */
[----:B------:R-:W-:-:S05]  /*282a0*/  IADD3.X R21, PT, PT, R21, UR13, RZ, P5, !PT ;  /* 0x0000000d15157c10 */ /* 0x000fca000affe4ff */
[----:B------:R-:W-:-:S05]  /*282b0*/  IMAD.MOV.U32 R5, RZ, RZ, R21 ;  /* 0x000000ffff057224 */ /* 0x000fca00078e0015 */
[----:B------:R1:W-:Y:S01]  /*282c0*/  LDGSTS.E [R6+0x40700], desc[UR20][R4.64], P3 ;  /* 0x4070000004067fae */ /* 0x0003e200099a1014 */
[----:B------:R-:W-:-:S04]  /*282d0*/  IADD3 R18, P4, PT, R18, UR12, RZ ;  /* 0x0000000c12127c10 */ /* 0x000fc8000ff9e0ff */
[----:B------:R-:W-:Y:S02]  /*282e0*/  IADD3.X R19, PT, PT, R19, UR13, RZ, P4, !PT ;  /* 0x0000000d13137c10 */ /* 0x000fe4000a7fe4ff */
[----:B------:R-:W-:Y:S01]  /*282f0*/  IADD3 R16, P5, PT, R16, UR12, RZ ;  /* 0x0000000c10107c10 */ /* 0x000fe2000ffbe0ff */
[----:B-1----:R-:W-:Y:S02]  /*28300*/  IMAD.MOV.U32 R4, RZ, RZ, R18 ;  /* 0x000000ffff047224 */ /* 0x002fe400078e0012 */
[----:B------:R-:W-:Y:S01]  /*28310*/  IMAD.MOV.U32 R5, RZ, RZ, R19 ;  /* 0x000000ffff057224 */ /* 0x000fe200078e0013 */
[----:B------:R-:W-:Y:S02]  /*28320*/  IADD3.X R17, PT, PT, R17, UR13, RZ, P5, !PT ;  /* 0x0000000d11117c10 */ /* 0x000fe4000affe4ff */
[----:B----4-:R-:W-:Y:S02]  /*28330*/  IADD3 R14, P4, PT, R14, UR12, RZ ;  /* 0x0000000c0e0e7c10 */ /* 0x010fe4000ff9e0ff */
[----:B------:R1:W-:Y:S01]  /*28340*/  LDGSTS.E [R6+0x40b00], desc[UR20][R4.64], P3 ;  /* 0x40b0000004067fae */ /* 0x0003e200099a1014 */
[----:B--2---:R-:W-:Y:S01]  /*28350*/  IADD3 R12, P5, PT, R12, UR12, RZ ;  /* 0x0000000c0c0c7c10 */ /* 0x004fe2000ffbe0ff */
[----:B-1----:R-:W-:-:S02]  /*28360*/  IMAD.MOV.U32 R4, RZ, RZ, R16 ;  /* 0x000000ffff047224 */ /* 0x002fc400078e0010 */
[----:B------:R-:W-:-:S05]  /*28370*/  IMAD.MOV.U32 R5, RZ, RZ, R17 ;  /* 0x000000ffff057224 */ /* 0x000fca00078e0011 */
[----:B------:R1:W-:Y:S04]  /*28380*/  LDGSTS.E [R6+0x40f00], desc[UR20][R4.64], P3 ;  /* 0x40f0000004067fae */ /* 0x0003e800099a1014 */
[----:B------:R2:W-:Y:S01]  /*28390*/  STL [R1+0x8e8], R21 ;  /* 0x0008e81501007387 */ /* 0x0005e20000100800 */
[----:B-1----:R-:W-:-:S03]  /*283a0*/  IMAD.MOV.U32 R4, RZ, RZ, R14 ;  /* 0x000000ffff047224 */ /* 0x002fc600078e000e */
[----:B------:R2:W-:Y:S01]  /*283b0*/  STL [R1+0x90c], R18 ;  /* 0x00090c1201007387 */ /* 0x0005e20000100800 */
[----:B------:R-:W-:-:S05]  /*283c0*/  IADD3.X R15, PT, PT, R15, UR13, RZ, P4, !PT ;  /* 0x0000000d0f0f7c10 */ /* 0x000fca000a7fe4ff */
[----:B------:R-:W-:Y:S01]  /*283d0*/  IMAD.MOV.U32 R5, RZ, RZ, R15 ;  /* 0x000000ffff057224 */ /* 0x000fe200078e000f */
[----:B------:R-:W-:-:S04]  /*283e0*/  IADD3.X R13, PT, PT, R13, UR13, RZ, P5, !PT ;  /* 0x0000000d0d0d7c10 */ /* 0x000fc8000affe4ff */
[----:B------:R1:W-:Y:S01]  /*283f0*/  LDGSTS.E [R6+0x41300], desc[UR20][R4.64], P3 ;  /* 0x4130000004067fae */ /* 0x0003e200099a1014 */
[----:B------:R-:W-:-:S03]  /*28400*/  IADD3 R10, P4, PT, R10, UR12, RZ ;  /* 0x0000000c0a0a7c10 */ /* 0x000fc6000ff9e0ff */
[----:B------:R2:W-:Y:S01]  /*28410*/  STL [R1+0x908], R19 ;  /* 0x0009081301007387 */ /* 0x0005e20000100800 */
[----:B------:R-:W-:Y:S02]  /*28420*/  IADD3.X R11, PT, PT, R11, UR13, RZ, P4, !PT ;  /* 0x0000000d0b0b7c10 */ /* 0x000fe4000a7fe4ff */
[----:B-1----:R-:W-:Y:S01]  /*28430*/  MOV R4, R12 ;  /* 0x0000000c00047202 */ /* 0x002fe20000000f00 */
[----:B------:R-:W-:Y:S01]  /*28440*/  IMAD.MOV.U32 R5, RZ, RZ, R13 ;  /* 0x000000ffff057224 */ /* 0x000fe200078e000d */
[----:B------:R2:W-:Y:S04]  /*28450*/  STL [R1+0x92c], R16 ;  /* 0x00092c1001007387 */ /* 0x0005e80000100800 */
[----:B------:R2:W-:Y:S04]  /*28460*/  STL [R1+0x928], R17 ;  /* 0x0009281101007387 */ /* 0x0005e80000100800 */
[----:B------:R1:W-:Y:S04]  /*28470*/  LDGSTS.E [R6+0x41700], desc[UR20][R4.64], P3 ;  /* 0x4170000004067fae */ /* 0x0003e800099a1014 */
[----:B------:R2:W-:Y:S01]  /*28480*/  STL [R1+0x94c], R14 ;  /* 0x00094c0e01007387 */ /* 0x0005e20000100800 */
[----:B------:R-:W-:-:S03]  /*28490*/  IADD3 R8, P5, PT, R8, UR12, RZ ;  /* 0x0000000c08087c10 */ /* 0x000fc6000ffbe0ff */
[----:B------:R2:W-:Y:S01]  /*284a0*/  STL [R1+0x948], R15 ;  /* 0x0009480f01007387 */ /* 0x0005e20000100800 */
[----:B------:R-:W-:Y:S01]  /*284b0*/  IADD3.X R9, PT, PT, R9, UR13, RZ, P5, !PT ;  /* 0x0000000d09097c10 */ /* 0x000fe2000affe4ff */
[----:B-1----:R-:W-:Y:S02]  /*284c0*/  IMAD.MOV.U32 R4, RZ, RZ, R10 ;  /* 0x000000ffff047224 */ /* 0x002fe400078e000a */
[----:B------:R-:W-:Y:S01]  /*284d0*/  IMAD.MOV.U32 R5, RZ, RZ, R11 ;  /* 0x000000ffff057224 */ /* 0x000fe200078e000b */
[----:B------:R2:W-:Y:S04]  /*284e0*/  STL [R1+0x96c], R12 ;  /* 0x00096c0c01007387 */ /* 0x0005e80000100800 */
[----:B------:R2:W-:Y:S04]  /*284f0*/  STL [R1+0x968], R13 ;  /* 0x0009680d01007387 */ /* 0x0005e80000100800 */
[----:B------:R2:W-:Y:S04]  /*28500*/  STL [R1+0x98c], R10 ;  /* 0x00098c0a01007387 */ /* 0x0005e80000100800 */
[----:B------:R2:W-:Y:S04]  /*28510*/  STL [R1+0x988], R11 ;  /* 0x0009880b01007387 */ /* 0x0005e80000100800 */
[----:B------:R1:W-:Y:S04]  /*28520*/  LDGSTS.E [R6+0x41b00], desc[UR20][R4.64], P3 ;  /* 0x41b0000004067fae */ /* 0x0003e800099a1014 */
[----:B------:R2:W-:Y:S04]  /*28530*/  STL [R1+0x9ac], R8 ;  /* 0x0009ac0801007387 */ /* 0x0005e80000100800 */
[----:B------:R2:W-:Y:S01]  /*28540*/  STL [R1+0x9a8], R9 ;  /* 0x0009a80901007387 */ /* 0x0005e20000100800 */
[----:B-1----:R-:W-:-:S02]  /*28550*/  IMAD.MOV.U32 R4, RZ, RZ, R8 ;  /* 0x000000ffff047224 */ /* 0x002fc400078e0008 */
[----:B------:R-:W-:-:S05]  /*28560*/  IMAD.MOV.U32 R5, RZ, RZ, R9 ;  /* 0x000000ffff057224 */ /* 0x000fca00078e0009 */
[----:B------:R1:W-:Y:S01]  /*28570*/  LDGSTS.E [R6+0x41f00], desc[UR20][R4.64], P3 ;  /* 0x41f0000004067fae */ /* 0x0003e200099a1014 */
[----:B------:R-:W-:-:S03]  /*28580*/  UISETP.GT.AND UP1, UPT, UR17, 0x1, UPT ;  /* 0x000000011100788c */ /* 0x000fc6000bf24270 */
[----:B------:R-:W0:Y:S01]  /*28590*/  LDGDEPBAR ;  /* 0x00000000000079af */ /* 0x000e220000000000 */
[----:B------:R-:W-:Y:S02]  /*285a0*/  USEL UR9, URZ, 0x1, !UP1 ;  /* 0x00000001ff097887 */ /* 0x000fe4000c800000 */
[----:B------:R-:W-:Y:S02]  /*285b0*/  USEL UR17, UR17, URZ, !UP1 ;  /* 0x000000ff11117287 */ /* 0x000fe4000c800000 */
[----:B------:R-:W-:Y:S02]  /*285c0*/  ULOP3.LUT UR9, UR4, UR9, URZ, 0x3c, !UPT ;  /* 0x0000000904097292 */ /* 0x000fe4000f8e3cff */
[----:B-1----:R-:W-:Y:S01]  /*285d0*/  IMAD.U32 R4, RZ, RZ, UR4 ;  /* 0x00000004ff047e24 */ /* 0x002fe2000f8e00ff */
[C---:B---3--:R-:W-:Y:S01]  /*285e0*/  ISETP.NE.U32.AND P3, PT, R2.reuse, R7, PT ;  /* 0x000000070200720c */ /* 0x048fe20003f65070 */
[----:B------:R-:W-:-:S12]  /*285f0*/  VIADD R2, R2, 0x1 ;  /* 0x0000000102027836 */ /* 0x000fd80000000000 */
[----:B--2---:R-:W-:Y:S05]  /*28600*/  @P3 BRA `(.L_x_12) ;  /* 0xffffff2800103947 */ /* 0x004fea000383ffff */
.L_x_9:
[----:B------:R-:W1:Y:S01]  /*28610*/  LDC R200, c[0x0][0x3b4] ;  /* 0x0000ed00ffc87b82 */ /* 0x000e620000000800 */
[----:B------:R-:W2:Y:S01]  /*28620*/  LDCU UR32, c[0x0][0x3b8] ;  /* 0x00007700ff2077ac */ /* 0x000ea20008000800 */
[----:B------:R-:W3:Y:S01]  /*28630*/  LDCU.64 UR34, c[0x0][0x398] ;  /* 0x00007300ff2277ac */ /* 0x000ee20008000a00 */
[----:B------:R-:W4:Y:S01]  /*28640*/  LDCU.128 UR12, c[0x0][0x390] ;  /* 0x00007200ff0c77ac */ /* 0x000f220008000c00 */
[----:B------:R-:W-:Y:S05]  /*28650*/  @!P2 BRA `(.L_x_13) ;  /* 0x000000000010a947 */ /* 0x000fea0003800000 */
[----:B------:R-:W-:-:S06]  /*28660*/  USHF.L.U32 UR4, UR4, 0x1f, URZ ;  /* 0x0000001f04047899 */ /* 0x000fcc00080006ff */
[----:B------:R-:W-:-:S04]  /*28670*/  MOV R0, UR4 ;  /* 0x0000000400007c02 */ /* 0x000fc80008000f00 */
[----:B------:R-:W5:Y:S02]  /*28680*/  SYNCS.PHASECHK.TRANS64.TRYWAIT P0, [UR8], R0 ;  /* 0x00000000ff0075a7 */ /* 0x000f640008001108 */
[----:B-----5:R-:W-:Y:S05]  /*28690*/  @!P0 BRA `(.L_x_14) ;  /* 0x0000005400ec8947 */ /* 0x020fea0003800000 */
.L_x_13:
[----:B------:R-:W5:Y:S01]  /*286a0*/  LDL.LU R213, [R1+0x898] ;  /* 0x0008980001d57983 */ /* 0x000f620000300800 */
[----:B------:R-:W-:-:S04]  /*286b0*/  DEPBAR.LE SB0, 0x0 ;  /* 0x000080000000791a */ /* 0x000fc80000000000 */
[----:B----4-:R-:W4:Y:S01]  /*286c0*/  LDL.LU R210, [R1+0x9f0] ;  /* 0x0009f00001d27983 */ /* 0x010f220000300800 */
[----:B------:R-:W3:Y:S03]  /*286d0*/  LDCU.64 UR8, c[0x0][0x398] ;  /* 0x00007300ff0877ac */ /* 0x000ee60008000a00 */
[----:B------:R-:W3:Y:S01]  /*286e0*/  LDL.LU R209, [R1+0xa40] ;  /* 0x000a400001d17983 */ /* 0x000ee20000300800 */
[----:B------:R-:W2:Y:S03]  /*286f0*/  LDCU.64 UR4, c[0x0][0x398] ;  /* 0x00007300ff0477ac */ /* 0x000ea60008000a00 */
[----:B------:R-:W2:Y:S01]  /*28700*/  LDL.LU R207, [R1+0xa3c] ;  /* 0x000a3c0001cf7983 */ /* 0x000ea20000300800 */
[----:B------:R-:W1:Y:S01]  /*28710*/  LDCU.64 UR30, c[0x0][0x398] ;  /* 0x00007300ff1e77ac */ /* 0x000e620008000a00 */
[----:B------:R-:W-:Y:S06]  /*28720*/  BAR.SYNC.DEFER_BLOCKING 0x0 ;  /* 0x0000000000007b1d */ /* 0x000fec0000010000 */
[----:B------:R-:W1:Y:S01]  /*28730*/  LDCU.64 UR28, c[0x0][0x398] ;  /* 0x00007300ff1c77ac */ /* 0x000e620008000a00 */
[----:B------:R-:W2:Y:S01]  /*28740*/  LDL.LU R206, [R1+0xa38] ;  /* 0x000a380001ce7983 */ /* 0x000ea20000300800 */
[----:B------:R-:W1:Y:S01]  /*28750*/  LDCU.64 UR26, c[0x0][0x398] ;  /* 0x00007300ff1a77ac */ /* 0x000e620008000a00 */
[----:B------:R-:W1:Y:S01]  /*28760*/  LDCU.64 UR24, c[0x0][0x398] ;  /* 0x00007300ff1877ac */ /* 0x000e620008000a00 */
[----:B------:R-:W1:Y:S01]  /*28770*/  LDCU.64 UR22, c[0x0][0x398] ;  /* 0x00007300ff1677ac */ /* 0x000e620008000a00 */
[----:B------:R-:W1:Y:S01]  /*28780*/  LDCU.64 UR18, c[0x0][0x398] ;  /* 0x00007300ff1277ac */ /* 0x000e620008000a00 */
[----:B------:R-:W1:Y:S02]  /*28790*/  @!P1 SYNCS.CCTL.IV [UR7+0x4c000] ;  /* 0x04c00000ff0099b1 */ /* 0x000e640008000007 */
[----:B-1----:R-:W-:Y:S06]  /*287a0*/  BAR.SYNC.DEFER_BLOCKING 0x0 ;  /* 0x0000000000007b1d */ /* 0x002fec0000010000 */
[----:B------:R-:W1:Y:S01]  /*287b0*/  LDCU.64 UR16, c[0x0][0x398] ;  /* 0x00007300ff1077ac */ /* 0x000e620008000a00 */
[----:B------:R-:W1:Y:S01]  /*287c0*/  LDTM.x64 R4, tmem[UR11] ;  /* 0x0000000b000479ee */ /* 0x000e620008340000 */
[----:B------:R-:W2:Y:S01]  /*287d0*/  LDTM.x64 R132, tmem[UR11+0x40] ;  /* 0x0000400b008479ee */ /* 0x000ea20008340000 */
[----:B------:R-:W2:Y:S01]  /*287e0*/  LDTM.x64 R68, tmem[UR11+0x80] ;  /* 0x0000800b004479ee */ /* 0x000ea20008340000 */
[----:B------:R-:W1:Y:S01]  /*287f0*/  LDCU UR52, c[0x0][0x398] ;  /* 0x00007300ff3477ac */ /* 0x000e620008000800 */
[----:B------:R-:W1:Y:S01]  /*28800*/  LDCU UR54, c[0x0][0x398] ;  /* 0x00007300ff3677ac */ /* 0x000e620008000800 */
[----:B------:R-:W1:Y:S01]  /*28810*/  LDCU UR74, c[0x0][0x398] ;  /* 0x00007300ff4a77ac */ /* 0x000e620008000800 */
[----:B------:R-:W1:Y:S01]  /*28820*/  LDCU UR50, c[0x0][0x398] ;  /* 0x00007300ff3277ac */ /* 0x000e620008000800 */
[----:B------:R-:W2:Y:S01]  /*28830*/  @!P1 SYNCS.CCTL.IV [UR7+0x4c008] ;  /* 0x04c00800ff0099b1 */ /* 0x000ea20008000007 */
[----:B------:R-:W2:Y:S01]  /*28840*/  LDCU.64 UR6, c[0x0][0x398] ;  /* 0x00007300ff0677ac */ /* 0x000ea20008000a00 */
[----:B------:R-:W2:Y:S01]  /*28850*/  LDCU UR42, c[0x0][0x398] ;  /* 0x00007300ff2a77ac */ /* 0x000ea20008000800 */
[----:B-1----:R-:W-:Y:S01]  /*28860*/  STL [R1+0x4], R5 ;  /* 0x0000040501007387 */ /* 0x002fe20000100800 */
[----:B------:R-:W-:Y:S01]  /*28870*/  IMAD.MOV.U32 R198, RZ, RZ, R4 ;  /* 0x000000ffffc67224 */ /* 0x000fe200078e0004 */
[----:B------:R-:W-:Y:S01]  /*28880*/  MOV R246, R31 ;  /* 0x0000001f00f67202 */ /* 0x000fe20000000f00 */
[----:B------:R-:W-:Y:S01]  /*28890*/  IMAD.MOV.U32 R252, RZ, RZ, R25 ;  /* 0x000000fffffc7224 */ /* 0x000fe200078e0019 */
[----:B------:R-:W-:Y:S01]  /*288a0*/  STL.64 [R1+0x8], R6 ;  /* 0x0000080601007387 */ /* 0x000fe20000100a00 */
        /* <DEDUP_REMOVED lines=17> */
[----:B------:R-:W1:Y:S01]  /*289c0*/  LDCU UR72, c[0x0][0x398] ;  /* 0x00007300ff4877ac */ /* 0x000e620008000800 */
        /* <DEDUP_REMOVED lines=17> */
[----:B------:R-:W-:Y:S01]  /*28ae0*/  STL [R1+0x50], R24 ;  /* 0x0000501801007387 */ /* 0x000fe20000100800 */
[----:B------:R-:W-:Y:S01]  /*28af0*/  IMAD.MOV.U32 R231, RZ, RZ, R46 ;  /* 0x000000ffffe77224 */ /* 0x000fe200078e002e */
[----:B------:R-:W1:Y:S01]  /*28b00*/  LDCU UR37, c[0x0][0x398] ;  /* 0x00007300ff2577ac */ /* 0x000e620008000800 */
[----:B------:R-:W-:Y:S01]  /*28b10*/  IMAD.MOV.U32 R229, RZ, RZ, R48 ;  /* 0x000000ffffe57224 */ /* 0x000fe200078e0030 */
[----:B------:R1:W-:Y:S01]  /*28b20*/  STL [R1+0xc04], R251 ;  /* 0x000c04fb01007387 */ /* 0x0003e20000100800 */
[----:B------:R-:W-:Y:S01]  /*28b30*/  IMAD.MOV.U32 R228, RZ, RZ, R49 ;  /* 0x000000ffffe47224 */ /* 0x000fe200078e0031 */
[----:B------:R-:W2:Y:S01]  /*28b40*/  LDCU UR73, c[0x0][0x398] ;  /* 0x00007300ff4977ac */ /* 0x000ea20008000800 */
[----:B------:R-:W-:-:S02]  /*28b50*/  IMAD.MOV.U32 R227, RZ, RZ, R50 ;  /* 0x000000ffffe37224 */ /* 0x000fc400078e0032 */
[----:B------:R-:W-:Y:S01]  /*28b60*/  IMAD.MOV.U32 R226, RZ, RZ, R51 ;  /* 0x000000ffffe27224 */ /* 0x000fe200078e0033 */
[----:B------:R-:W2:Y:S01]  /*28b70*/  LDCU UR40, c[0x0][0x398] ;  /* 0x00007300ff2877ac */ /* 0x000ea20008000800 */
[----:B------:R-:W-:Y:S02]  /*28b80*/  IMAD.MOV.U32 R225, RZ, RZ, R52 ;  /* 0x000000ffffe17224 */ /* 0x000fe400078e0034 */
[----:B------:R-:W-:Y:S01]  /*28b90*/  IMAD.MOV.U32 R224, RZ, RZ, R53 ;  /* 0x000000ffffe07224 */ /* 0x000fe200078e0035 */
[----:B-1----:R-:W2:Y:S01]  /*28ba0*/  LDL.LU R251, [R1+0x8] ;  /* 0x0000080001fb7983 */ /* 0x002ea20000300800 */
[----:B------:R-:W-:Y:S01]  /*28bb0*/  IMAD.MOV.U32 R223, RZ, RZ, R54 ;  /* 0x000000ffffdf7224 */ /* 0x000fe200078e0036 */
[----:B------:R-:W1:Y:S01]  /*28bc0*/  LDCU UR48, c[0x0][0x398] ;  /* 0x00007300ff3077ac */ /* 0x000e620008000800 */
[----:B------:R-:W-:Y:S02]  /*28bd0*/  IMAD.MOV.U32 R221, RZ, RZ, R56 ;  /* 0x000000ffffdd7224 */ /* 0x000fe400078e0038 */
[----:B------:R-:W-:Y:S01]  /*28be0*/  IMAD.MOV.U32 R220, RZ, RZ, R57 ;  /* 0x000000ffffdc7224 */ /* 0x000fe200078e0039 */
[----:B------:R-:W1:Y:S01]  /*28bf0*/  LDCU UR68, c[0x0][0x398] ;  /* 0x00007300ff4477ac */ /* 0x000e620008000800 */
[----:B------:R-:W-:-:S02]  /*28c00*/  IMAD.MOV.U32 R219, RZ, RZ, R58 ;  /* 0x000000ffffdb7224 */ /* 0x000fc400078e003a */
[----:B------:R-:W-:Y:S01]  /*28c10*/  IMAD.MOV.U32 R218, RZ, RZ, R59 ;  /* 0x000000ffffda7224 */ /* 0x000fe200078e003b */
[----:B------:R-:W1:Y:S01]  /*28c20*/  LDCU UR51, c[0x0][0x398] ;  /* 0x00007300ff3377ac */ /* 0x000e620008000800 */
[----:B------:R-:W-:Y:S02]  /*28c30*/  IMAD.MOV.U32 R217, RZ, RZ, R60 ;  /* 0x000000ffffd97224 */ /* 0x000fe400078e003c */
        /* <DEDUP_REMOVED lines=9> */
[----:B------:R-:W1:Y:S01]  /*28cd0*/  LDTM.x64 R4, tmem[UR11+0xc0] ;  /* 0x0000c00b000479ee */ /* 0x000e620008340000 */
[----:B------:R-:W-:Y:S01]  /*28ce0*/  NOP ;  /* 0x0000000000007918 */ /* 0x000fe20000000000 */
[----:B------:R1:W-:Y:S01]  /*28cf0*/  STL [R1+0xc00], R252 ;  /* 0x000c00fc01007387 */ /* 0x0003e20000100800 */
[----:B------:R-:W1:Y:S01]  /*28d00*/  LDCU UR69, c[0x0][0x398] ;  /* 0x00007300ff4577ac */ /* 0x000e620008000800 */
[----:B------:R-:W1:Y:S01]  /*28d10*/  LDCU UR49, c[0x0][0x398] ;  /* 0x00007300ff3177ac */ /* 0x000e620008000800 */
[----:B------:R-:W1:Y:S02]  /*28d20*/  LDCU UR36, c[0x0][0x398] ;  /* 0x00007300ff2477ac */ /* 0x000e640008000800 */
[----:B-1----:R-:W2:Y:S01]  /*28d30*/  LDL.LU R252, [R1+0xc] ;  /* 0x00000c0001fc7983 */ /* 0x002ea20000300800 */
[----:B------:R-:W1:Y:S01]  /*28d40*/  LDCU UR64, c[0x0][0x398] ;  /* 0x00007300ff4077ac */ /* 0x000e620008000800 */
        /* <DEDUP_REMOVED lines=21> */
[C---:B----4-:R-:W-:Y:S01]  /*28ea0*/  IMAD R0, R210.reuse, R200, RZ ;  /* 0x000000c8d2007224 */ /* 0x050fe200078e02ff */
[----:B------:R-:W-:Y:S01]  /*28eb0*/  ISETP.GE.AND P0, PT, R210, UR14, PT ;  /* 0x0000000ed2007c0c */ /* 0x000fe2000bf06270 */
[----:B--2--5:R-:W-:Y:S01]  /*28ec0*/  IMAD R204, R213, UR32, RZ ;  /* 0x00000020d5cc7c24 */ /* 0x024fe2000f8e02ff */
[----:B------:R-:W2:Y:S02]  /*28ed0*/  LDCU UR14, c[0x0][0x39c] ;  /* 0x00007380ff0e77ac */ /* 0x000ea40008000800 */
[----:B------:R-:W-:-:S02]  /*28ee0*/  LEA R2, P2, R0, UR12, 0x2 ;  /* 0x0000000c00027c11 */ /* 0x000fc4000f8410ff */
[----:B---3--:R-:W-:Y:S01]  /*28ef0*/  ISETP.LT.AND P0, PT, R213, UR35, !P0 ;  /* 0x00000023d5007c0c */ /* 0x008fe2000c701270 */
[----:B------:R-:W3:Y:S01]  /*28f00*/  LDCU UR35, c[0x0][0x398] ;  /* 0x00007300ff2377ac */ /* 0x000ee20008000800 */
[----:B------:R-:W-:Y:S01]  /*28f10*/  LEA.HI.X.SX32 R3, R0, UR13, 0x2, P2 ;  /* 0x0000000d00037c11 */ /* 0x000fe200090f16ff */
[----:B------:R-:W-:Y:S02]  /*28f20*/  IMAD R0, R200, 0x80, R0 ;  /* 0x00000080c8007824 */ /* 0x000fe400078e0200 */
[----:B------:R-:W-:-:S08]  /*28f30*/  IMAD.WIDE R196, R204, 0x4, R2 ;  /* 0x00000004ccc47825 */ /* 0x000fd000078e0202 */
[----:B------:R4:W-:Y:S01]  /*28f40*/  @P0 STG.E desc[UR20][R196.64], R198 ;  /* 0x000000c6c4000986 */ /* 0x0009e2000c101914 */
[----:B------:R-:W-:-:S04]  /*28f50*/  ISETP.GE.AND P0, PT, R213, UR15, PT ;  /* 0x0000000fd5007c0c */ /* 0x000fc8000bf06270 */
[----:B------:R-:W-:Y:S01]  /*28f60*/  ISETP.LT.AND P2, PT, R209, UR8, !P0 ;  /* 0x00000008d1007c0c */ /* 0x000fe2000c741270 */
[----:B------:R-:W5:Y:S01]  /*28f70*/  LDCU UR8, c[0x0][0x398] ;  /* 0x00007300ff0877ac */ /* 0x000f620008000800 */
[----:B----4-:R-:W-:-:S04]  /*28f80*/  LEA R196, P1, R0, UR12, 0x2 ;  /* 0x0000000c00c47c11 */ /* 0x010fc8000f8210ff */
[----:B------:R-:W-:Y:S01]  /*28f90*/  LEA.HI.X.SX32 R197, R0, UR13, 0x2, P1 ;  /* 0x0000000d00c57c11 */ /* 0x000fe200088f16ff */
[----:B------:R-:W-:Y:S02]  /*28fa0*/  IMAD R0, R200, 0x80, R0 ;  /* 0x00000080c8007824 */ /* 0x000fe400078e0200 */
[----:B------:R-:W-:-:S05]  /*28fb0*/  IMAD.WIDE R198, R204, 0x4, R196 ;  /* 0x00000004ccc67825 */ /* 0x000fca00078e02c4 */
[----:B------:R4:W-:Y:S01]  /*28fc0*/  @P2 STG.E desc[UR20][R198.64], R132 ;  /* 0x00000084c6002986 */ /* 0x0009e2000c101914 */
[----:B------:R-:W-:Y:S01]  /*28fd0*/  ISETP.LT.AND P2, PT, R207, UR6, !P0 ;  /* 0x00000006cf007c0c */ /* 0x000fe2000c741270 */
[----:B------:R-:W1:Y:S01]  /*28fe0*/  LDCU UR6, c[0x0][0x398] ;  /* 0x00007300ff0677ac */ /* 0x000e620008000800 */
[----:B----4-:R-:W-:-:S04]  /*28ff0*/  LEA R198, P1, R0, UR12, 0x2 ;  /* 0x0000000c00c67c11 */ /* 0x010fc8000f8210ff */
[----:B------:R-:W-:Y:S01]  /*29000*/  LEA.HI.X.SX32 R199, R0, UR13, 0x2, P1 ;  /* 0x0000000d00c77c11 */ /* 0x000fe200088f16ff */
[----:B------:R-:W-:Y:S02]  /*29010*/  IMAD R132, R200, 0x80, R0 ;  /* 0x00000080c8847824 */ /* 0x000fe400078e0200 */
[----:B------:R-:W-:-:S05]  /*29020*/  IMAD.WIDE R200, R204, 0x4, R198 ;  /* 0x00000004ccc87825 */ /* 0x000fca00078e02c6 */
[----:B------:R4:W-:Y:S04]  /*29030*/  @P2 STG.E desc[UR20][R200.64], R68 ;  /* 0x00000044c8002986 */ /* 0x0009e8000c101914 */
[----:B----4-:R-:W4:Y:S01]  /*29040*/  LDL.LU R68, [R1+0x4] ;  /* 0x0000040001447983 */ /* 0x010f220000300800 */
[----:B------:R-:W-:Y:S02]  /*29050*/  LEA R200, P1, R132, UR12, 0x2 ;  /* 0x0000000c84c87c11 */ /* 0x000fe4000f8210ff */
[----:B------:R-:W-:Y:S01]  /*29060*/  ISETP.LT.AND P0, PT, R206, UR4, !P0 ;  /* 0x00000004ce007c0c */ /* 0x000fe2000c701270 */
[----:B------:R-:W1:Y:S01]  /*29070*/  LDCU UR4, c[0x0][0x398] ;  /* 0x00007300ff0477ac */ /* 0x000e620008000800 */
[----:B------:R-:W-:Y:S02]  /*29080*/  LEA.HI.X.SX32 R201, R132, UR13, 0x2, P1 ;  /* 0x0000000d84c97c11 */ /* 0x000fe400088f16ff */
[----:B------:R-:W-:Y:S01]  /*29090*/  IADD3 R0, PT, PT, R213, 0x1, RZ ;  /* 0x00000001d5007810 */ /* 0x000fe20007ffe0ff */
[----:B------:R-:W1:Y:S01]  /*290a0*/  LDCU.64 UR12, c[0x0][0x398] ;  /* 0x00007300ff0c77ac */ /* 0x000e620008000a00 */
[----:B------:R-:W-:-:S07]  /*290b0*/  IMAD.WIDE R202, R204, 0x4, R200 ;  /* 0x00000004ccca7825 */ /* 0x000fce00078e02c8 */
[----:B------:R1:W-:Y:S01]  /*290c0*/  @P0 STG.E desc[UR20][R202.64], R4 ;  /* 0x00000004ca000986 */ /* 0x0003e2000c101914 */
[----:B------:R-:W-:-:S04]  /*290d0*/  ISETP.GE.AND P0, PT, R0, UR15, PT ;  /* 0x0000000f00007c0c */ /* 0x000fc8000bf06270 */
[----:B------:R-:W-:Y:S01]  /*290e0*/  ISETP.LT.AND P1, PT, R210, UR30, !P0 ;  /* 0x0000001ed2007c0c */ /* 0x000fe2000c721270 */
[----:B------:R-:W-:Y:S01]  /*290f0*/  VIADD R0, R204, UR32 ;  /* 0x00000020cc007c36 */ /* 0x000fe20008000000 */
[----:B------:R-:W-:Y:S01]  /*29100*/  ISETP.LT.AND P2, PT, R207, UR26, !P0 ;  /* 0x0000001acf007c0c */ /* 0x000fe2000c741270 */
[----:B------:R-:W2:Y:S01]  /*29110*/  LDL.LU R204, [R1+0x50] ;  /* 0x0000500001cc7983 */ /* 0x000ea20000300800 */
[----:B------:R-:W2:Y:S01]  /*29120*/  LDCU UR26, c[0x0][0x398] ;  /* 0x00007300ff1a77ac */ /* 0x000ea20008000800 */
[----:B-1----:R-:W-:Y:S01]  /*29130*/  IMAD.WIDE R202, R0, 0x4, R2 ;  /* 0x0000000400ca7825 */ /* 0x002fe200078e0202 */
[----:B------:R-:W1:Y:S03]  /*29140*/  LDCU UR30, c[0x0][0x398] ;  /* 0x00007300ff1e77ac */ /* 0x000e660008000800 */
[----:B------:R-:W-:-:S04]  /*29150*/  VIADD R4, R213, 0x2 ;  /* 0x00000002d5047836 */ /* 0x000fc80000000000 */
[----:B----4-:R4:W-:Y:S01]  /*29160*/  @P1 STG.E desc[UR20][R202.64], R68 ;  /* 0x00000044ca001986 */ /* 0x0109e2000c101914 */
[----:B------:R-:W-:Y:S01]  /*29170*/  ISETP.LT.AND P1, PT, R209, UR28, !P0 ;  /* 0x0000001cd1007c0c */ /* 0x000fe2000c721270 */
[----:B------:R-:W1:Y:S01]  /*29180*/  LDCU UR28, c[0x0][0x398] ;  /* 0x00007300ff1c77ac */ /* 0x000e620008000800 */
[----:B------:R-:W-:Y:S01]  /*29190*/  ISETP.LT.AND P0, PT, R206, UR24, !P0 ;  /* 0x00000018ce007c0c */ /* 0x000fe2000c701270 */
[----:B------:R-:W1:Y:S01]  /*291a0*/  LDCU UR24, c[0x0][0x398] ;  /* 0x00007300ff1877ac */ /* 0x000e620008000800 */
[----:B----4-:R-:W-:-:S09]  /*291b0*/  IMAD.WIDE R202, R0, 0x4, R196 ;  /* 0x0000000400ca7825 */ /* 0x010fd200078e02c4 */
[----:B------:R4:W-:Y:S02]  /*291c0*/  @P1 STG.E desc[UR20][R202.64], R133 ;  /* 0x00000085ca001986 */ /* 0x0009e4000c101914 */
[C---:B----4-:R-:W-:Y:S02]  /*291d0*/  IMAD.WIDE R132, R0.reuse, 0x4, R198 ;  /* 0x0000000400847825 */ /* 0x050fe400078e02c6 */
[----:B------:R-:W4:Y:S04]  /*291e0*/  LDL.LU R202, [R1+0x48] ;  /* 0x0000480001ca7983 */ /* 0x000f280000300800 */
[----:B------:R1:W-:Y:S04]  /*291f0*/  @P2 STG.E desc[UR20][R132.64], R69 ;  /* 0x0000004584002986 */ /* 0x0003e8000c101914 */
[----:B------:R-:W2:Y:S01]  /*29200*/  LDL.LU R203, [R1+0x4c] ;  /* 0x00004c0001cb7983 */ /* 0x000ea20000300800 */
[----:B-1----:R-:W-:-:S03]  /*29210*/  IMAD.WIDE R68, R0, 0x4, R200 ;  /* 0x0000000400447825 */ /* 0x002fc600078e02c8 */
[----:B------:R-:W2:Y:S04]  /*29220*/  LDL.LU R132, [R1+0x40] ;  /* 0x0000400001847983 */ /* 0x000ea80000300800 */
[----:B------:R1:W-:Y:S01]  /*29230*/  @P0 STG.E desc[UR20][R68.64], R5 ;  /* 0x0000000544000986 */ /* 0x0003e2000c101914 */
[----:B------:R-:W-:Y:S01]  /*29240*/  ISETP.GE.AND P0, PT, R4, UR15, PT ;  /* 0x0000000f04007c0c */ /* 0x000fe2000bf06270 */
[----:B------:R-:W-:Y:S02]  /*29250*/  VIADD R0, R0, UR32 ;  /* 0x0000002000007c36 */ /* 0x000fe40008000000 */
[----:B------:R-:W2:Y:S01]  /*29260*/  LDL.LU R133, [R1+0x44] ;  /* 0x0000440001857983 */ /* 0x000ea20000300800 */
[----:B------:R-:W-:Y:S01]  /*29270*/  ISETP.LT.AND P1, PT, R210, UR22, !P0 ;  /* 0x00000016d2007c0c */ /* 0x000fe2000c721270 */
[----:B------:R-:W2:Y:S01]  /*29280*/  LDCU UR22, c[0x0][0x398] ;  /* 0x00007300ff1677ac */ /* 0x000ea20008000800 */
[C---:B-1----:R-:W-:Y:S01]  /*29290*/  IMAD.WIDE R4, R0.reuse, 0x4, R2 ;  /* 0x0000000400047825 */ /* 0x042fe200078e0202 */
[----:B------:R-:W2:Y:S04]  /*292a0*/  LDL.LU R69, [R1+0x14] ;  /* 0x0000140001457983 */ /* 0x000ea80000300800 */
[----:B------:R-:W2:Y:S06]  /*292b0*/  LDL.LU R68, [R1+0x3c] ;  /* 0x00003c0001447983 */ /* 0x000eac0000300800 */
[----:B------:R1:W-:Y:S01]  /*292c0*/  @P1 STG.E desc[UR20][R4.64], R251 ;  /* 0x000000fb04001986 */ /* 0x0003e2000c101914 */
[----:B------:R-:W-:Y:S01]  /*292d0*/  ISETP.LT.AND P1, PT, R209, UR18, !P0 ;  /* 0x00000012d1007c0c */ /* 0x000fe2000c721270 */
[----:B------:R-:W2:Y:S01]  /*292e0*/  LDCU UR18, c[0x0][0x398] ;  /* 0x00007300ff1277ac */ /* 0x000ea20008000800 */
[----:B-1----:R-:W-:Y:S01]  /*292f0*/  IMAD.WIDE R4, R0, 0x4, R196 ;  /* 0x0000000400047825 */ /* 0x002fe200078e02c4 */
[----:B------:R-:W2:Y:S10]  /*29300*/  LDL.LU R251, [R1+0xc04] ;  /* 0x000c040001fb7983 */ /* 0x000eb40000300800 */
[----:B------:R1:W-:Y:S01]  /*29310*/  @P1 STG.E desc[UR20][R4.64], R134 ;  /* 0x0000008604001986 */ /* 0x0003e2000c101914 */
[----:B------:R-:W-:Y:S01]  /*29320*/  ISETP.LT.AND P1, PT, R207, UR12, !P0 ;  /* 0x0000000ccf007c0c */ /* 0x000fe2000c721270 */
[----:B------:R-:W2:Y:S01]  /*29330*/  LDCU UR12, c[0x0][0x398] ;  /* 0x00007300ff0c77ac */ /* 0x000ea20008000800 */
[----:B------:R-:W-:Y:S01]  /*29340*/  ISETP.LT.AND P0, PT, R206, UR16, !P0 ;  /* 0x00000010ce007c0c */ /* 0x000fe2000c701270 */
[----:B------:R-:W2:Y:S01]  /*29350*/  LDCU UR16, c[0x0][0x398] ;  /* 0x00007300ff1077ac */ /* 0x000ea20008000800 */
[C---:B-1----:R-:W-:Y:S01]  /*29360*/  IMAD.WIDE R4, R0.reuse, 0x4, R198 ;  /* 0x0000000400047825 */ /* 0x042fe200078e02c6 */
[----:B------:R-:W2:Y:S08]  /*29370*/  LDL.LU R134, [R1+0x38] ;  /* 0x0000380001867983 */ /* 0x000eb00000300800 */
[----:B------:R1:W-:Y:S02]  /*29380*/  @P1 STG.E desc[UR20][R4.64], R70 ;  /* 0x0000004604001986 */ /* 0x0003e4000c101914 */
[----:B-1----:R-:W-:-:S02]  /*29390*/  IMAD.WIDE R4, R0, 0x4, R200 ;  /* 0x0000000400047825 */ /* 0x002fc400078e02c8 */
[----:B------:R-:W2:Y:S04]  /*293a0*/  LDL.LU R70, [R1+0x1c] ;  /* 0x00001c0001467983 */ /* 0x000ea80000300800 */
[----:B------:R1:W-:Y:S04]  /*293b0*/  @P0 STG.E desc[UR20][R4.64], R6 ;  /* 0x0000000604000986 */ /* 0x0003e8000c101914 */
[----:B-1----:R-:W2:Y:S01]  /*293c0*/  LDL.LU R6, [R1+0x10] ;  /* 0x0000100001067983 */ /* 0x002ea20000300800 */
[----:B------:R-:W-:-:S05]  /*293d0*/  VIADD R4, R213, 0x3 ;  /* 0x00000003d5047836 */ /* 0x000fca0000000000 */
[----:B------:R-:W-:-:S04]  /*293e0*/  ISETP.GE.AND P0, PT, R4, UR15, PT ;  /* 0x0000000f04007c0c */ /* 0x000fc8000bf06270 */
[----:B------:R-:W-:Y:S01]  /*293f0*/  ISETP.LT.AND P1, PT, R210, UR34, !P0 ;  /* 0x00000022d2007c0c */ /* 0x000fe2000c721270 */
[----:B------:R-:W-:Y:S01]  /*29400*/  VIADD R0, R0, UR32 ;  /* 0x0000002000007c36 */ /* 0x000fe20008000000 */
[----:B------:R-:W-:Y:S01]  /*29410*/  ISETP.LT.AND P2, PT, R207, UR6, !P0 ;  /* 0x00000006cf007c0c */ /* 0x000fe2000c741270 */
[----:B------:R-:W1:Y:S02]  /*29420*/  LDCU UR6, c[0x0][0x398] ;  /* 0x00007300ff0677ac */ /* 0x000e640008000800 */
[C---:B------:R-:W-:Y:S01]  /*29430*/  IMAD.WIDE R4, R0.reuse, 0x4, R2 ;  /* 0x0000000400047825 */ /* 0x040fe200078e0202 */
[----:B------:R-:W1:Y:S07]  /*29440*/  LDCU UR34, c[0x0][0x398] ;  /* 0x00007300ff2277ac */ /* 0x000e6e0008000800 */
[----:B------:R1:W-:Y:S01]  /*29450*/  @P1 STG.E desc[UR20][R4.64], R252 ;  /* 0x000000fc04001986 */ /* 0x0003e2000c101914 */
[----:B------:R-:W-:Y:S01]  /*29460*/  ISETP.LT.AND P1, PT, R209, UR4, !P0 ;  /* 0x00000004d1007c0c */ /* 0x000fe2000c721270 */
[----:B------:R-:W3:Y:S01]  /*29470*/  LDCU UR4, c[0x0][0x398] ;  /* 0x00007300ff0477ac */ /* 0x000ee20008000800 */
[----:B-1----:R-:W-:Y:S01]  /*29480*/  IMAD.WIDE R4, R0, 0x4, R196 ;  /* 0x0000000400047825 */ /* 0x002fe200078e02c4 */
[----:B------:R-:W4:Y:S10]  /*29490*/  LDL.LU R252, [R1+0xc00] ;  /* 0x000c000001fc7983 */ /* 0x000f340000300800 */
[----:B------:R1:W-:Y:S01]  /*294a0*/  @P1 STG.E desc[UR20][R4.64], R135 ;  /* 0x0000008704001986 */ /* 0x0003e2000c101914 */
[----:B---3--:R-:W-:Y:S01]  /*294b0*/  ISETP.LT.AND P0, PT, R206, UR4, !P0 ;  /* 0x00000004ce007c0c */ /* 0x008fe2000c701270 */
[----:B------:R-:W3:Y:S01]  /*294c0*/  LDCU UR4, c[0x0][0x398] ;  /* 0x00007300ff0477ac */ /* 0x000ee20008000800 */
[C---:B-1----:R-:W-:Y:S01]  /*294d0*/  IMAD.WIDE R4, R0.reuse, 0x4, R198 ;  /* 0x0000000400047825 */ /* 0x042fe200078e02c6 */
[----:B------:R-:W4:Y:S04]  /*294e0*/  LDL.LU R135, [R1+0x34] ;  /* 0x0000340001877983 */ /* 0x000f280000300800 */
[----:B------:R1:W-:Y:S02]  /*294f0*/  @P2 STG.E desc[UR20][R4.64], R71 ;  /* 0x0000004704002986 */ /* 0x0003e4000c101914 */
[----:B-1----:R-:W-:-:S05]  /*29500*/  IMAD.WIDE R4, R0, 0x4, R200 ;  /* 0x0000000400047825 */ /* 0x002fca00078e02c8 */
[----:B------:R1:W-:Y:S02]  /*29510*/  @P0 STG.E desc[UR20][R4.64], R7 ;  /* 0x0000000704000986 */ /* 0x0003e4000c101914 */
[----:B-1----:R-:W-:-:S05]  /*29520*/  VIADD R4, R213, 0x4 ;  /* 0x00000004d5047836 */ /* 0x002fca0000000000 */
[----:B------:R-:W-:-:S04]  /*29530*/  ISETP.GE.AND P0, PT, R4, UR15, PT ;  /* 0x0000000f04007c0c */ /* 0x000fc8000bf06270 */
[----:B---3--:R-:W-:Y:S01]  /*29540*/  ISETP.LT.AND P1, PT, R210, UR4, !P0 ;  /* 0x00000004d2007c0c */ /* 0x008fe2000c721270 */
[----:B------:R-:W-:Y:S01]  /*29550*/  VIADD R0, R0, UR32 ;  /* 0x0000002000007c36 */ /* 0x000fe20008000000 */
[----:B------:R-:W1:Y:S03]  /*29560*/  LDCU UR4, c[0x0][0x398] ;  /* 0x00007300ff0477ac */ /* 0x000e660008000800 */
[C---:B------:R-:W-:Y:S01]  /*29570*/  IMAD.WIDE R4, R0.reuse, 0x4, R2 ;  /* 0x0000000400047825 */ /* 0x040fe200078e0202 */
[----:B-1----:R-:W-:Y:S01]  /*29580*/  ISETP.LT.AND P2, PT, R207, UR4, !P0 ;  /* 0x00000004cf007c0c */ /* 0x002fe2000c741270 */
[----:B------:R-:W1:Y:S06]  /*29590*/  LDCU UR4, c[0x0][0x398] ;  /* 0x00007300ff0477ac */ /* 0x000e6c0008000800 */
[----:B--2---:R2:W-:Y:S01]  /*295a0*/  @P1 STG.E desc[UR20][R4.64], R6 ;  /* 0x0000000604001986 */ /* 0x0045e2000c101914 */
[----:B------:R-:W-:Y:S01]  /*295b0*/  ISETP.LT.AND P1, PT, R209, UR6, !P0 ;  /* 0x00000006d1007c0c */ /* 0x000fe2000c721270 */
[----:B------:R-:W3:Y:S01]  /*295c0*/  LDCU UR6, c[0x0][0x398] ;  /* 0x00007300ff0677ac */ /* 0x000ee20008000800 */
[----:B--2---:R-:W-:-:S11]  /*295d0*/  IMAD.WIDE R4, R0, 0x4, R196 ;  /* 0x0000000400047825 */ /* 0x004fd600078e02c4 */
[----:B------:R2:W-:Y:S01]  /*295e0*/  @P1 STG.E desc[UR20][R4.64], R136 ;  /* 0x0000008804001986 */ /* 0x0005e2000c101914 */
[----:B---3--:R-:W-:Y:S01]  /*295f0*/  ISETP.LT.AND P0, PT, R206, UR6, !P0 ;  /* 0x00000006ce007c0c */ /* 0x008fe2000c701270 */
[----:B------:R-:W3:Y:S01]  /*29600*/  LDCU UR6, c[0x0][0x398] ;  /* 0x00007300ff0677ac */ /* 0x000ee20008000800 */
[C---:B--2---:R-:W-:Y:S01]  /*29610*/  IMAD.WIDE R4, R0.reuse, 0x4, R198 ;  /* 0x0000000400047825 */ /* 0x044fe200078e02c6 */
[----:B------:R-:W-:Y:S01]  /*29620*/  IADD3 R6, PT, PT, R213, 0x5, RZ ;  /* 0x00000005d5067810 */ /* 0x000fe20007ffe0ff */
[----:B------:R-:W2:Y:S04]  /*29630*/  LDL.LU R136, [R1+0x30] ;  /* 0x0000300001887983 */ /* 0x000ea80000300800 */
[----:B------:R1:W-:Y:S02]  /*29640*/  @P2 STG.E desc[UR20][R4.64], R72 ;  /* 0x0000004804002986 */ /* 0x0003e4000c101914 */
[----:B-1----:R-:W-:-:S02]  /*29650*/  IMAD.WIDE R4, R0, 0x4, R200 ;  /* 0x0000000400047825 */ /* 0x002fc400078e02c8 */
[----:B------:R-:W2:Y:S04]  /*29660*/  LDL.LU R72, [R1+0x2c] ;  /* 0x00002c0001487983 */ /* 0x000ea80000300800 */
[----:B------:R1:W-:Y:S01]  /*29670*/  @P0 STG.E desc[UR20][R4.64], R8 ;  /* 0x0000000804000986 */ /* 0x0003e2000c101914 */
[----:B------:R-:W-:-:S04]  /*29680*/  ISETP.GE.AND P0, PT, R6, UR15, PT ;  /* 0x0000000f06007c0c */ /* 0x000fc8000bf06270 */
[----:B------:R-:W-:Y:S01]  /*29690*/  ISETP.LT.AND P1, PT, R210, UR4, !P0 ;  /* 0x00000004d2007c0c */ /* 0x000fe2000c721270 */
[----:B------:R-:W-:Y:S01]  /*296a0*/  VIADD R0, R0, UR32 ;  /* 0x0000002000007c36 */ /* 0x000fe20008000000 */
[----:B------:R-:W3:Y:S03]  /*296b0*/  LDCU UR4, c[0x0][0x398] ;  /* 0x00007300ff0477ac */ /* 0x000ee60008000800 */
[----:B-1----:R-:W-:-:S08]  /*296c0*/  IMAD.WIDE R4, R0, 0x4, R2 ;  /* 0x0000000400047825 */ /* 0x002fd000078e0202 */
[----:B------:R1:W-:Y:S04]  /*296d0*/  @P1 STG.E desc[UR20][R4.64], R69 ;  /* 0x0000004504001986 */ /* 0x0003e8000c101914 */
[----:B-1----:R-:W2:Y:S01]  /*296e0*/  LDL.LU R69, [R1+0x18] ;  /* 0x0000180001457983 */ /* 0x002ea20000300800 */
[----:B---3--:R-:W-:Y:S02]  /*296f0*/  ISETP.LT.AND P1, PT, R209, UR4, !P0 ;  /* 0x00000004d1007c0c */ /* 0x008fe4000c721270 */
[----:B------:R-:W-:Y:S01]  /*29700*/  ISETP.LT.AND P2, PT, R207, UR52, !P0 ;  /* 0x00000034cf007c0c */ /* 0x000fe2000c741270 */
[----:B------:R-:W-:Y:S01]  /*29710*/  IMAD.WIDE R4, R0, 0x4, R196 ;  /* 0x0000000400047825 */ /* 0x000fe200078e02c4 */
[----:B------:R-:W-:Y:S01]  /*29720*/  ISETP.LT.AND P0, PT, R206, UR54, !P0 ;  /* 0x00000036ce007c0c */ /* 0x000fe2000c701270 */
[----:B------:R-:W1:Y:S02]  /*29730*/  LDCU UR4, c[0x0][0x39c] ;  /* 0x00007380ff0477ac */ /* 0x000e640008000800 */
[----:B------:R-:W-:-:S02]  /*29740*/  VIADD R6, R213, 0x6 ;  /* 0x00000006d5067836 */ /* 0x000fc40000000000 */
[C---:B------:R-:W-:Y:S01]  /*29750*/  VIADD R8, R213.reuse, 0x8 ;  /* 0x00000008d5087836 */ /* 0x040fe20000000000 */
[----:B------:R-:W3:Y:S03]  /*29760*/  LDCU UR52, c[0x0][0x398] ;  /* 0x00007300ff3477ac */ /* 0x000ee60008000800 */
[----:B------:R1:W-:Y:S01]  /*29770*/  @P1 STG.E desc[UR20][R4.64], R137 ;  /* 0x0000008904001986 */ /* 0x0003e2000c101914 */
[----:B------:R-:W-:Y:S01]  /*29780*/  ISETP.GE.AND P5, PT, R6, UR15, PT ;  /* 0x0000000f06007c0c */ /* 0x000fe2000bfa6270 */
[----:B------:R-:W2:Y:S01]  /*29790*/  LDCU UR54, c[0x0][0x398] ;  /* 0x00007300ff3677ac */ /* 0x000ea20008000800 */
[----:B-1----:R-:W-:Y:S01]  /*297a0*/  IMAD.WIDE R4, R0, 0x4, R198 ;  /* 0x0000000400047825 */ /* 0x002fe200078e02c6 */
[----:B------:R-:W3:Y:S04]  /*297b0*/  LDL.LU R137, [R1+0x28] ;  /* 0x0000280001897983 */ /* 0x000ee80000300800 */
[----:B------:R1:W-:Y:S01]  /*297c0*/  @P2 STG.E desc[UR20][R4.64], R73 ;  /* 0x0000004904002986 */ /* 0x0003e2000c101914 */
[----:B------:R-:W-:Y:S01]  /*297d0*/  ISETP.LT.AND P2, PT, R210, UR26, !P5 ;  /* 0x0000001ad2007c0c */ /* 0x000fe2000ef41270 */
[----:B------:R-:W-:Y:S01]  /*297e0*/  VIADD R6, R213, 0x7 ;  /* 0x00000007d5067836 */ /* 0x000fe20000000000 */
[----:B------:R-:W-:Y:S01]  /*297f0*/  ISETP.LT.AND P1, PT, R207, UR18, !P5 ;  /* 0x00000012cf007c0c */ /* 0x000fe2000ef21270 */
[----:B------:R-:W2:Y:S01]  /*29800*/  LDCU UR26, c[0x0][0x398] ;  /* 0x00007300ff1a77ac */ /* 0x000ea20008000800 */
[----:B-1----:R-:W-:-:S02]  /*29810*/  IMAD.WIDE R4, R0, 0x4, R200 ;  /* 0x0000000400047825 */ /* 0x002fc400078e02c8 */
[----:B------:R-:W-:Y:S01]  /*29820*/  ISETP.GE.AND P3, PT, R6, UR15, PT ;  /* 0x0000000f06007c0c */ /* 0x000fe2000bf66270 */
[----:B------:R-:W3:Y:S01]  /*29830*/  LDL.LU R73, [R1+0x24] ;  /* 0x0000240001497983 */ /* 0x000ee20000300800 */
[----:B------:R-:W-:Y:S01]  /*29840*/  ISETP.GE.AND P4, PT, R8, UR15, PT ;  /* 0x0000000f08007c0c */ /* 0x000fe2000bf86270 */
[----:B------:R-:W1:Y:S02]  /*29850*/  LDCU UR18, c[0x0][0x398] ;  /* 0x00007300ff1277ac */ /* 0x000e640008000800 */
[----:B------:R4:W-:Y:S01]  /*29860*/  @P0 STG.E desc[UR20][R4.64], R9 ;  /* 0x0000000904000986 */ /* 0x0009e2000c101914 */
[----:B------:R-:W-:Y:S01]  /*29870*/  ISETP.LT.AND P0, PT, R209, UR74, !P5 ;  /* 0x0000004ad1007c0c */ /* 0x000fe2000ef01270 */
[----:B------:R-:W-:Y:S01]  /*29880*/  VIADD R0, R0, UR32 ;  /* 0x0000002000007c36 */ /* 0x000fe20008000000 */
[----:B------:R-:W1:Y:S03]  /*29890*/  LDCU UR74, c[0x0][0x39c] ;  /* 0x00007380ff4a77ac */ /* 0x000e660008000800 */
[----:B------:R-:W-:-:S04]  /*298a0*/  IMAD.WIDE R6, R0, 0x4, R196 ;  /* 0x0000000400067825 */ /* 0x000fc800078e02c4 */
[----:B----4-:R-:W-:-:S05]  /*298b0*/  IMAD.WIDE R4, R0, 0x4, R2 ;  /* 0x0000000400047825 */ /* 0x010fca00078e0202 */
[----:B--2---:R-:W-:Y:S04]  /*298c0*/  @P2 STG.E desc[UR20][R4.64], R69 ;  /* 0x0000004504002986 */ /* 0x004fe8000c101914 */
[----:B------:R2:W-:Y:S04]  /*298d0*/  @P0 STG.E desc[UR20][R6.64], R138 ;  /* 0x0000008a06000986 */ /* 0x0005e8000c101914 */
[----:B--2---:R-:W2:Y:S01]  /*298e0*/  LDL.LU R138, [R1+0x20] ;  /* 0x00002000018a7983 */ /* 0x004ea20000300800 */
[----:B------:R-:W-:Y:S01]  /*298f0*/  ISETP.LT.AND P5, PT, R206, UR34, !P5 ;  /* 0x00000022ce007c0c */ /* 0x000fe2000efa1270 */
[----:B------:R-:W-:Y:S01]  /*29900*/  IMAD.WIDE R4, R0, 0x4, R198 ;  /* 0x0000000400047825 */ /* 0x000fe200078e02c6 */
[----:B------:R-:W-:Y:S01]  /*29910*/  ISETP.LT.AND P2, PT, R210, UR50, !P3 ;  /* 0x00000032d2007c0c */ /* 0x000fe2000df41270 */
[----:B------:R-:W4:Y:S01]  /*29920*/  LDCU UR34, c[0x0][0x398] ;  /* 0x00007300ff2277ac */ /* 0x000f220008000800 */
[----:B------:R-:W-:Y:S01]  /*29930*/  ISETP.LT.AND P0, PT, R209, UR42, !P3 ;  /* 0x0000002ad1007c0c */ /* 0x000fe2000df01270 */
[----:B------:R-:W-:-:S02]  /*29940*/  VIADD R8, R213, 0x9 ;  /* 0x00000009d5087836 */ /* 0x000fc40000000000 */
[----:B------:R-:W-:Y:S01]  /*29950*/  VIADD R69, R0, UR32 ;  /* 0x0000002000457c36 */ /* 0x000fe20008000000 */
[----:B------:R1:W-:Y:S01]  /*29960*/  @P1 STG.E desc[UR20][R4.64], R74 ;  /* 0x0000004a04001986 */ /* 0x0003e2000c101914 */
[----:B------:R-:W2:Y:S01]  /*29970*/  LDCU UR50, c[0x0][0x398] ;  /* 0x00007300ff3277ac */ /* 0x000ea20008000800 */
[----:B------:R-:W-:Y:S01]  /*29980*/  ISETP.GE.AND P6, PT, R8, UR15, PT ;  /* 0x0000000f08007c0c */ /* 0x000fe2000bfc6270 */
[----:B------:R-:W-:Y:S01]  /*29990*/  IMAD.WIDE R8, R69, 0x4, R2 ;  /* 0x0000000445087825 */ /* 0x000fe200078e0202 */
[----:B------:R-:W-:Y:S01]  /*299a0*/  ISETP.LT.AND P1, PT, R207, UR72, !P3 ;  /* 0x00000048cf007c0c */ /* 0x000fe2000df21270 */
[----:B------:R-:W2:Y:S02]  /*299b0*/  LDCU UR42, c[0x0][0x398] ;  /* 0x00007300ff2a77ac */ /* 0x000ea40008000800 */
[----:B------:R-:W-:-:S04]  /*299c0*/  IMAD.WIDE R6, R69, 0x4, R196 ;  /* 0x0000000445067825 */ /* 0x000fc800078e02c4 */
[----:B-1----:R-:W-:Y:S01]  /*299d0*/  IMAD.WIDE R4, R0, 0x4, R200 ;  /* 0x0000000400047825 */ /* 0x002fe200078e02c8 */
[----:B------:R-:W-:Y:S01]  /*299e0*/  ISETP.LT.AND P3, PT, R206, UR33, !P3 ;  /* 0x00000021ce007c0c */ /* 0x000fe2000df61270 */
[----:B------:R-:W1:Y:S03]  /*299f0*/  LDCU UR72, c[0x0][0x39c] ;  /* 0x00007380ff4877ac */ /* 0x000e660008000800 */
[----:B------:R3:W-:Y:S01]  /*29a00*/  @P5 STG.E desc[UR20][R4.64], R10 ;  /* 0x0000000a04005986 */ /* 0x0007e2000c101914 */
[----:B------:R-:W-:Y:S01]  /*29a10*/  IADD3 R0, PT, PT, R213, 0xa, RZ ;  /* 0x0000000ad5007810 */ /* 0x000fe20007ffe0ff */
[----:B------:R-:W1:Y:S02]  /*29a20*/  LDCU UR33, c[0x0][0x398] ;  /* 0x00007300ff2177ac */ /* 0x000e640008000800 */
[----:B------:R4:W-:Y:S01]  /*29a30*/  @P2 STG.E desc[UR20][R8.64], R70 ;  /* 0x0000004608002986 */ /* 0x0009e2000c101914 */
[----:B------:R-:W-:Y:S01]  /*29a40*/  ISETP.LT.AND P2, PT, R210, UR75, !P4 ;  /* 0x0000004bd2007c0c */ /* 0x000fe2000e741270 */
[----:B------:R-:W1:Y:S02]  /*29a50*/  LDCU UR75, c[0x0][0x398] ;  /* 0x00007300ff4b77ac */ /* 0x000e640008000800 */
[----:B------:R1:W-:Y:S01]  /*29a60*/  @P0 STG.E desc[UR20][R6.64], R139 ;  /* 0x0000008b06000986 */ /* 0x0003e2000c101914 */
[----:B------:R-:W-:Y:S01]  /*29a70*/  ISETP.LT.AND P0, PT, R209, UR24, !P4 ;  /* 0x00000018d1007c0c */ /* 0x000fe2000e701270 */
[----:B------:R-:W2:Y:S01]  /*29a80*/  LDCU UR24, c[0x0][0x398] ;  /* 0x00007300ff1877ac */ /* 0x000ea20008000800 */
[----:B---3--:R-:W-:-:S04]  /*29a90*/  IMAD.WIDE R4, R69, 0x4, R198 ;  /* 0x0000000445047825 */ /* 0x008fc800078e02c6 */
[----:B----4-:R-:W-:-:S04]  /*29aa0*/  IMAD.WIDE R70, R69, 0x4, R200 ;  /* 0x0000000445467825 */ /* 0x010fc800078e02c8 */
[----:B------:R-:W-:Y:S01]  /*29ab0*/  VIADD R69, R69, UR32 ;  /* 0x0000002045457c36 */ /* 0x000fe20008000000 */
[----:B------:R3:W-:Y:S01]  /*29ac0*/  @P1 STG.E desc[UR20][R4.64], R75 ;  /* 0x0000004b04001986 */ /* 0x0007e2000c101914 */
[----:B------:R-:W-:Y:S01]  /*29ad0*/  ISETP.LT.AND P1, PT, R207, UR53, !P4 ;  /* 0x00000035cf007c0c */ /* 0x000fe2000e721270 */
[----:B------:R-:W4:Y:S01]  /*29ae0*/  LDCU UR53, c[0x0][0x398] ;  /* 0x00007300ff3577ac */ /* 0x000f220008000800 */
[C---:B-1----:R-:W-:Y:S01]  /*29af0*/  IMAD.WIDE R6, R69.reuse, 0x4, R2 ;  /* 0x0000000445067825 */ /* 0x042fe200078e0202 */
[----:B------:R1:W-:Y:S01]  /*29b00*/  @P3 STG.E desc[UR20][R70.64], R11 ;  /* 0x0000000b46003986 */ /* 0x0003e2000c101914 */
[----:B------:R-:W-:Y:S01]  /*29b10*/  ISETP.LT.AND P4, PT, R206, UR70, !P4 ;  /* 0x00000046ce007c0c */ /* 0x000fe2000e781270 */
[----:B------:R-:W2:Y:S01]  /*29b20*/  LDCU UR70, c[0x0][0x39c] ;  /* 0x00007380ff4677ac */ /* 0x000ea20008000800 */
[----:B------:R-:W-:Y:S01]  /*29b30*/  ISETP.LT.AND P3, PT, R210, UR37, !P6 ;  /* 0x00000025d2007c0c */ /* 0x000fe2000f761270 */
[C---:B------:R-:W-:Y:S01]  /*29b40*/  IMAD.WIDE R8, R69.reuse, 0x4, R198 ;  /* 0x0000000445087825 */ /* 0x040fe200078e02c6 */
[----:B------:R-:W-:Y:S01]  /*29b50*/  ISETP.GE.AND P5, PT, R0, UR15, PT ;  /* 0x0000000f00007c0c */ /* 0x000fe2000bfa6270 */
[----:B------:R-:W2:Y:S02]  /*29b60*/  LDCU UR37, c[0x0][0x398] ;  /* 0x00007300ff2577ac */ /* 0x000ea40008000800 */
[----:B---3--:R-:W-:-:S04]  /*29b70*/  IMAD.WIDE R4, R69, 0x4, R196 ;  /* 0x0000000445047825 */ /* 0x008fc800078e02c4 */
[----:B-1----:R-:W-:-:S04]  /*29b80*/  IMAD.WIDE R10, R69, 0x4, R200 ;  /* 0x00000004450a7825 */ /* 0x002fc800078e02c8 */
[----:B------:R-:W-:Y:S02]  /*29b90*/  VIADD R69, R69, UR32 ;  /* 0x0000002045457c36 */ /* 0x000fe40008000000 */
[----:B------:R-:W-:Y:S01]  /*29ba0*/  VIADD R0, R213, 0xb ;  /* 0x0000000bd5007836 */ /* 0x000fe20000000000 */
[----:B--2---:R1:W-:Y:S01]  /*29bb0*/  @P2 STG.E desc[UR20][R6.64], R138 ;  /* 0x0000008a06002986 */ /* 0x0043e2000c101914 */
[----:B------:R-:W-:Y:S01]  /*29bc0*/  ISETP.LT.AND P2, PT, R207, UR40, !P6 ;  /* 0x00000028cf007c0c */ /* 0x000fe2000f741270 */
[----:B------:R-:W2:Y:S02]  /*29bd0*/  LDCU UR40, c[0x0][0x398] ;  /* 0x00007300ff2877ac */ /* 0x000ea40008000800 */
[----:B------:R3:W-:Y:S01]  /*29be0*/  @P0 STG.E desc[UR20][R4.64], R140 ;  /* 0x0000008c04000986 */ /* 0x0007e2000c101914 */
[----:B------:R-:W-:Y:S01]  /*29bf0*/  ISETP.LT.AND P0, PT, R209, UR73, !P6 ;  /* 0x00000049d1007c0c */ /* 0x000fe2000f701270 */
[----:B------:R-:W2:Y:S02]  /*29c00*/  LDCU UR73, c[0x0][0x398] ;  /* 0x00007300ff4977ac */ /* 0x000ea40008000800 */
[----:B------:R4:W-:Y:S01]  /*29c10*/  @P1 STG.E desc[UR20][R8.64], R76 ;  /* 0x0000004c08001986 */ /* 0x0009e2000c101914 */
[----:B-1----:R-:W-:-:S04]  /*29c20*/  IMAD.WIDE R6, R69, 0x4, R196 ;  /* 0x0000000445067825 */ /* 0x002fc800078e02c4 */
[C---:B---3--:R-:W-:Y:S01]  /*29c30*/  IMAD.WIDE R4, R69.reuse, 0x4, R2 ;  /* 0x0000000445047825 */ /* 0x048fe200078e0202 */
[----:B------:R1:W-:Y:S03]  /*29c40*/  @P4 STG.E desc[UR20][R10.64], R12 ;  /* 0x0000000c0a004986 */ /* 0x0003e6000c101914 */
[----:B----4-:R-:W-:Y:S01]  /*29c50*/  IMAD.WIDE R8, R69, 0x4, R198 ;  /* 0x0000000445087825 */ /* 0x010fe200078e02c6 */
[----:B------:R3:W-:Y:S01]  /*29c60*/  @P3 STG.E desc[UR20][R4.64], R73 ;  /* 0x0000004904003986 */ /* 0x0007e2000c101914 */
[----:B------:R-:W-:Y:S01]  /*29c70*/  ISETP.LT.AND P6, PT, R206, UR48, !P6 ;  /* 0x00000030ce007c0c */ /* 0x000fe2000f7c1270 */
[----:B------:R-:W4:Y:S01]  /*29c80*/  LDCU UR48, c[0x0][0x398] ;  /* 0x00007300ff3077ac */ /* 0x000f220008000800 */
[----:B------:R-:W-:Y:S01]  /*29c90*/  ISETP.LT.AND P3, PT, R210, UR68, !P5 ;  /* 0x00000044d2007c0c */ /* 0x000fe2000ef61270 */
[----:B------:R2:W-:Y:S01]  /*29ca0*/  @P0 STG.E desc[UR20][R6.64], R141 ;  /* 0x0000008d06000986 */ /* 0x0005e2000c101914 */
[----:B------:R-:W-:Y:S01]  /*29cb0*/  ISETP.LT.AND P4, PT, R207, UR71, !P5 ;  /* 0x00000047cf007c0c */ /* 0x000fe2000ef81270 */
[----:B------:R-:W4:Y:S02]  /*29cc0*/  LDCU UR68, c[0x0][0x39c] ;  /* 0x00007380ff4477ac */ /* 0x000f240008000800 */
[----:B------:R2:W-:Y:S01]  /*29cd0*/  @P2 STG.E desc[UR20][R8.64], R77 ;  /* 0x0000004d08002986 */ /* 0x0005e2000c101914 */
[----:B------:R-:W-:Y:S01]  /*29ce0*/  ISETP.LT.AND P2, PT, R209, UR51, !P5 ;  /* 0x00000033d1007c0c */ /* 0x000fe2000ef41270 */
[C---:B-1----:R-:W-:Y:S01]  /*29cf0*/  IMAD.WIDE R10, R69.reuse, 0x4, R200 ;  /* 0x00000004450a7825 */ /* 0x042fe200078e02c8 */
[----:B------:R-:W-:Y:S01]  /*29d00*/  ISETP.GE.AND P1, PT, R0, UR15, PT ;  /* 0x0000000f00007c0c */ /* 0x000fe2000bf26270 */
[----:B------:R-:W1:Y:S02]  /*29d10*/  LDCU UR51, c[0x0][0x398] ;  /* 0x00007300ff3377ac */ /* 0x000e640008000800 */
[----:B------:R-:W-:Y:S01]  /*29d20*/  VIADD R69, R69, UR32 ;  /* 0x0000002045457c36 */ /* 0x000fe20008000000 */
[----:B------:R-:W1:Y:S03]  /*29d30*/  LDCU UR71, c[0x0][0x398] ;  /* 0x00007300ff4777ac */ /* 0x000e660008000800 */
[C---:B---3--:R-:W-:Y:S01]  /*29d40*/  IMAD.WIDE R4, R69.reuse, 0x4, R2 ;  /* 0x0000000445047825 */ /* 0x048fe200078e0202 */
[----:B------:R3:W-:Y:S03]  /*29d50*/  @P6 STG.E desc[UR20][R10.64], R13 ;  /* 0x0000000d0a006986 */ /* 0x0007e6000c101914 */
[----:B--2---:R-:W-:Y:S01]  /*29d60*/  IMAD.WIDE R6, R69, 0x4, R196 ;  /* 0x0000000445067825 */ /* 0x004fe200078e02c4 */
[----:B------:R-:W-:-:S03]  /*29d70*/  ISETP.LT.AND P5, PT, R206, UR30, !P5 ;  /* 0x0000001ece007c0c */ /* 0x000fc6000efa1270 */
[----:B------:R-:W-:Y:S01]  /*29d80*/  IMAD.WIDE R8, R69, 0x4, R198 ;  /* 0x0000000445087825 */ /* 0x000fe200078e02c6 */
[----:B------:R2:W-:Y:S01]  /*29d90*/  @P3 STG.E desc[UR20][R4.64], R137 ;  /* 0x0000008904003986 */ /* 0x0005e2000c101914 */
[----:B-----5:R-:W-:Y:S01]  /*29da0*/  ISETP.LT.AND P3, PT, R210, UR8, !P1 ;  /* 0x00000008d2007c0c */ /* 0x020fe2000cf61270 */
[----:B------:R-:W5:Y:S02]  /*29db0*/  LDCU UR30, c[0x0][0x398] ;  /* 0x00007300ff1e77ac */ /* 0x000f640008000800 */
[----:B------:R1:W-:Y:S01]  /*29dc0*/  @P2 STG.E desc[UR20][R6.64], R142 ;  /* 0x0000008e06002986 */ /* 0x0003e2000c101914 */
[----:B------:R-:W-:Y:S01]  /*29dd0*/  VIADD R0, R213, 0xc ;  /* 0x0000000cd5007836 */ /* 0x000fe20000000000 */
[----:B------:R-:W4:Y:S02]  /*29de0*/  LDCU UR8, c[0x0][0x398] ;  /* 0x00007300ff0877ac */ /* 0x000f240008000800 */
[----:B------:R1:W-:Y:S01]  /*29df0*/  @P4 STG.E desc[UR20][R8.64], R78 ;  /* 0x0000004e08004986 */ /* 0x0003e2000c101914 */
[----:B------:R-:W-:Y:S01]  /*29e00*/  ISETP.LT.AND P4, PT, R209, UR66, !P1 ;  /* 0x00000042d1007c0c */ /* 0x000fe2000cf81270 */
[----:B---3--:R-:W-:Y:S01]  /*29e10*/  IMAD.WIDE R10, R69, 0x4, R200 ;  /* 0x00000004450a7825 */ /* 0x008fe200078e02c8 */
[----:B------:R-:W-:Y:S01]  /*29e20*/  ISETP.LT.AND P2, PT, R207, UR46, !P1 ;  /* 0x0000002ecf007c0c */ /* 0x000fe2000cf41270 */
[----:B------:R-:W3:Y:S02]  /*29e30*/  LDCU UR66, c[0x0][0x39c] ;  /* 0x00007380ff4277ac */ /* 0x000ee40008000800 */
[----:B------:R-:W-:Y:S01]  /*29e40*/  VIADD R69, R69, UR32 ;  /* 0x0000002045457c36 */ /* 0x000fe20008000000 */
[----:B------:R-:W-:Y:S01]  /*29e50*/  ISETP.GE.AND P0, PT, R0, UR15, PT ;  /* 0x0000000f00007c0c */ /* 0x000fe2000bf06270 */
[----:B------:R3:W-:Y:S01]  /*29e60*/  @P5 STG.E desc[UR20][R10.64], R14 ;  /* 0x0000000e0a005986 */ /* 0x0007e2000c101914 */
[----:B------:R-:W-:Y:S01]  /*29e70*/  ISETP.LT.AND P1, PT, R206, UR69, !P1 ;  /* 0x00000045ce007c0c */ /* 0x000fe2000cf21270 */
[C---:B--2---:R-:W-:Y:S01]  /*29e80*/  IMAD.WIDE R4, R69.reuse, 0x4, R2 ;  /* 0x0000000445047825 */ /* 0x044fe200078e0202 */
[----:B------:R-:W-:Y:S01]  /*29e90*/  ISETP.LT.AND P5, PT, R210, UR49, !P0 ;  /* 0x00000031d2007c0c */ /* 0x000fe2000c7a1270 */
[----:B------:R-:W2:Y:S02]  /*29ea0*/  LDCU UR46, c[0x0][0x398] ;  /* 0x00007300ff2e77ac */ /* 0x000ea40008000800 */
[----:B-1----:R-:W-:Y:S01]  /*29eb0*/  IMAD.WIDE R6, R69, 0x4, R196 ;  /* 0x0000000445067825 */ /* 0x002fe200078e02c4 */
[----:B------:R1:W-:Y:S01]  /*29ec0*/  @P3 STG.E desc[UR20][R4.64], R72 ;  /* 0x0000004804003986 */ /* 0x0003e2000c101914 */
[----:B------:R-:W2:Y:S02]  /*29ed0*/  LDCU UR69, c[0x0][0x398] ;  /* 0x00007300ff4577ac */ /* 0x000ea40008000800 */
[----:B------:R-:W-:Y:S01]  /*29ee0*/  VIADD R0, R213, 0xd ;  /* 0x0000000dd5007836 */ /* 0x000fe20000000000 */
[----:B------:R2:W-:Y:S01]  /*29ef0*/  @P4 STG.E desc[UR20][R6.64], R143 ;  /* 0x0000008f06004986 */ /* 0x0005e2000c101914 */
[----:B------:R-:W-:Y:S01]  /*29f00*/  IMAD.WIDE R8, R69, 0x4, R198 ;  /* 0x0000000445087825 */ /* 0x000fe200078e02c6 */
[----:B------:R-:W-:Y:S01]  /*29f10*/  ISETP.LT.AND P4, PT, R209, UR36, !P0 ;  /* 0x00000024d1007c0c */ /* 0x000fe2000c781270 */
[----:B------:R-:W4:Y:S02]  /*29f20*/  LDCU UR49, c[0x0][0x398] ;  /* 0x00007300ff3177ac */ /* 0x000f240008000800 */
[----:B------:R-:W-:-:S02]  /*29f30*/  VIADD R13, R69, UR32 ;  /* 0x00000020450d7c36 */ /* 0x000fc40008000000 */
[----:B---3--:R-:W-:Y:S01]  /*29f40*/  IMAD.WIDE R10, R69, 0x4, R200 ;  /* 0x00000004450a7825 */ /* 0x008fe200078e02c8 */
[----:B------:R-:W-:Y:S01]  /*29f50*/  ISETP.GE.AND P6, PT, R0, UR15, PT ;  /* 0x0000000f00007c0c */ /* 0x000fe2000bfc6270 */
[----:B------:R3:W-:Y:S01]  /*29f60*/  @P2 STG.E desc[UR20][R8.64], R79 ;  /* 0x0000004f08002986 */ /* 0x0007e2000c101914 */
[----:B------:R-:W-:Y:S01]  /*29f70*/  ISETP.LT.AND P2, PT, R207, UR64, !P0 ;  /* 0x00000040cf007c0c */ /* 0x000fe2000c741270 */
[C---:B-1----:R-:W-:Y:S01]  /*29f80*/  IMAD.WIDE R4, R13.reuse, 0x4, R2 ;  /* 0x000000040d047825 */ /* 0x042fe200078e0202 */
[----:B------:R-:W-:Y:S01]  /*29f90*/  ISETP.LT.AND P0, PT, R206, UR38, !P0 ;  /* 0x00000026ce007c0c */ /* 0x000fe2000c701270 */
[----:B------:R1:W-:Y:S01]  /*29fa0*/  @P1 STG.E desc[UR20][R10.64], R15 ;  /* 0x0000000f0a001986 */ /* 0x0003e2000c101914 */
[----:B------:R-:W-:Y:S01]  /*29fb0*/  ISETP.LT.AND P1, PT, R210, UR67, !P6 ;  /* 0x00000043d2007c0c */ /* 0x000fe2000f721270 */
[----:B--2---:R-:W-:Y:S01]  /*29fc0*/  IMAD.WIDE R6, R13, 0x4, R196 ;  /* 0x000000040d067825 */ /* 0x004fe200078e02c4 */
[----:B------:R-:W-:Y:S01]  /*29fd0*/  IADD3 R0, PT, PT, R213, 0xe, RZ ;  /* 0x0000000ed5007810 */ /* 0x000fe20007ffe0ff */
[----:B------:R2:W-:Y:S01]  /*29fe0*/  @P5 STG.E desc[UR20][R4.64], R136 ;  /* 0x0000008804005986 */ /* 0x0005e2000c101914 */
[----:B------:R-:W-:Y:S01]  /*29ff0*/  ISETP.LT.AND P5, PT, R209, UR44, !P6 ;  /* 0x0000002cd1007c0c */ /* 0x000fe2000f7a1270 */
[----:B------:R-:W4:Y:S01]  /*2a000*/  LDCU UR36, c[0x0][0x398] ;  /* 0x00007300ff2477ac */ /* 0x000f220008000800 */
[C---:B---3--:R-:W-:Y:S01]  /*2a010*/  IMAD.WIDE R8, R13.reuse, 0x4, R198 ;  /* 0x000000040d087825 */ /* 0x048fe200078e02c6 */
[----:B------:R3:W-:Y:S01]  /*2a020*/  @P4 STG.E desc[UR20][R6.64], R144 ;  /* 0x0000009006004986 */ /* 0x0007e2000c101914 */
[----:B------:R-:W4:Y:S02]  /*2a030*/  LDCU UR64, c[0x0][0x39c] ;  /* 0x00007380ff4077ac */ /* 0x000f240008000800 */
[----:B-1----:R-:W-:Y:S01]  /*2a040*/  VIADD R15, R13, UR32 ;  /* 0x000000200d0f7c36 */ /* 0x002fe20008000000 */
[----:B------:R-:W-:Y:S01]  /*2a050*/  ISETP.LT.AND P4, PT, R207, UR12, !P6 ;  /* 0x0000000ccf007c0c */ /* 0x000fe2000f781270 */
[----:B------:R-:W1:Y:S01]  /*2a060*/  LDCU UR38, c[0x0][0x398] ;  /* 0x00007300ff2677ac */ /* 0x000e620008000800 */
[----:B--2---:R-:W-:Y:S01]  /*2a070*/  IMAD.WIDE R4, R13, 0x4, R200 ;  /* 0x000000040d047825 */ /* 0x004fe200078e02c8 */
[----:B------:R-:W-:Y:S01]  /*2a080*/  ISETP.GE.AND P3, PT, R0, UR15, PT ;  /* 0x0000000f00007c0c */ /* 0x000fe2000bf66270 */
[----:B------:R2:W-:Y:S01]  /*2a090*/  @P2 STG.E desc[UR20][R8.64], R80 ;  /* 0x0000005008002986 */ /* 0x0005e2000c101914 */
[----:B------:R-:W1:Y:S01]  /*2a0a0*/  LDCU UR67, c[0x0][0x398] ;  /* 0x00007300ff4377ac */ /* 0x000e620008000800 */
[C---:B------:R-:W-:Y:S01]  /*2a0b0*/  IMAD.WIDE R10, R15.reuse, 0x4, R2 ;  /* 0x000000040f0a7825 */ /* 0x040fe200078e0202 */
[----:B------:R-:W-:Y:S01]  /*2a0c0*/  ISETP.LT.AND P6, PT, R206, UR62, !P6 ;  /* 0x0000003ece007c0c */ /* 0x000fe2000f7c1270 */
[----:B------:R4:W-:Y:S01]  /*2a0d0*/  @P0 STG.E desc[UR20][R4.64], R16 ;  /* 0x0000001004000986 */ /* 0x0009e2000c101914 */
[----:B------:R-:W-:Y:S01]  /*2a0e0*/  ISETP.LT.AND P2, PT, R210, UR6, !P3 ;  /* 0x00000006d2007c0c */ /* 0x000fe2000df41270 */
[----:B---3--:R-:W-:Y:S01]  /*2a0f0*/  IMAD.WIDE R6, R15, 0x4, R196 ;  /* 0x000000040f067825 */ /* 0x008fe200078e02c4 */
[----:B------:R-:W3:Y:S01]  /*2a100*/  LDCU UR62, c[0x0][0x39c] ;  /* 0x00007380ff3e77ac */ /* 0x000ee20008000800 */
[----:B------:R-:W-:Y:S01]  /*2a110*/  @P1 STG.E desc[UR20][R10.64], R135 ;  /* 0x000000870a001986 */ /* 0x000fe2000c101914 */
[----:B------:R-:W-:Y:S01]  /*2a120*/  ISETP.LT.AND P1, PT, R209, UR65, !P3 ;  /* 0x00000041d1007c0c */ /* 0x000fe2000df21270 */
[----:B------:R-:W-:Y:S01]  /*2a130*/  VIADD R0, R213, 0xf ;  /* 0x0000000fd5007836 */ /* 0x000fe20000000000 */
[----:B------:R-:W1:Y:S01]  /*2a140*/  LDCU UR44, c[0x0][0x398] ;  /* 0x00007300ff2c77ac */ /* 0x000e620008000800 */
[----:B--2---:R-:W-:Y:S01]  /*2a150*/  IMAD.WIDE R8, R15, 0x4, R198 ;  /* 0x000000040f087825 */ /* 0x004fe200078e02c6 */
[----:B------:R2:W-:Y:S01]  /*2a160*/  @P5 STG.E desc[UR20][R6.64], R145 ;  /* 0x0000009106005986 */ /* 0x0005e2000c101914 */
[----:B------:R-:W-:Y:S01]  /*2a170*/  ISETP.LT.AND P5, PT, R207, UR35, !P3 ;  /* 0x00000023cf007c0c */ /* 0x000fe2000dfa1270 */
[----:B------:R-:W1:Y:S01]  /*2a180*/  LDCU UR12, c[0x0][0x398] ;  /* 0x00007300ff0c77ac */ /* 0x000e620008000800 */
[C---:B------:R-:W-:Y:S01]  /*2a190*/  VIADD R13, R15.reuse, UR32 ;  /* 0x000000200f0d7c36 */ /* 0x040fe20008000000 */
[----:B------:R-:W-:Y:S01]  /*2a1a0*/  ISETP.GE.AND P0, PT, R0, UR15, PT ;  /* 0x0000000f00007c0c */ /* 0x000fe2000bf06270 */
[----:B----4-:R-:W-:Y:S01]  /*2a1b0*/  IMAD.WIDE R4, R15, 0x4, R200 ;  /* 0x000000040f047825 */ /* 0x010fe200078e02c8 */
[----:B------:R-:W-:Y:S01]  /*2a1c0*/  ISETP.LT.AND P3, PT, R206, UR47, !P3 ;  /* 0x0000002fce007c0c */ /* 0x000fe2000df61270 */
[----:B------:R4:W-:Y:S01]  /*2a1d0*/  @P4 STG.E desc[UR20][R8.64], R81 ;  /* 0x0000005108004986 */ /* 0x0009e2000c101914 */
[----:B------:R-:W-:Y:S01]  /*2a1e0*/  ISETP.LT.AND P4, PT, R210, UR60, !P0 ;  /* 0x0000003cd2007c0c */ /* 0x000fe2000c781270 */
[----:B------:R-:W-:Y:S01]  /*2a1f0*/  VIADD R0, R213, 0x10 ;  /* 0x00000010d5007836 */ /* 0x000fe20000000000 */
[----:B------:R-:W1:Y:S01]  /*2a200*/  LDCU UR6, c[0x0][0x398] ;  /* 0x00007300ff0677ac */ /* 0x000e620008000800 */
[----:B--2---:R-:W-:Y:S01]  /*2a210*/  IMAD.WIDE R6, R13, 0x4, R2 ;  /* 0x000000040d067825 */ /* 0x004fe200078e0202 */
[----:B------:R2:W-:Y:S01]  /*2a220*/  @P6 STG.E desc[UR20][R4.64], R17 ;  /* 0x0000001104006986 */ /* 0x0005e2000c101914 */
[----:B------:R-:W-:Y:S01]  /*2a230*/  ISETP.LT.AND P6, PT, R209, UR16, !P0 ;  /* 0x00000010d1007c0c */ /* 0x000fe2000c7c1270 */
[----:B------:R-:W1:Y:S01]  /*2a240*/  LDCU UR65, c[0x0][0x398] ;  /* 0x00007300ff4177ac */ /* 0x000e620008000800 */
[----:B----4-:R-:W-:Y:S01]  /*2a250*/  IMAD.WIDE R8, R13, 0x4, R196 ;  /* 0x000000040d087825 */ /* 0x010fe200078e02c4 */
[----:B------:R4:W-:Y:S01]  /*2a260*/  @P2 STG.E desc[UR20][R6.64], R134 ;  /* 0x0000008606002986 */ /* 0x0009e2000c101914 */
[----:B------:R-:W-:Y:S01]  /*2a270*/  ISETP.LT.AND P2, PT, R207, UR63, !P0 ;  /* 0x0000003fcf007c0c */ /* 0x000fe2000c741270 */
[----:B------:R-:W1:Y:S01]  /*2a280*/  LDCU UR35, c[0x0][0x398] ;  /* 0x00007300ff2377ac */ /* 0x000e620008000800 */
[C---:B------:R-:W-:Y:S01]  /*2a290*/  IMAD.WIDE R10, R13.reuse, 0x4, R198 ;  /* 0x000000040d0a7825 */ /* 0x040fe200078e02c6 */
[----:B------:R3:W-:Y:S01]  /*2a2a0*/  @P1 STG.E desc[UR20][R8.64], R146 ;  /* 0x0000009208001986 */ /* 0x0007e2000c101914 */
[----:B------:R-:W-:Y:S01]  /*2a2b0*/  ISETP.GE.AND P1, PT, R0, UR15, PT ;  /* 0x0000000f00007c0c */ /* 0x000fe2000bf26270 */
[----:B------:R-:W1:Y:S01]  /*2a2c0*/  LDCU UR47, c[0x0][0x398] ;  /* 0x00007300ff2f77ac */ /* 0x000e620008000800 */
[----:B------:R-:W-:-:S02]  /*2a2d0*/  VIADD R15, R13, UR32 ;  /* 0x000000200d0f7c36 */ /* 0x000fc40008000000 */
[----:B--2---:R-:W-:Y:S01]  /*2a2e0*/  IMAD.WIDE R4, R13, 0x4, R200 ;  /* 0x000000040d047825 */ /* 0x004fe200078e02c8 */
[----:B------:R-:W-:Y:S01]  /*2a2f0*/  ISETP.LT.AND P0, PT, R206, UR28, !P0 ;  /* 0x0000001cce007c0c */ /* 0x000fe2000c701270 */
[----:B------:R2:W-:Y:S01]  /*2a300*/  @P5 STG.E desc[UR20][R10.64], R82 ;  /* 0x000000520a005986 */ /* 0x0005e2000c101914 */
[----:B------:R-:W-:Y:S01]  /*2a310*/  ISETP.LT.AND P5, PT, R210, UR77, !P1 ;  /* 0x0000004dd2007c0c */ /* 0x000fe2000cfa1270 */
[C---:B----4-:R-:W-:Y:S01]  /*2a320*/  IMAD.WIDE R6, R15.reuse, 0x4, R2 ;  /* 0x000000040f067825 */ /* 0x050fe200078e0202 */
[----:B------:R-:W-:Y:S01]  /*2a330*/  IADD3 R13, PT, PT, R15, UR32, RZ ;  /* 0x000000200f0d7c10 */ /* 0x000fe2000fffe0ff */
[----:B------:R4:W-:Y:S01]  /*2a340*/  @P3 STG.E desc[UR20][R4.64], R18 ;  /* 0x0000001204003986 */ /* 0x0009e2000c101914 */
[----:B------:R-:W-:Y:S01]  /*2a350*/  ISETP.LT.AND P3, PT, R209, UR58, !P1 ;  /* 0x0000003ad1007c0c */ /* 0x000fe2000cf61270 */
[----:B---3--:R-:W-:Y:S01]  /*2a360*/  IMAD.WIDE R8, R15, 0x4, R196 ;  /* 0x000000040f087825 */ /* 0x008fe200078e02c4 */
[----:B------:R-:W3:Y:S03]  /*2a370*/  LDCU UR60, c[0x0][0x39c] ;  /* 0x00007380ff3c77ac */ /* 0x000ee60008000800 */
[----:B------:R-:W-:Y:S01]  /*2a380*/  VIADD R0, R213, 0x11 ;  /* 0x00000011d5007836 */ /* 0x000fe20000000000 */
[----:B------:R1:W-:Y:S01]  /*2a390*/  @P4 STG.E desc[UR20][R6.64], R68 ;  /* 0x0000004406004986 */ /* 0x0003e2000c101914 */
[----:B--2---:R-:W-:Y:S01]  /*2a3a0*/  IMAD.WIDE R10, R15, 0x4, R198 ;  /* 0x000000040f0a7825 */ /* 0x004fe200078e02c6 */
[----:B------:R-:W-:Y:S01]  /*2a3b0*/  ISETP.LT.AND P4, PT, R207, UR45, !P1 ;  /* 0x0000002dcf007c0c */ /* 0x000fe2000cf81270 */
[----:B------:R-:W2:Y:S01]  /*2a3c0*/  LDCU UR16, c[0x0][0x398] ;  /* 0x00007300ff1077ac */ /* 0x000ea20008000800 */
[----:B------:R3:W-:Y:S01]  /*2a3d0*/  @P6 STG.E desc[UR20][R8.64], R147 ;  /* 0x0000009308006986 */ /* 0x0007e2000c101914 */
[----:B----4-:R-:W-:Y:S01]  /*2a3e0*/  IMAD.WIDE R4, R15, 0x4, R200 ;  /* 0x000000040f047825 */ /* 0x010fe200078e02c8 */
[----:B------:R-:W-:Y:S01]  /*2a3f0*/  ISETP.LT.AND P1, PT, R206, UR61, !P1 ;  /* 0x0000003dce007c0c */ /* 0x000fe2000cf21270 */
[----:B------:R-:W4:Y:S01]  /*2a400*/  LDCU UR63, c[0x0][0x398] ;  /* 0x00007300ff3f77ac */ /* 0x000f220008000800 */
[----:B------:R-:W-:Y:S01]  /*2a410*/  ISETP.GE.AND P6, PT, R0, UR14, PT ;  /* 0x0000000e00007c0c */ /* 0x000fe2000bfc6270 */
[----:B------:R2:W-:Y:S01]  /*2a420*/  @P2 STG.E desc[UR20][R10.64], R83 ;  /* 0x000000530a002986 */ /* 0x0005e2000c101914 */
[----:B------:R-:W-:Y:S01]  /*2a430*/  VIADD R0, R213, 0x12 ;  /* 0x00000012d5007836 */ /* 0x000fe20000000000 */
[----:B------:R-:W4:Y:S01]  /*2a440*/  LDCU UR77, c[0x0][0x39c] ;  /* 0x00007380ff4d77ac */ /* 0x000f220008000800 */
[C---:B-1----:R-:W-:Y:S01]  /*2a450*/  IMAD.WIDE R6, R13.reuse, 0x4, R2 ;  /* 0x000000040d067825 */ /* 0x042fe200078e0202 */
[----:B------:R-:W-:Y:S01]  /*2a460*/  ISETP.LT.AND P2, PT, R210, UR22, !P6 ;  /* 0x00000016d2007c0c */ /* 0x000fe2000f741270 */
[----:B------:R1:W-:Y:S01]  /*2a470*/  @P0 STG.E desc[UR20][R4.64], R19 ;  /* 0x0000001304000986 */ /* 0x0003e2000c101914 */
[----:B------:R-:W4:Y:S01]  /*2a480*/  LDCU UR28, c[0x0][0x398] ;  /* 0x00007300ff1c77ac */ /* 0x000f220008000800 */
[----:B---3--:R-:W-:Y:S01]  /*2a490*/  IMAD.WIDE R8, R13, 0x4, R196 ;  /* 0x000000040d087825 */ /* 0x008fe200078e02c4 */
[----:B------:R-:W-:Y:S01]  /*2a4a0*/  ISETP.LT.AND P0, PT, R209, UR56, !P6 ;  /* 0x00000038d1007c0c */ /* 0x000fe2000f701270 */
[----:B------:R3:W-:Y:S01]  /*2a4b0*/  @P5 STG.E desc[UR20][R6.64], R132 ;  /* 0x0000008406005986 */ /* 0x0007e2000c101914 */
[----:B------:R-:W-:Y:S01]  /*2a4c0*/  ISETP.LT.AND P5, PT, R207, UR41, !P6 ;  /* 0x00000029cf007c0c */ /* 0x000fe2000f7a1270 */
[C---:B------:R-:W-:Y:S01]  /*2a4d0*/  VIADD R15, R13.reuse, UR32 ;  /* 0x000000200d0f7c36 */ /* 0x040fe20008000000 */
[----:B------:R-:W4:Y:S01]  /*2a4e0*/  LDCU UR15, c[0x0][0x398] ;  /* 0x00007300ff0f77ac */ /* 0x000f220008000800 */
[C---:B--2---:R-:W-:Y:S01]  /*2a4f0*/  IMAD.WIDE R10, R13.reuse, 0x4, R198 ;  /* 0x000000040d0a7825 */ /* 0x044fe200078e02c6 */
[----:B------:R2:W-:Y:S01]  /*2a500*/  @P3 STG.E desc[UR20][R8.64], R148 ;  /* 0x0000009408003986 */ /* 0x0005e2000c101914 */
[----:B------:R-:W-:Y:S01]  /*2a510*/  ISETP.GE.AND P3, PT, R0, UR76, PT ;  /* 0x0000004c00007c0c */ /* 0x000fe2000bf66270 */
[----:B------:R-:W4:Y:S01]  /*2a520*/  LDCU UR58, c[0x0][0x398] ;  /* 0x00007300ff3a77ac */ /* 0x000f220008000800 */
[----:B-1----:R-:W-:Y:S01]  /*2a530*/  IMAD.WIDE R4, R13, 0x4, R200 ;  /* 0x000000040d047825 */ /* 0x002fe200078e02c8 */
[----:B------:R-:W-:Y:S01]  /*2a540*/  ISETP.LT.AND P6, PT, R206, UR59, !P6 ;  /* 0x0000003bce007c0c */ /* 0x000fe2000f7c1270 */
[----:B------:R1:W-:Y:S01]  /*2a550*/  @P4 STG.E desc[UR20][R10.64], R84 ;  /* 0x000000540a004986 */ /* 0x0003e2000c101914 */
[----:B------:R-:W-:Y:S01]  /*2a560*/  ISETP.LT.AND P4, PT, R210, UR11, !P3 ;  /* 0x0000000bd2007c0c */ /* 0x000fe2000df81270 */
[----:B---3--:R-:W-:Y:S01]  /*2a570*/  IMAD.WIDE R6, R15, 0x4, R2 ;  /* 0x000000040f067825 */ /* 0x008fe200078e0202 */
[----:B------:R-:W3:Y:S01]  /*2a580*/  LDCU UR45, c[0x0][0x398] ;  /* 0x00007300ff2d77ac */ /* 0x000ee20008000800 */
[----:B------:R4:W-:Y:S01]  /*2a590*/  @P1 STG.E desc[UR20][R4.64], R20 ;  /* 0x0000001404001986 */ /* 0x0009e2000c101914 */
[----:B------:R-:W-:Y:S01]  /*2a5a0*/  ISETP.LT.AND P1, PT, R209, UR43, !P3 ;  /* 0x0000002bd1007c0c */ /* 0x000fe2000df21270 */
[----:B------:R-:W-:Y:S01]  /*2a5b0*/  VIADD R0, R213, 0x13 ;  /* 0x00000013d5007836 */ /* 0x000fe20000000000 */
[----:B------:R-:W3:Y:S01]  /*2a5c0*/  LDCU UR61, c[0x0][0x398] ;  /* 0x00007300ff3d77ac */ /* 0x000ee20008000800 */
[----:B--2---:R-:W-:Y:S01]  /*2a5d0*/  IMAD.WIDE R8, R15, 0x4, R196 ;  /* 0x000000040f087825 */ /* 0x004fe200078e02c4 */
[----:B------:R2:W-:Y:S01]  /*2a5e0*/  @P2 STG.E desc[UR20][R6.64], R133 ;  /* 0x0000008506002986 */ /* 0x0005e2000c101914 */
[----:B------:R-:W-:Y:S01]  /*2a5f0*/  ISETP.LT.AND P2, PT, R207, UR57, !P3 ;  /* 0x00000039cf007c0c */ /* 0x000fe2000df41270 */
[----:B------:R-:W3:Y:S01]  /*2a600*/  LDCU UR14, c[0x0][0x398] ;  /* 0x00007300ff0e77ac */ /* 0x000ee20008000800 */
[C---:B-1----:R-:W-:Y:S01]  /*2a610*/  IMAD.WIDE R10, R15.reuse, 0x4, R198 ;  /* 0x000000040f0a7825 */ /* 0x042fe200078e02c6 */
[----:B------:R1:W-:Y:S01]  /*2a620*/  @P0 STG.E desc[UR20][R8.64], R149 ;  /* 0x0000009508000986 */ /* 0x0003e2000c101914 */
[----:B------:R-:W-:Y:S01]  /*2a630*/  ISETP.LT.AND P3, PT, R206, UR39, !P3 ;  /* 0x00000027ce007c0c */ /* 0x000fe2000df61270 */
[----:B------:R-:W3:Y:S01]  /*2a640*/  LDCU UR22, c[0x0][0x39c] ;  /* 0x00007380ff1677ac */ /* 0x000ee20008000800 */
[C---:B------:R-:W-:Y:S01]  /*2a650*/  VIADD R13, R15.reuse, UR32 ;  /* 0x000000200f0d7c36 */ /* 0x040fe20008000000 */
[----:B------:R-:W-:Y:S01]  /*2a660*/  ISETP.GE.AND P0, PT, R0, UR4, PT ;  /* 0x0000000400007c0c */ /* 0x000fe2000bf06270 */
[----:B----4-:R-:W-:Y:S01]  /*2a670*/  IMAD.WIDE R4, R15, 0x4, R200 ;  /* 0x000000040f047825 */ /* 0x010fe200078e02c8 */
[----:B------:R4:W-:Y:S01]  /*2a680*/  @P5 STG.E desc[UR20][R10.64], R85 ;  /* 0x000000550a005986 */ /* 0x0009e2000c101914 */
[----:B------:R-:W3:Y:S02]  /*2a690*/  LDCU UR56, c[0x0][0x398] ;  /* 0x00007300ff3877ac */ /* 0x000ee40008000800 */
[C---:B--2---:R-:W-:Y:S01]  /*2a6a0*/  IMAD.WIDE R6, R13.reuse, 0x4, R2 ;  /* 0x000000040d067825 */ /* 0x044fe200078e0202 */
[----:B------:R-:W-:Y:S01]  /*2a6b0*/  ISETP.LT.AND P5, PT, R210, UR52, !P0 ;  /* 0x00000034d2007c0c */ /* 0x000fe2000c7a1270 */
[----:B------:R2:W-:Y:S01]  /*2a6c0*/  @P6 STG.E desc[UR20][R4.64], R21 ;  /* 0x0000001504006986 */ /* 0x0005e2000c101914 */
[----:B------:R-:W3:Y:S01]  /*2a6d0*/  LDCU UR41, c[0x0][0x398] ;  /* 0x00007300ff2977ac */ /* 0x000ee20008000800 */
[----:B-1----:R-:W-:Y:S01]  /*2a6e0*/  IMAD.WIDE R8, R13, 0x4, R196 ;  /* 0x000000040d087825 */ /* 0x002fe200078e02c4 */
[----:B------:R-:W-:Y:S01]  /*2a6f0*/  ISETP.LT.AND P6, PT, R209, UR54, !P0 ;  /* 0x00000036d1007c0c */ /* 0x000fe2000c7c1270 */
[----:B------:R-:W1:Y:S02]  /*2a700*/  LDCU UR59, c[0x0][0x398] ;  /* 0x00007300ff3b77ac */ /* 0x000e640008000800 */
[----:B------:R-:W-:Y:S01]  /*2a710*/  VIADD R0, R213, 0x14 ;  /* 0x00000014d5007836 */ /* 0x000fe20000000000 */
[----:B------:R3:W-:Y:S01]  /*2a720*/  @P4 STG.E desc[UR20][R6.64], R202 ;  /* 0x000000ca06004986 */ /* 0x0007e2000c101914 */
[----:B----4-:R-:W-:Y:S01]  /*2a730*/  IMAD.WIDE R10, R13, 0x4, R198 ;  /* 0x000000040d0a7825 */ /* 0x010fe200078e02c6 */
[----:B------:R-:W-:Y:S01]  /*2a740*/  ISETP.LT.AND P4, PT, R207, UR55, !P0 ;  /* 0x00000037cf007c0c */ /* 0x000fe2000c781270 */
[----:B------:R-:W4:Y:S01]  /*2a750*/  LDCU UR52, c[0x0][0x39c] ;  /* 0x00007380ff3477ac */ /* 0x000f220008000800 */
[----:B------:R1:W-:Y:S01]  /*2a760*/  @P1 STG.E desc[UR20][R8.64], R150 ;  /* 0x0000009608001986 */ /* 0x0003e2000c101914 */
[C---:B------:R-:W-:Y:S01]  /*2a770*/  VIADD R15, R13.reuse, UR32 ;  /* 0x000000200d0f7c36 */ /* 0x040fe20008000000 */
[----:B------:R-:W-:Y:S01]  /*2a780*/  ISETP.GE.AND P1, PT, R0, UR74, PT ;  /* 0x0000004a00007c0c */ /* 0x000fe2000bf26270 */
[----:B--2---:R-:W-:Y:S01]  /*2a790*/  IMAD.WIDE R4, R13, 0x4, R200 ;  /* 0x000000040d047825 */ /* 0x004fe200078e02c8 */
[----:B------:R-:W-:Y:S01]  /*2a7a0*/  ISETP.LT.AND P0, PT, R206, UR26, !P0 ;  /* 0x0000001ace007c0c */ /* 0x000fe2000c701270 */
[----:B------:R2:W-:Y:S01]  /*2a7b0*/  @P2 STG.E desc[UR20][R10.64], R86 ;  /* 0x000000560a002986 */ /* 0x0005e2000c101914 */
[----:B------:R-:W-:Y:S01]  /*2a7c0*/  ISETP.LT.AND P2, PT, R210, UR18, !P1 ;  /* 0x00000012d2007c0c */ /* 0x000fe2000cf41270 */
[----:B------:R-:W4:Y:S01]  /*2a7d0*/  LDCU UR11, c[0x0][0x39c] ;  /* 0x00007380ff0b77ac */ /* 0x000f220008000800 */
[----:B---3--:R-:W-:Y:S01]  /*2a7e0*/  IMAD.WIDE R6, R15, 0x4, R2 ;  /* 0x000000040f067825 */ /* 0x008fe200078e0202 */
[----:B------:R3:W-:Y:S01]  /*2a7f0*/  @P3 STG.E desc[UR20][R4.64], R22 ;  /* 0x0000001604003986 */ /* 0x0007e2000c101914 */
[----:B------:R-:W-:Y:S01]  /*2a800*/  ISETP.LT.AND P3, PT, R209, UR34, !P1 ;  /* 0x00000022d1007c0c */ /* 0x000fe2000cf61270 */
[----:B------:R-:W4:Y:S01]  /*2a810*/  LDCU UR76, c[0x0][0x398] ;  /* 0x00007300ff4c77ac */ /* 0x000f220008000800 */
[C---:B-1----:R-:W-:Y:S01]  /*2a820*/  IMAD.WIDE R8, R15.reuse, 0x4, R196 ;  /* 0x000000040f087825 */ /* 0x042fe200078e02c4 */
[----:B------:R-:W-:Y:S01]  /*2a830*/  IADD3 R13, PT, PT, R15, UR32, RZ ;  /* 0x000000200f0d7c10 */ /* 0x000fe2000fffe0ff */
[----:B------:R-:W1:Y:S02]  /*2a840*/  LDCU UR43, c[0x0][0x398] ;  /* 0x00007300ff2b77ac */ /* 0x000e640008000800 */
[----:B------:R-:W-:Y:S01]  /*2a850*/  VIADD R0, R213, 0x15 ;  /* 0x00000015d5007836 */ /* 0x000fe20000000000 */
[----:B------:R4:W-:Y:S01]  /*2a860*/  @P5 STG.E desc[UR20][R6.64], R203 ;  /* 0x000000cb06005986 */ /* 0x0009e2000c101914 */
[----:B--2---:R-:W-:Y:S01]  /*2a870*/  IMAD.WIDE R10, R15, 0x4, R198 ;  /* 0x000000040f0a7825 */ /* 0x004fe200078e02c6 */
[----:B------:R-:W-:Y:S01]  /*2a880*/  ISETP.LT.AND P5, PT, R207, UR50, !P1 ;  /* 0x00000032cf007c0c */ /* 0x000fe2000cfa1270 */
[----:B------:R-:W2:Y:S01]  /*2a890*/  LDCU UR57, c[0x0][0x398] ;  /* 0x00007300ff3977ac */ /* 0x000ea20008000800 */
[----:B------:R1:W-:Y:S01]  /*2a8a0*/  @P6 STG.E desc[UR20][R8.64], R151 ;  /* 0x0000009708006986 */ /* 0x0003e2000c101914 */
[----:B---3--:R-:W-:Y:S01]  /*2a8b0*/  IMAD.WIDE R4, R15, 0x4, R200 ;  /* 0x000000040f047825 */ /* 0x008fe200078e02c8 */
[----:B------:R-:W-:Y:S01]  /*2a8c0*/  ISETP.LT.AND P1, PT, R206, UR42, !P1 ;  /* 0x0000002ace007c0c */ /* 0x000fe2000cf21270 */
[----:B------:R-:W3:Y:S01]  /*2a8d0*/  LDCU UR39, c[0x0][0x398] ;  /* 0x00007300ff2777ac */ /* 0x000ee20008000800 */
[----:B------:R-:W-:Y:S01]  /*2a8e0*/  ISETP.GE.AND P6, PT, R0, UR72, PT ;  /* 0x0000004800007c0c */ /* 0x000fe2000bfc6270 */
[----:B------:R2:W-:Y:S01]  /*2a8f0*/  @P4 STG.E desc[UR20][R10.64], R87 ;  /* 0x000000570a004986 */ /* 0x0005e2000c101914 */
[----:B------:R-:W-:Y:S01]  /*2a900*/  VIADD R0, R213, 0x16 ;  /* 0x00000016d5007836 */ /* 0x000fe20000000000 */
[----:B------:R-:W3:Y:S01]  /*2a910*/  LDCU UR4, c[0x0][0x398] ;  /* 0x00007300ff0477ac */ /* 0x000ee20008000800 */
[C---:B----4-:R-:W-:Y:S01]  /*2a920*/  IMAD.WIDE R6, R13.reuse, 0x4, R2 ;  /* 0x000000040d067825 */ /* 0x050fe200078e0202 */
[----:B------:R-:W-:Y:S01]  /*2a930*/  ISETP.LT.AND P4, PT, R210, UR33, !P6 ;  /* 0x00000021d2007c0c */ /* 0x000fe2000f781270 */
[----:B------:R4:W-:Y:S01]  /*2a940*/  @P0 STG.E desc[UR20][R4.64], R23 ;  /* 0x0000001704000986 */ /* 0x0009e2000c101914 */
[----:B------:R-:W3:Y:S01]  /*2a950*/  LDCU UR54, c[0x0][0x398] ;  /* 0x00007300ff3677ac */ /* 0x000ee20008000800 */
[----:B-1----:R-:W-:Y:S01]  /*2a960*/  IMAD.WIDE R8, R13, 0x4, R196 ;  /* 0x000000040d087825 */ /* 0x002fe200078e02c4 */
[----:B------:R-:W-:Y:S01]  /*2a970*/  ISETP.LT.AND P0, PT, R209, UR75, !P6 ;  /* 0x0000004bd1007c0c */ /* 0x000fe2000f701270 */
[----:B------:R1:W-:Y:S01]  /*2a980*/  @P2 STG.E desc[UR20][R6.64], R204 ;  /* 0x000000cc06002986 */ /* 0x0003e2000c101914 */
[----:B------:R-:W-:Y:S01]  /*2a990*/  ISETP.LT.AND P2, PT, R207, UR24, !P6 ;  /* 0x00000018cf007c0c */ /* 0x000fe2000f741270 */
[C---:B------:R-:W-:Y:S01]  /*2a9a0*/  VIADD R15, R13.reuse, UR32 ;  /* 0x000000200d0f7c36 */ /* 0x040fe20008000000 */
[----:B------:R-:W3:Y:S01]  /*2a9b0*/  LDCU UR55, c[0x0][0x398] ;  /* 0x00007300ff3777ac */ /* 0x000ee20008000800 */
[C---:B--2---:R-:W-:Y:S01]  /*2a9c0*/  IMAD.WIDE R10, R13.reuse, 0x4, R198 ;  /* 0x000000040d0a7825 */ /* 0x044fe200078e02c6 */
[----:B------:R2:W-:Y:S01]  /*2a9d0*/  @P3 STG.E desc[UR20][R8.64], R152 ;  /* 0x0000009808003986 */ /* 0x0005e2000c101914 */
[----:B------:R-:W-:Y:S01]  /*2a9e0*/  ISETP.GE.AND P3, PT, R0, UR70, PT ;  /* 0x0000004600007c0c */ /* 0x000fe2000bf66270 */
[----:B------:R-:W3:Y:S01]  /*2a9f0*/  LDCU UR26, c[0x0][0x398] ;  /* 0x00007300ff1a77ac */ /* 0x000ee20008000800 */
[----:B----4-:R-:W-:Y:S01]  /*2aa00*/  IMAD.WIDE R4, R13, 0x4, R200 ;  /* 0x000000040d047825 */ /* 0x010fe200078e02c8 */
[----:B------:R-:W-:Y:S01]  /*2aa10*/  ISETP.LT.AND P6, PT, R206, UR53, !P6 ;  /* 0x00000035ce007c0c */ /* 0x000fe2000f7c1270 */
[----:B------:R4:W-:Y:S01]  /*2aa20*/  @P5 STG.E desc[UR20][R10.64], R88 ;  /* 0x000000580a005986 */ /* 0x0009e2000c101914 */
[----:B------:R-:W-:Y:S01]  /*2aa30*/  ISETP.LT.AND P5, PT, R210, UR37, !P3 ;  /* 0x00000025d2007c0c */ /* 0x000fe2000dfa1270 */
[----:B-1----:R-:W-:Y:S01]  /*2aa40*/  IMAD.WIDE R6, R15, 0x4, R2 ;  /* 0x000000040f067825 */ /* 0x002fe200078e0202 */
[----:B------:R-:W1:Y:S01]  /*2aa50*/  LDCU UR18, c[0x0][0x39c] ;  /* 0x00007380ff1277ac */ /* 0x000e620008000800 */
        /* <DEDUP_REMOVED lines=8> */
[C---:B----4-:R-:W-:Y:S01]  /*2aae0*/  IMAD.WIDE R10, R15.reuse, 0x4, R198 ;  /* 0x000000040f0a7825 */ /* 0x050fe200078e02c6 */
[----:B------:R4:W-:Y:S01]  /*2aaf0*/  @P0 STG.E desc[UR20][R8.64], R153 ;  /* 0x0000009908000986 */ /* 0x0009e2000c101914 */
[----:B------:R-:W-:Y:S01]  /*2ab00*/  ISETP.LT.AND P3, PT, R206, UR48, !P3 ;  /* 0x00000030ce007c0c */ /* 0x000fe2000df61270 */
[----:B------:R-:W1:Y:S01]  /*2ab10*/  LDCU UR50, c[0x0][0x398] ;  /* 0x00007300ff3277ac */ /* 0x000e620008000800 */
[C---:B------:R-:W-:Y:S01]  /*2ab20*/  VIADD R13, R15.reuse, UR32 ;  /* 0x000000200f0d7c36 */ /* 0x040fe20008000000 */
[----:B------:R-:W-:Y:S01]  /*2ab30*/  ISETP.GE.AND P0, PT, R0, UR68, PT ;  /* 0x0000004400007c0c */ /* 0x000fe2000bf06270 */
[----:B---3--:R-:W-:Y:S01]  /*2ab40*/  IMAD.WIDE R4, R15, 0x4, R200 ;  /* 0x000000040f047825 */ /* 0x008fe200078e02c8 */
[----:B------:R3:W-:Y:S01]  /*2ab50*/  @P2 STG.E desc[UR20][R10.64], R89 ;  /* 0x000000590a002986 */ /* 0x0007e2000c101914 */
[----:B------:R-:W1:Y:S02]  /*2ab60*/  LDCU UR42, c[0x0][0x398] ;  /* 0x00007300ff2a77ac */ /* 0x000e640008000800 */
[C---:B--2---:R-:W-:Y:S01]  /*2ab70*/  IMAD.WIDE R6, R13.reuse, 0x4, R2 ;  /* 0x000000040d067825 */ /* 0x044fe200078e0202 */
[----:B------:R-:W-:Y:S01]  /*2ab80*/  ISETP.LT.AND P2, PT, R210, UR51, !P0 ;  /* 0x00000033d2007c0c */ /* 0x000fe2000c741270 */
[----:B------:R2:W-:Y:S01]  /*2ab90*/  @P6 STG.E desc[UR20][R4.64], R25 ;  /* 0x0000001904006986 */ /* 0x0005e2000c101914 */
[----:B------:R-:W1:Y:S01]  /*2aba0*/  LDCU UR72, c[0x0][0x398] ;  /* 0x00007300ff4877ac */ /* 0x000e620008000800 */
[----:B----4-:R-:W-:Y:S01]  /*2abb0*/  IMAD.WIDE R8, R13, 0x4, R196 ;  /* 0x000000040d087825 */ /* 0x010fe200078e02c4 */
[----:B------:R-:W-:Y:S01]  /*2abc0*/  ISETP.LT.AND P6, PT, R209, UR71, !P0 ;  /* 0x00000047d1007c0c */ /* 0x000fe2000c7c1270 */
[----:B------:R-:W4:Y:S02]  /*2abd0*/  LDCU UR33, c[0x0][0x39c] ;  /* 0x00007380ff2177ac */ /* 0x000f240008000800 */
[----:B------:R-:W-:Y:S01]  /*2abe0*/  VIADD R0, R213, 0x18 ;  /* 0x00000018d5007836 */ /* 0x000fe20000000000 */
[----:B------:R1:W-:Y:S01]  /*2abf0*/  @P5 STG.E desc[UR20][R6.64], R251 ;  /* 0x000000fb06005986 */ /* 0x0003e2000c101914 */
[----:B---3--:R-:W-:Y:S01]  /*2ac00*/  IMAD.WIDE R10, R13, 0x4, R198 ;  /* 0x000000040d0a7825 */ /* 0x008fe200078e02c6 */
[----:B-----5:R-:W-:Y:S01]  /*2ac10*/  ISETP.LT.AND P5, PT, R207, UR30, !P0 ;  /* 0x0000001ecf007c0c */ /* 0x020fe2000c7a1270 */
[----:B------:R-:W3:Y:S01]  /*2ac20*/  LDCU UR75, c[0x0][0x398] ;  /* 0x00007300ff4b77ac */ /* 0x000ee20008000800 */
[----:B------:R5:W-:Y:S01]  /*2ac30*/  @P1 STG.E desc[UR20][R8.64], R154 ;  /* 0x0000009a08001986 */ /* 0x000be2000c101914 */
[C---:B------:R-:W-:Y:S01]  /*2ac40*/  VIADD R15, R13.reuse, UR32 ;  /* 0x000000200d0f7c36 */ /* 0x040fe20008000000 */
[----:B------:R-:W-:Y:S01]  /*2ac50*/  ISETP.GE.AND P1, PT, R0, UR66, PT ;  /* 0x0000004200007c0c */ /* 0x000fe2000bf26270 */
[----:B--2---:R-:W-:Y:S01]  /*2ac60*/  IMAD.WIDE R4, R13, 0x4, R200 ;  /* 0x000000040d047825 */ /* 0x004fe200078e02c8 */
[----:B------:R-:W-:Y:S01]  /*2ac70*/  ISETP.LT.AND P0, PT, R206, UR8, !P0 ;  /* 0x00000008ce007c0c */ /* 0x000fe2000c701270 */
[----:B------:R2:W-:Y:S01]  /*2ac80*/  @P4 STG.E desc[UR20][R10.64], R90 ;  /* 0x0000005a0a004986 */ /* 0x0005e2000c101914 */
[----:B------:R-:W-:Y:S01]  /*2ac90*/  ISETP.LT.AND P4, PT, R210, UR46, !P1 ;  /* 0x0000002ed2007c0c */ /* 0x000fe2000cf81270 */
[----:B------:R-:W3:Y:S01]  /*2aca0*/  LDCU UR24, c[0x0][0x398] ;  /* 0x00007300ff1877ac */ /* 0x000ee20008000800 */
[----:B-1----:R-:W-:Y:S01]  /*2acb0*/  IMAD.WIDE R6, R15, 0x4, R2 ;  /* 0x000000040f067825 */ /* 0x002fe200078e0202 */
[----:B------:R1:W-:Y:S01]  /*2acc0*/  @P3 STG.E desc[UR20][R4.64], R26 ;  /* 0x0000001a04003986 */ /* 0x0003e2000c101914 */
[----:B------:R-:W-:Y:S01]  /*2acd0*/  ISETP.LT.AND P3, PT, R209, UR69, !P1 ;  /* 0x00000045d1007c0c */ /* 0x000fe2000cf61270 */
[----:B------:R-:W3:Y:S01]  /*2ace0*/  LDCU UR53, c[0x0][0x398] ;  /* 0x00007300ff3577ac */ /* 0x000ee20008000800 */
[C---:B-----5:R-:W-:Y:S01]  /*2acf0*/  IMAD.WIDE R8, R15.reuse, 0x4, R196 ;  /* 0x000000040f087825 */ /* 0x060fe200078e02c4 */
[----:B------:R-:W-:Y:S01]  /*2ad00*/  IADD3 R13, PT, PT, R15, UR32, RZ ;  /* 0x000000200f0d7c10 */ /* 0x000fe2000fffe0ff */
[----:B------:R-:W5:Y:S02]  /*2ad10*/  LDCU UR70, c[0x0][0x398] ;  /* 0x00007300ff4677ac */ /* 0x000f640008000800 */
[----:B------:R-:W-:Y:S01]  /*2ad20*/  VIADD R0, R213, 0x19 ;  /* 0x00000019d5007836 */ /* 0x000fe20000000000 */
[----:B------:R3:W-:Y:S01]  /*2ad30*/  @P2 STG.E desc[UR20][R6.64], R250 ;  /* 0x000000fa06002986 */ /* 0x0007e2000c101914 */
[----:B--2---:R-:W-:Y:S01]  /*2ad40*/  IMAD.WIDE R10, R15, 0x4, R198 ;  /* 0x000000040f0a7825 */ /* 0x004fe200078e02c6 */
[----:B------:R-:W-:Y:S01]  /*2ad50*/  ISETP.LT.AND P2, PT, R207, UR49, !P1 ;  /* 0x00000031cf007c0c */ /* 0x000fe2000cf41270 */
[----:B------:R-:W2:Y:S01]  /*2ad60*/  LDCU UR37, c[0x0][0x39c] ;  /* 0x00007380ff2577ac */ /* 0x000ea20008000800 */
[----:B------:R4:W-:Y:S01]  /*2ad70*/  @P6 STG.E desc[UR20][R8.64], R155 ;  /* 0x0000009b08006986 */ /* 0x0009e2000c101914 */
[----:B------:R-:W-:Y:S01]  /*2ad80*/  ISETP.LT.AND P1, PT, R206, UR36, !P1 ;  /* 0x00000024ce007c0c */ /* 0x000fe2000cf21270 */
[----:B-1----:R-:W-:Y:S01]  /*2ad90*/  IMAD.WIDE R4, R15, 0x4, R200 ;  /* 0x000000040f047825 */ /* 0x002fe200078e02c8 */
[----:B------:R-:W-:Y:S01]  /*2ada0*/  ISETP.GE.AND P6, PT, R0, UR64, PT ;  /* 0x0000004000007c0c */ /* 0x000fe2000bfc6270 */
[----:B------:R1:W-:Y:S01]  /*2adb0*/  @P5 STG.E desc[UR20][R10.64], R91 ;  /* 0x0000005b0a005986 */ /* 0x0003e2000c101914 */
[----:B------:R-:W2:Y:S01]  /*2adc0*/  LDCU UR73, c[0x0][0x398] ;  /* 0x00007300ff4977ac */ /* 0x000ea20008000800 */
[----:B------:R-:W-:-:S02]  /*2add0*/  VIADD R0, R213, 0x1a ;  /* 0x0000001ad5007836 */ /* 0x000fc40000000000 */
[C---:B---3--:R-:W-:Y:S01]  /*2ade0*/  IMAD.WIDE R6, R13.reuse, 0x4, R2 ;  /* 0x000000040d067825 */ /* 0x048fe200078e0202 */
[----:B------:R-:W-:Y:S01]  /*2adf0*/  ISETP.LT.AND P5, PT, R210, UR38, !P6 ;  /* 0x00000026d2007c0c */ /* 0x000fe2000f7a1270 */
[----:B------:R-:W3:Y:S02]  /*2ae00*/  LDCU UR40, c[0x0][0x398] ;  /* 0x00007300ff2877ac */ /* 0x000ee40008000800 */
[----:B----4-:R-:W-:Y:S01]  /*2ae10*/  IMAD.WIDE R8, R13, 0x4, R196 ;  /* 0x000000040d087825 */ /* 0x010fe200078e02c4 */
[----:B------:R4:W-:Y:S01]  /*2ae20*/  @P0 STG.E desc[UR20][R4.64], R27 ;  /* 0x0000001b04000986 */ /* 0x0009e2000c101914 */
[----:B------:R-:W-:Y:S01]  /*2ae30*/  ISETP.LT.AND P0, PT, R209, UR67, !P6 ;  /* 0x00000043d1007c0c */ /* 0x000fe2000f701270 */
[----:B------:R-:W2:Y:S01]  /*2ae40*/  LDCU UR48, c[0x0][0x398] ;  /* 0x00007300ff3077ac */ /* 0x000ea20008000800 */
[C---:B-1----:R-:W-:Y:S01]  /*2ae50*/  IMAD.WIDE R10, R13.reuse, 0x4, R198 ;  /* 0x000000040d0a7825 */ /* 0x042fe200078e02c6 */
[----:B------:R1:W-:Y:S01]  /*2ae60*/  @P4 STG.E desc[UR20][R6.64], R249 ;  /* 0x000000f906004986 */ /* 0x0003e2000c101914 */
[----:B------:R-:W2:Y:S02]  /*2ae70*/  LDCU UR68, c[0x0][0x398] ;  /* 0x00007300ff4477ac */ /* 0x000ea40008000800 */
[C---:B------:R-:W-:Y:S01]  /*2ae80*/  VIADD R15, R13.reuse, UR32 ;  /* 0x000000200d0f7c36 */ /* 0x040fe20008000000 */
[----:B------:R3:W-:Y:S01]  /*2ae90*/  @P3 STG.E desc[UR20][R8.64], R156 ;  /* 0x0000009c08003986 */ /* 0x0007e2000c101914 */
[----:B------:R-:W-:Y:S01]  /*2aea0*/  ISETP.GE.AND P3, PT, R0, UR62, PT ;  /* 0x0000003e00007c0c */ /* 0x000fe2000bf66270 */
[----:B------:R-:W2:Y:S01]  /*2aeb0*/  LDCU UR51, c[0x0][0x39c] ;  /* 0x00007380ff3377ac */ /* 0x000ea20008000800 */
[----:B----4-:R-:W-:Y:S01]  /*2aec0*/  IMAD.WIDE R4, R13, 0x4, R200 ;  /* 0x000000040d047825 */ /* 0x010fe200078e02c8 */
[----:B------:R-:W-:Y:S01]  /*2aed0*/  ISETP.LT.AND P4, PT, R207, UR44, !P6 ;  /* 0x0000002ccf007c0c */ /* 0x000fe2000f781270 */
[----:B------:R4:W-:Y:S01]  /*2aee0*/  @P2 STG.E desc[UR20][R10.64], R92 ;  /* 0x0000005c0a002986 */ /* 0x0009e2000c101914 */
[----:B------:R-:W-:Y:S01]  /*2aef0*/  ISETP.LT.AND P6, PT, R206, UR12, !P6 ;  /* 0x0000000cce007c0c */ /* 0x000fe2000f7c1270 */
[----:B-1----:R-:W-:Y:S01]  /*2af00*/  IMAD.WIDE R6, R15, 0x4, R2 ;  /* 0x000000040f067825 */ /* 0x002fe200078e0202 */
[----:B------:R-:W-:Y:S01]  /*2af10*/  ISETP.LT.AND P2, PT, R210, UR6, !P3 ;  /* 0x00000006d2007c0c */ /* 0x000fe2000df41270 */
[----:B------:R1:W-:Y:S01]  /*2af20*/  @P1 STG.E desc[UR20][R4.64], R28 ;  /* 0x0000001c04001986 */ /* 0x0003e2000c101914 */
[----:B------:R-:W-:Y:S01]  /*2af30*/  ISETP.LT.AND P1, PT, R209, UR65, !P3 ;  /* 0x00000041d1007c0c */ /* 0x000fe2000df21270 */
[----:B---3--:R-:W-:Y:S01]  /*2af40*/  IMAD.WIDE R8, R15, 0x4, R196 ;  /* 0x000000040f087825 */ /* 0x008fe200078e02c4 */
[----:B------:R-:W3:Y:S01]  /*2af50*/  LDCU UR71, c[0x0][0x398] ;  /* 0x00007300ff4777ac */ /* 0x000ee20008000800 */
[----:B------:R2:W-:Y:S02]  /*2af60*/  @P5 STG.E desc[UR20][R6.64], R248 ;  /* 0x000000f806005986 */ /* 0x0005e4000c101914 */
[----:B------:R-:W-:Y:S01]  /*2af70*/  VIADD R0, R213, 0x1b ;  /* 0x0000001bd5007836 */ /* 0x000fe20000000000 */
[----:B------:R-:W-:Y:S01]  /*2af80*/  ISETP.LT.AND P5, PT, R207, UR35, !P3 ;  /* 0x00000023cf007c0c */ /* 0x000fe2000dfa1270 */
[C---:B------:R-:W-:Y:S01]  /*2af90*/  VIADD R13, R15.reuse, UR32 ;  /* 0x000000200f0d7c36 */ /* 0x040fe20008000000 */
[----:B------:R-:W-:Y:S01]  /*2afa0*/  ISETP.LT.AND P3, PT, R206, UR47, !P3 ;  /* 0x0000002fce007c0c */ /* 0x000fe2000df61270 */
[C---:B----4-:R-:W-:Y:S01]  /*2afb0*/  IMAD.WIDE R10, R15.reuse, 0x4, R198 ;  /* 0x000000040f0a7825 */ /* 0x050fe200078e02c6 */
[----:B------:R4:W-:Y:S01]  /*2afc0*/  @P0 STG.E desc[UR20][R8.64], R157 ;  /* 0x0000009d08000986 */ /* 0x0009e2000c101914 */
[----:B------:R-:W-:Y:S01]  /*2afd0*/  ISETP.GE.AND P0, PT, R0, UR60, PT ;  /* 0x0000003c00007c0c */ /* 0x000fe2000bf06270 */
[----:B------:R-:W3:Y:S01]  /*2afe0*/  LDCU UR30, c[0x0][0x398] ;  /* 0x00007300ff1e77ac */ /* 0x000ee20008000800 */
[----:B-1----:R-:W-:Y:S01]  /*2aff0*/  IMAD.WIDE R4, R15, 0x4, R200 ;  /* 0x000000040f047825 */ /* 0x002fe200078e02c8 */
[----:B------:R1:W-:Y:S01]  /*2b000*/  @P4 STG.E desc[UR20][R10.64], R93 ;  /* 0x0000005d0a004986 */ /* 0x0003e2000c101914 */
[----:B------:R-:W3:Y:S02]  /*2b010*/  LDCU UR8, c[0x0][0x398] ;  /* 0x00007300ff0877ac */ /* 0x000ee40008000800 */
[----:B--2---:R-:W-:Y:S01]  /*2b020*/  IMAD.WIDE R6, R13, 0x4, R2 ;  /* 0x000000040d067825 */ /* 0x004fe200078e0202 */
[----:B------:R-:W-:Y:S01]  /*2b030*/  ISETP.LT.AND P4, PT, R210, UR16, !P0 ;  /* 0x00000010d2007c0c */ /* 0x000fe2000c781270 */
[----:B------:R2:W-:Y:S01]  /*2b040*/  @P6 STG.E desc[UR20][R4.64], R29 ;  /* 0x0000001d04006986 */ /* 0x0005e2000c101914 */
[----:B------:R-:W3:Y:S01]  /*2b050*/  LDCU UR66, c[0x0][0x398] ;  /* 0x00007300ff4277ac */ /* 0x000ee20008000800 */
[----:B------:R-:W-:-:S02]  /*2b060*/  VIADD R0, R213, 0x1c ;  /* 0x0000001cd5007836 */ /* 0x000fc40000000000 */
[----:B----4-:R-:W-:Y:S01]  /*2b070*/  IMAD.WIDE R8, R13, 0x4, R196 ;  /* 0x000000040d087825 */ /* 0x010fe200078e02c4 */
[----:B------:R-:W-:Y:S01]  /*2b080*/  ISETP.LT.AND P6, PT, R209, UR63, !P0 ;  /* 0x0000003fd1007c0c */ /* 0x000fe2000c7c1270 */
[----:B------:R4:W-:Y:S01]  /*2b090*/  @P2 STG.E desc[UR20][R6.64], R247 ;  /* 0x000000f706002986 */ /* 0x0009e2000c101914 */
[----:B------:R-:W3:Y:S01]  /*2b0a0*/  LDCU UR46, c[0x0][0x39c] ;  /* 0x00007380ff2e77ac */ /* 0x000ee20008000800 */
[C---:B-1----:R-:W-:Y:S02]  /*2b0b0*/  IMAD.WIDE R10, R13.reuse, 0x4, R198 ;  /* 0x000000040d0a7825 */ /* 0x042fe400078e02c6 */
[----:B------:R1:W-:Y:S01]  /*2b0c0*/  @P1 STG.E desc[UR20][R8.64], R158 ;  /* 0x0000009e08001986 */ /* 0x0003e2000c101914 */
[----:B------:R-:W-:Y:S01]  /*2b0d0*/  ISETP.GE.AND P1, PT, R0, UR77, PT ;  /* 0x0000004d00007c0c */ /* 0x000fe2000bf26270 */
[----:B--2---:R-:W-:Y:S01]  /*2b0e0*/  IMAD.WIDE R4, R13, 0x4, R200 ;  /* 0x000000040d047825 */ /* 0x004fe200078e02c8 */
[----:B------:R-:W-:Y:S01]  /*2b0f0*/  ISETP.LT.AND P2, PT, R207, UR28, !P0 ;  /* 0x0000001ccf007c0c */ /* 0x000fe2000c741270 */
[----:B------:R-:W-:Y:S01]  /*2b100*/  @P5 STG.E desc[UR20][R10.64], R94 ;  /* 0x0000005e0a005986 */ /* 0x000fe2000c101914 */
[----:B------:R-:W2:Y:S01]  /*2b110*/  LDCU UR69, c[0x0][0x398] ;  /* 0x00007300ff4577ac */ /* 0x000ea20008000800 */
[----:B------:R-:W-:Y:S01]  /*2b120*/  VIADD R15, R13, UR32 ;  /* 0x000000200d0f7c36 */ /* 0x000fe20008000000 */
[----:B------:R-:W-:Y:S01]  /*2b130*/  ISETP.LT.AND P0, PT, R206, UR15, !P0 ;  /* 0x0000000fce007c0c */ /* 0x000fe2000c701270 */
[----:B------:R1:W-:Y:S01]  /*2b140*/  @P3 STG.E desc[UR20][R4.64], R30 ;  /* 0x0000001e04003986 */ /* 0x0003e2000c101914 */
[----:B------:R-:W-:Y:S01]  /*2b150*/  ISETP.LT.AND P5, PT, R210, UR58, !P1 ;  /* 0x0000003ad2007c0c */ /* 0x000fe2000cfa1270 */
[----:B----4-:R-:W-:Y:S01]  /*2b160*/  IMAD.WIDE R6, R15, 0x4, R2 ;  /* 0x000000040f067825 */ /* 0x010fe200078e0202 */
[----:B------:R-:W-:Y:S01]  /*2b170*/  ISETP.LT.AND P3, PT, R209, UR45, !P1 ;  /* 0x0000002dd1007c0c */ /* 0x000fe2000cf61270 */
[----:B------:R-:W4:Y:S01]  /*2b180*/  LDCU UR49, c[0x0][0x398] ;  /* 0x00007300ff3177ac */ /* 0x000f220008000800 */
[C---:B------:R-:W-:Y:S01]  /*2b190*/  IADD3 R17, PT, PT, R15.reuse, UR32, RZ ;  /* 0x000000200f117c10 */ /* 0x040fe2000fffe0ff */
[----:B------:R-:W-:Y:S01]  /*2b1a0*/  IMAD.WIDE R12, R15, 0x4, R196 ;  /* 0x000000040f0c7825 */ /* 0x000fe200078e02c4 */
[----:B------:R2:W-:Y:S01]  /*2b1b0*/  @P4 STG.E desc[UR20][R6.64], R246 ;  /* 0x000000f606004986 */ /* 0x0005e2000c101914 */
[----:B------:R-:W3:Y:S02]  /*2b1c0*/  LDCU UR36, c[0x0][0x398] ;  /* 0x00007300ff2477ac */ /* 0x000ee40008000800 */
[----:B------:R-:W-:Y:S01]  /*2b1d0*/  VIADD R0, R213, 0x1d ;  /* 0x0000001dd5007836 */ /* 0x000fe20000000000 */
[----:B------:R2:W-:Y:S01]  /*2b1e0*/  @P6 STG.E desc[UR20][R12.64], R159 ;  /* 0x0000009f0c006986 */ /* 0x0005e2000c101914 */
[----:B-1----:R-:W-:Y:S01]  /*2b1f0*/  IMAD.WIDE R8, R15, 0x4, R198 ;  /* 0x000000040f087825 */ /* 0x002fe200078e02c6 */
[----:B------:R-:W-:Y:S01]  /*2b200*/  ISETP.LT.AND P4, PT, R207, UR61, !P1 ;  /* 0x0000003dcf007c0c */ /* 0x000fe2000cf81270 */
[----:B------:R-:W1:Y:S01]  /*2b210*/  LDCU UR64, c[0x0][0x398] ;  /* 0x00007300ff4077ac */ /* 0x000e620008000800 */
[----:B------:R-:W-:Y:S01]  /*2b220*/  ISETP.LT.AND P6, PT, R206, UR14, !P1 ;  /* 0x0000000ece007c0c */ /* 0x000fe2000cfc1270 */
[----:B------:R-:W-:Y:S01]  /*2b230*/  IMAD.WIDE R4, R15, 0x4, R200 ;  /* 0x000000040f047825 */ /* 0x000fe200078e02c8 */
[----:B------:R-:W-:Y:S01]  /*2b240*/  ISETP.GE.AND P1, PT, R0, UR22, PT ;  /* 0x0000001600007c0c */ /* 0x000fe2000bf26270 */
[----:B------:R-:W1:Y:S02]  /*2b250*/  LDCU UR38, c[0x0][0x39c] ;  /* 0x00007380ff2677ac */ /* 0x000e640008000800 */
[C---:B------:R-:W-:Y:S01]  /*2b260*/  IMAD.WIDE R10, R17.reuse, 0x4, R2 ;  /* 0x00000004110a7825 */ /* 0x040fe200078e0202 */
[----:B------:R3:W-:Y:S01]  /*2b270*/  @P2 STG.E desc[UR20][R8.64], R95 ;  /* 0x0000005f08002986 */ /* 0x0007e2000c101914 */
[----:B------:R-:W1:Y:S02]  /*2b280*/  LDCU UR67, c[0x0][0x398] ;  /* 0x00007300ff4377ac */ /* 0x000e640008000800 */
[----:B--2---:R-:W-:Y:S01]  /*2b290*/  IMAD.WIDE R6, R17, 0x4, R196 ;  /* 0x0000000411067825 */ /* 0x004fe200078e02c4 */
[----:B------:R2:W-:Y:S01]  /*2b2a0*/  @P0 STG.E desc[UR20][R4.64], R31 ;  /* 0x0000001f04000986 */ /* 0x0005e2000c101914 */
[----:B------:R-:W-:Y:S01]  /*2b2b0*/  ISETP.LT.AND P2, PT, R210, UR56, !P1 ;  /* 0x00000038d2007c0c */ /* 0x000fe2000cf41270 */
[----:B------:R-:W1:Y:S02]  /*2b2c0*/  LDCU UR44, c[0x0][0x398] ;  /* 0x00007300ff2c77ac */ /* 0x000e640008000800 */
[----:B------:R-:W-:Y:S01]  /*2b2d0*/  @P5 STG.E desc[UR20][R10.64], R245 ;  /* 0x000000f50a005986 */ /* 0x000fe2000c101914 */
[----:B------:R-:W-:Y:S01]  /*2b2e0*/  ISETP.LT.AND P5, PT, R209, UR41, !P1 ;  /* 0x00000029d1007c0c */ /* 0x000fe2000cfa1270 */
[----:B------:R-:W-:Y:S01]  /*2b2f0*/  IMAD.WIDE R12, R17, 0x4, R198 ;  /* 0x00000004110c7825 */ /* 0x000fe200078e02c6 */
[----:B------:R-:W1:Y:S01]  /*2b300*/  LDCU UR12, c[0x0][0x398] ;  /* 0x00007300ff0c77ac */ /* 0x000e620008000800 */
[----:B------:R4:W-:Y:S01]  /*2b310*/  @P3 STG.E desc[UR20][R6.64], R160 ;  /* 0x000000a006003986 */ /* 0x0009e2000c101914 */
[----:B------:R-:W-:Y:S01]  /*2b320*/  ISETP.LT.AND P3, PT, R207, UR59, !P1 ;  /* 0x0000003bcf007c0c */ /* 0x000fe2000cf61270 */
[----:B---3--:R-:W-:Y:S01]  /*2b330*/  VIADD R8, R213, 0x1f ;  /* 0x0000001fd5087836 */ /* 0x008fe20000000000 */
[----:B------:R-:W3:Y:S01]  /*2b340*/  LDCU UR62, c[0x0][0x398] ;  /* 0x00007300ff3e77ac */ /* 0x000ee20008000800 */
[C---:B--2---:R-:W-:Y:S01]  /*2b350*/  IMAD.WIDE R4, R17.reuse, 0x4, R200 ;  /* 0x0000000411047825 */ /* 0x044fe200078e02c8 */
[----:B------:R-:W-:Y:S01]  /*2b360*/  @P4 STG.E desc[UR20][R12.64], R96 ;  /* 0x000000600c004986 */ /* 0x000fe2000c101914 */
[----:B------:R-:W2:Y:S02]  /*2b370*/  LDCU UR6, c[0x0][0x39c] ;  /* 0x00007380ff0677ac */ /* 0x000ea40008000800 */
[----:B------:R-:W-:-:S02]  /*2b380*/  VIADD R17, R17, UR32 ;  /* 0x0000002011117c36 */ /* 0x000fc40008000000 */
[----:B------:R-:W-:Y:S01]  /*2b390*/  VIADD R0, R213, 0x1e ;  /* 0x0000001ed5007836 */ /* 0x000fe20000000000 */
[----:B------:R-:W-:Y:S01]  /*2b3a0*/  ISETP.GE.AND P4, PT, R8, UR52, PT ;  /* 0x0000003408007c0c */ /* 0x000fe2000bf86270 */
[C---:B----4-:R-:W-:Y:S01]  /*2b3b0*/  IMAD.WIDE R6, R17.reuse, 0x4, R2 ;  /* 0x0000000411067825 */ /* 0x050fe200078e0202 */
[----:B------:R4:W-:Y:S01]  /*2b3c0*/  @P6 STG.E desc[UR20][R4.64], R32 ;  /* 0x0000002004006986 */ /* 0x0009e2000c101914 */
[----:B------:R-:W-:Y:S01]  /*2b3d0*/  ISETP.LT.AND P1, PT, R206, UR76, !P1 ;  /* 0x0000004cce007c0c */ /* 0x000fe2000cf21270 */
[----:B------:R-:W1:Y:S01]  /*2b3e0*/  LDCU UR65, c[0x0][0x398] ;  /* 0x00007300ff4177ac */ /* 0x000e620008000800 */
[C---:B------:R-:W-:Y:S01]  /*2b3f0*/  IMAD.WIDE R8, R17.reuse, 0x4, R196 ;  /* 0x0000000411087825 */ /* 0x040fe200078e02c4 */
[----:B------:R-:W-:Y:S01]  /*2b400*/  ISETP.GE.AND P0, PT, R0, UR11, PT ;  /* 0x0000000b00007c0c */ /* 0x000fe2000bf06270 */
[----:B------:R-:W1:Y:S02]  /*2b410*/  LDCU UR35, c[0x0][0x398] ;  /* 0x00007300ff2377ac */ /* 0x000e640008000800 */
[----:B------:R-:W-:Y:S01]  /*2b420*/  IMAD.WIDE R10, R17, 0x4, R198 ;  /* 0x00000004110a7825 */ /* 0x000fe200078e02c6 */
[----:B------:R2:W-:Y:S01]  /*2b430*/  @P2 STG.E desc[UR20][R6.64], R244 ;  /* 0x000000f406002986 */ /* 0x0005e2000c101914 */
[----:B------:R-:W-:Y:S01]  /*2b440*/  ISETP.LT.AND P2, PT, R210, UR43, !P0 ;  /* 0x0000002bd2007c0c */ /* 0x000fe2000c741270 */
[----:B------:R-:W1:Y:S02]  /*2b450*/  LDCU UR47, c[0x0][0x398] ;  /* 0x00007300ff2f77ac */ /* 0x000e640008000800 */
[----:B------:R3:W-:Y:S01]  /*2b460*/  @P5 STG.E desc[UR20][R8.64], R161 ;  /* 0x000000a108005986 */ /* 0x0007e2000c101914 */
[----:B------:R-:W-:Y:S01]  /*2b470*/  ISETP.LT.AND P5, PT, R209, UR57, !P0 ;  /* 0x00000039d1007c0c */ /* 0x000fe2000c7a1270 */
[----:B----4-:R-:W-:Y:S01]  /*2b480*/  IMAD.WIDE R4, R17, 0x4, R200 ;  /* 0x0000000411047825 */ /* 0x010fe200078e02c8 */
[----:B------:R-:W4:Y:S01]  /*2b490*/  LDCU UR60, c[0x0][0x398] ;  /* 0x00007300ff3c77ac */ /* 0x000f220008000800 */
[----:B------:R1:W-:Y:S01]  /*2b4a0*/  @P3 STG.E desc[UR20][R10.64], R97 ;  /* 0x000000610a003986 */ /* 0x0003e2000c101914 */
[----:B------:R-:W-:Y:S01]  /*2b4b0*/  ISETP.LT.AND P3, PT, R207, UR39, !P0 ;  /* 0x00000027cf007c0c */ /* 0x000fe2000c761270 */
[----:B------:R-:W-:Y:S01]  /*2b4c0*/  VIADD R17, R17, UR32 ;  /* 0x0000002011117c36 */ /* 0x000fe20008000000 */
[----:B------:R-:W4:Y:S03]  /*2b4d0*/  LDCU UR16, c[0x0][0x39c] ;  /* 0x00007380ff1077ac */ /* 0x000f260008000800 */
[C---:B--2---:R-:W-:Y:S01]  /*2b4e0*/  IMAD.WIDE R6, R17.reuse, 0x4, R2 ;  /* 0x0000000411067825 */ /* 0x044fe200078e0202 */
[----:B------:R2:W-:Y:S01]  /*2b4f0*/  @P1 STG.E desc[UR20][R4.64], R33 ;  /* 0x0000002104001986 */ /* 0x0005e2000c101914 */
[----:B------:R-:W4:Y:S02]  /*2b500*/  LDCU UR63, c[0x0][0x398] ;  /* 0x00007300ff3f77ac */ /* 0x000f240008000800 */
[C---:B---3--:R-:W-:Y:S01]  /*2b510*/  IMAD.WIDE R8, R17.reuse, 0x4, R196 ;  /* 0x0000000411087825 */ /* 0x048fe200078e02c4 */
[----:B------:R3:W-:Y:S01]  /*2b520*/  @P2 STG.E desc[UR20][R6.64], R243 ;  /* 0x000000f306002986 */ /* 0x0007e2000c101914 */
[----:B------:R-:W3:Y:S02]  /*2b530*/  LDCU UR28, c[0x0][0x398] ;  /* 0x00007300ff1c77ac */ /* 0x000ee40008000800 */
[----:B-1----:R-:W-:Y:S01]  /*2b540*/  IMAD.WIDE R10, R17, 0x4, R198 ;  /* 0x00000004110a7825 */ /* 0x002fe200078e02c6 */
[----:B------:R-:W-:Y:S01]  /*2b550*/  ISETP.LT.AND P1, PT, R206, UR4, !P0 ;  /* 0x00000004ce007c0c */ /* 0x000fe2000c721270 */
[----:B------:R1:W-:Y:S01]  /*2b560*/  @P5 STG.E desc[UR20][R8.64], R162 ;  /* 0x000000a208005986 */ /* 0x0003e2000c101914 */
[----:B------:R-:W-:Y:S01]  /*2b570*/  ISETP.LT.AND P5, PT, R210, UR54, !P4 ;  /* 0x00000036d2007c0c */ /* 0x000fe2000e7a1270 */
[----:B------:R-:W-:Y:S01]  /*2b580*/  VIADD R0, R213, 0x20 ;  /* 0x00000020d5007836 */ /* 0x000fe20000000000 */
[----:B------:R-:W-:Y:S01]  /*2b590*/  ISETP.LT.AND P2, PT, R207, UR26, !P4 ;  /* 0x0000001acf007c0c */ /* 0x000fe2000e741270 */
[----:B------:R1:W-:Y:S01]  /*2b5a0*/  @P3 STG.E desc[UR20][R10.64], R98 ;  /* 0x000000620a003986 */ /* 0x0003e2000c101914 */
[----:B------:R-:W-:Y:S01]  /*2b5b0*/  ISETP.LT.AND P3, PT, R209, UR55, !P4 ;  /* 0x00000037d1007c0c */ /* 0x000fe2000e761270 */
[C---:B--2---:R-:W-:Y:S01]  /*2b5c0*/  IMAD.WIDE R4, R17.reuse, 0x4, R200 ;  /* 0x0000000411047825 */ /* 0x044fe200078e02c8 */
[----:B------:R-:W-:Y:S01]  /*2b5d0*/  ISETP.GE.AND P6, PT, R0, UR18, PT ;  /* 0x0000001200007c0c */ /* 0x000fe2000bfc6270 */
[----:B------:R-:W2:Y:S02]  /*2b5e0*/  LDCU UR15, c[0x0][0x398] ;  /* 0x00007300ff0f77ac */ /* 0x000ea40008000800 */
[----:B------:R-:W-:Y:S01]  /*2b5f0*/  VIADD R17, R17, UR32 ;  /* 0x0000002011117c36 */ /* 0x000fe20008000000 */
[----:B------:R-:W-:Y:S01]  /*2b600*/  ISETP.LT.AND P4, PT, R206, UR74, !P4 ;  /* 0x0000004ace007c0c */ /* 0x000fe2000e781270 */
[----:B------:R2:W-:Y:S01]  /*2b610*/  @P1 STG.E desc[UR20][R4.64], R34 ;  /* 0x0000002204001986 */ /* 0x0005e2000c101914 */
[----:B------:R-:W-:Y:S01]  /*2b620*/  VIADD R0, R213, 0x21 ;  /* 0x00000021d5007836 */ /* 0x000fe20000000000 */
[----:B------:R-:W4:Y:S01]  /*2b630*/  LDCU UR77, c[0x0][0x398] ;  /* 0x00007300ff4d77ac */ /* 0x000f220008000800 */
[C---:B---3--:R-:W-:Y:S01]  /*2b640*/  IMAD.WIDE R6, R17.reuse, 0x4, R2 ;  /* 0x0000000411067825 */ /* 0x048fe200078e0202 */
[----:B------:R-:W3:Y:S03]  /*2b650*/  LDCU UR58, c[0x0][0x39c] ;  /* 0x00007380ff3a77ac */ /* 0x000ee60008000800 */
[C---:B-1----:R-:W-:Y:S01]  /*2b660*/  IMAD.WIDE R8, R17.reuse, 0x4, R196 ;  /* 0x0000000411087825 */ /* 0x042fe200078e02c4 */
[----:B------:R1:W-:Y:S01]  /*2b670*/  @P5 STG.E desc[UR20][R6.64], R242 ;  /* 0x000000f206005986 */ /* 0x0003e2000c101914 */
[----:B------:R-:W3:Y:S02]  /*2b680*/  LDCU UR45, c[0x0][0x398] ;  /* 0x00007300ff2d77ac */ /* 0x000ee40008000800 */
[----:B------:R-:W-:Y:S01]  /*2b690*/  IMAD.WIDE R10, R17, 0x4, R198 ;  /* 0x00000004110a7825 */ /* 0x000fe200078e02c6 */
[----:B------:R1:W-:Y:S01]  /*2b6a0*/  @P3 STG.E desc[UR20][R8.64], R163 ;  /* 0x000000a308003986 */ /* 0x0003e2000c101914 */
[----:B------:R-:W-:Y:S01]  /*2b6b0*/  ISETP.LT.AND P5, PT, R210, UR34, !P6 ;  /* 0x00000022d2007c0c */ /* 0x000fe2000f7a1270 */
[----:B------:R-:W3:Y:S01]  /*2b6c0*/  LDCU UR61, c[0x0][0x398] ;  /* 0x00007300ff3d77ac */ /* 0x000ee20008000800 */
        /* <DEDUP_REMOVED lines=9> */
[----:B------:R-:W-:Y:S01]  /*2b760*/  IADD3 R0, PT, PT, R213, 0x22, RZ ;  /* 0x00000022d5007810 */ /* 0x000fe20007ffe0ff */
[C---:B-1----:R-:W-:Y:S01]  /*2b770*/  IMAD.WIDE R6, R17.reuse, 0x4, R2 ;  /* 0x0000000411067825 */ /* 0x042fe200078e0202 */
[----:B------:R-:W1:Y:S03]  /*2b780*/  LDCU UR22, c[0x0][0x398] ;  /* 0x00007300ff1677ac */ /* 0x000e660008000800 */
[C---:B------:R-:W-:Y:S01]  /*2b790*/  IMAD.WIDE R8, R17.reuse, 0x4, R196 ;  /* 0x0000000411087825 */ /* 0x040fe200078e02c4 */
[----:B------:R1:W-:Y:S01]  /*2b7a0*/  @P5 STG.E desc[UR20][R6.64], R241 ;  /* 0x000000f106005986 */ /* 0x0003e2000c101914 */
[----:B------:R-:W1:Y:S02]  /*2b7b0*/  LDCU UR56, c[0x0][0x39c] ;  /* 0x00007380ff3877ac */ /* 0x000e640008000800 */
[----:B---3--:R-:W-:Y:S01]  /*2b7c0*/  IMAD.WIDE R10, R17, 0x4, R198 ;  /* 0x00000004110a7825 */ /* 0x008fe200078e02c6 */
[----:B------:R3:W-:Y:S01]  /*2b7d0*/  @P3 STG.E desc[UR20][R8.64], R164 ;  /* 0x000000a408003986 */ /* 0x0007e2000c101914 */
[----:B------:R-:W-:Y:S01]  /*2b7e0*/  ISETP.LT.AND P5, PT, R210, UR75, !P0 ;  /* 0x0000004bd2007c0c */ /* 0x000fe2000c7a1270 */
[----:B------:R-:W4:Y:S01]  /*2b7f0*/  LDCU UR41, c[0x0][0x398] ;  /* 0x00007300ff2977ac */ /* 0x000f220008000800 */
[----:B------:R-:W-:Y:S01]  /*2b800*/  ISETP.LT.AND P3, PT, R209, UR24, !P0 ;  /* 0x00000018d1007c0c */ /* 0x000fe2000c761270 */
[----:B------:R3:W-:Y:S01]  /*2b810*/  @P2 STG.E desc[UR20][R10.64], R100 ;  /* 0x000000640a002986 */ /* 0x0007e2000c101914 */
[----:B------:R-:W-:Y:S01]  /*2b820*/  ISETP.LT.AND P2, PT, R207, UR53, !P0 ;  /* 0x00000035cf007c0c */ /* 0x000fe2000c741270 */
[C---:B--2---:R-:W-:Y:S01]  /*2b830*/  IMAD.WIDE R4, R17.reuse, 0x4, R200 ;  /* 0x0000000411047825 */ /* 0x044fe200078e02c8 */
[----:B------:R-:W-:Y:S01]  /*2b840*/  ISETP.GE.AND P1, PT, R0, UR37, PT ;  /* 0x0000002500007c0c */ /* 0x000fe2000bf26270 */
[----:B------:R-:W2:Y:S02]  /*2b850*/  LDCU UR11, c[0x0][0x398] ;  /* 0x00007300ff0b77ac */ /* 0x000ea40008000800 */
[----:B------:R-:W-:Y:S01]  /*2b860*/  VIADD R17, R17, UR32 ;  /* 0x0000002011117c36 */ /* 0x000fe20008000000 */
[----:B------:R2:W-:Y:S01]  /*2b870*/  @P6 STG.E desc[UR20][R4.64], R36 ;  /* 0x0000002404006986 */ /* 0x0005e2000c101914 */
[----:B-----5:R-:W-:Y:S01]  /*2b880*/  ISETP.LT.AND P6, PT, R206, UR70, !P0 ;  /* 0x00000046ce007c0c */ /* 0x020fe2000c7c1270 */
[----:B------:R-:W-:Y:S01]  /*2b890*/  VIADD R0, R213, 0x23 ;  /* 0x00000023d5007836 */ /* 0x000fe20000000000 */
[----:B------:R-:W5:Y:S01]  /*2b8a0*/  LDCU UR59, c[0x0][0x398] ;  /* 0x00007300ff3b77ac */ /* 0x000f620008000800 */
[C---:B-1----:R-:W-:Y:S01]  /*2b8b0*/  IMAD.WIDE R6, R17.reuse, 0x4, R2 ;  /* 0x0000000411067825 */ /* 0x042fe200078e0202 */
[----:B------:R-:W1:Y:S03]  /*2b8c0*/  LDCU UR18, c[0x0][0x398] ;  /* 0x00007300ff1277ac */ /* 0x000e660008000800 */
[C---:B---3--:R-:W-:Y:S01]  /*2b8d0*/  IMAD.WIDE R8, R17.reuse, 0x4, R196 ;  /* 0x0000000411087825 */ /* 0x048fe200078e02c4 */
[----:B------:R3:W-:Y:S01]  /*2b8e0*/  @P5 STG.E desc[UR20][R6.64], R240 ;  /* 0x000000f006005986 */ /* 0x0007e2000c101914 */
[----:B------:R-:W1:Y:S02]  /*2b8f0*/  LDCU UR52, c[0x0][0x39c] ;  /* 0x00007380ff3477ac */ /* 0x000e640008000800 */
[----:B------:R-:W-:Y:S01]  /*2b900*/  IMAD.WIDE R10, R17, 0x4, R198 ;  /* 0x00000004110a7825 */ /* 0x000fe200078e02c6 */
        /* <DEDUP_REMOVED lines=11> */
[----:B------:R-:W-:Y:S01]  /*2b9c0*/  ISETP.LT.AND P6, PT, R206, UR68, !P1 ;  /* 0x00000044ce007c0c */ /* 0x000fe2000cfc1270 */
[----:B------:R-:W-:Y:S01]  /*2b9d0*/  VIADD R0, R213, 0x24 ;  /* 0x00000024d5007836 */ /* 0x000fe20000000000 */
[----:B------:R-:W4:Y:S01]  /*2b9e0*/  LDCU UR39, c[0x0][0x398] ;  /* 0x00007300ff2777ac */ /* 0x000f220008000800 */
[C---:B---3--:R-:W-:Y:S01]  /*2b9f0*/  IMAD.WIDE R6, R17.reuse, 0x4, R2 ;  /* 0x0000000411067825 */ /* 0x048fe200078e0202 */
[----:B------:R-:W3:Y:S03]  /*2ba00*/  LDCU UR4, c[0x0][0x398] ;  /* 0x00007300ff0477ac */ /* 0x000ee60008000800 */
[C---:B-1----:R-:W-:Y:S01]  /*2ba10*/  IMAD.WIDE R8, R17.reuse, 0x4, R196 ;  /* 0x0000000411087825 */ /* 0x042fe200078e02c4 */
[----:B------:R1:W-:Y:S01]  /*2ba20*/  @P5 STG.E desc[UR20][R6.64], R239 ;  /* 0x000000ef06005986 */ /* 0x0003e2000c101914 */
[----:B------:R-:W1:Y:S02]  /*2ba30*/  LDCU UR33, c[0x0][0x39c] ;  /* 0x00007380ff2177ac */ /* 0x000e640008000800 */
        /* <DEDUP_REMOVED lines=15> */
[C---:B-1----:R-:W-:Y:S01]  /*2bb30*/  IMAD.WIDE R6, R17.reuse, 0x4, R2 ;  /* 0x0000000411067825 */ /* 0x042fe200078e0202 */
[----:B------:R-:W1:Y:S03]  /*2bb40*/  LDCU UR34, c[0x0][0x398] ;  /* 0x00007300ff2277ac */ /* 0x000e660008000800 */
[C---:B------:R-:W-:Y:S01]  /*2bb50*/  IMAD.WIDE R8, R17.reuse, 0x4, R196 ;  /* 0x0000000411087825 */ /* 0x040fe200078e02c4 */
[----:B------:R1:W-:Y:S01]  /*2bb60*/  @P5 STG.E desc[UR20][R6.64], R238 ;  /* 0x000000ee06005986 */ /* 0x0003e2000c101914 */
[----:B------:R-:W4:Y:S02]  /*2bb70*/  LDCU UR50, c[0x0][0x39c] ;  /* 0x00007380ff3277ac */ /* 0x000f240008000800 */
        /* <DEDUP_REMOVED lines=13> */
[----:B------:R-:W4:Y:S01]  /*2bc50*/  LDCU UR51, c[0x0][0x398] ;  /* 0x00007300ff3377ac */ /* 0x000f220008000800 */
[----:B-1----:R-:W-:Y:S01]  /*2bc60*/  IMAD.WIDE R6, R17, 0x4, R2 ;  /* 0x0000000411067825 */ /* 0x002fe200078e0202 */
[----:B------:R-:W-:Y:S01]  /*2bc70*/  IADD3 R0, PT, PT, R213, 0x26, RZ ;  /* 0x00000026d5007810 */ /* 0x000fe20007ffe0ff */
[----:B------:R-:W1:Y:S02]  /*2bc80*/  LDCU UR46, c[0x0][0x398] ;  /* 0x00007300ff2e77ac */ /* 0x000e640008000800 */
        /* <DEDUP_REMOVED lines=17> */
[----:B------:R-:W5:Y:S01]  /*2bda0*/  LDCU UR8, c[0x0][0x398] ;  /* 0x00007300ff0877ac */ /* 0x000f620008000800 */
        /* <DEDUP_REMOVED lines=13> */
[----:B----4-:R-:W-:Y:S01]  /*2be80*/  ISETP.GE.AND P0, PT, R0, UR16, PT ;  /* 0x0000001000007c0c */ /* 0x010fe2000bf06270 */
[----:B------:R-:W2:Y:S02]  /*2be90*/  LDCU UR16, c[0x0][0x398] ;  /* 0x00007300ff1077ac */ /* 0x000ea40008000800 */
[----:B------:R-:W-:Y:S01]  /*2bea0*/  VIADD R17, R17, UR32 ;  /* 0x0000002011117c36 */ /* 0x000fe20008000000 */
[----:B------:R4:W-:Y:S01]  /*2beb0*/  @P6 STG.E desc[UR20][R4.64], R41 ;  /* 0x0000002904006986 */ /* 0x0009e2000c101914 */
[----:B------:R-:W-:Y:S01]  /*2bec0*/  ISETP.LT.AND P6, PT, R206, UR60, !P4 ;  /* 0x0000003cce007c0c */ /* 0x000fe2000e7c1270 */
[----:B------:R-:W2:Y:S01]  /*2bed0*/  LDCU UR49, c[0x0][0x398] ;  /* 0x00007300ff3177ac */ /* 0x000ea20008000800 */
[C---:B-1----:R-:W-:Y:S01]  /*2bee0*/  IMAD.WIDE R6, R17.reuse, 0x4, R2 ;  /* 0x0000000411067825 */ /* 0x042fe200078e0202 */
[----:B------:R-:W1:Y:S03]  /*2bef0*/  LDCU UR12, c[0x0][0x398] ;  /* 0x00007300ff0c77ac */ /* 0x000e660008000800 */
[C---:B------:R-:W-:Y:S01]  /*2bf00*/  IMAD.WIDE R8, R17.reuse, 0x4, R196 ;  /* 0x0000000411087825 */ /* 0x040fe200078e02c4 */
[----:B------:R1:W-:Y:S01]  /*2bf10*/  @P5 STG.E desc[UR20][R6.64], R235 ;  /* 0x000000eb06005986 */ /* 0x0003e2000c101914 */
[----:B------:R-:W2:Y:S02]  /*2bf20*/  LDCU UR53, c[0x0][0x39c] ;  /* 0x00007380ff3577ac */ /* 0x000ea40008000800 */
[----:B---3--:R-:W-:Y:S01]  /*2bf30*/  IMAD.WIDE R10, R17, 0x4, R198 ;  /* 0x00000004110a7825 */ /* 0x008fe200078e02c6 */
[----:B------:R3:W-:Y:S01]  /*2bf40*/  @P3 STG.E desc[UR20][R8.64], R170 ;  /* 0x000000aa08003986 */ /* 0x0007e2000c101914 */
[----:B------:R-:W-:Y:S01]  /*2bf50*/  ISETP.LT.AND P5, PT, R210, UR63, !P0 ;  /* 0x0000003fd2007c0c */ /* 0x000fe2000c7a1270 */
[----:B------:R-:W2:Y:S01]  /*2bf60*/  LDCU UR44, c[0x0][0x398] ;  /* 0x00007300ff2c77ac */ /* 0x000ea20008000800 */
[----:B------:R-:W-:Y:S01]  /*2bf70*/  ISETP.LT.AND P3, PT, R209, UR28, !P0 ;  /* 0x0000001cd1007c0c */ /* 0x000fe2000c761270 */
[----:B------:R2:W-:Y:S01]  /*2bf80*/  @P2 STG.E desc[UR20][R10.64], R106 ;  /* 0x0000006a0a002986 */ /* 0x0005e2000c101914 */
[----:B------:R-:W-:Y:S01]  /*2bf90*/  ISETP.LT.AND P2, PT, R207, UR15, !P0 ;  /* 0x0000000fcf007c0c */ /* 0x000fe2000c741270 */
[C---:B----4-:R-:W-:Y:S01]  /*2bfa0*/  IMAD.WIDE R4, R17.reuse, 0x4, R200 ;  /* 0x0000000411047825 */ /* 0x050fe200078e02c8 */
[----:B------:R-:W4:Y:S03]  /*2bfb0*/  LDCU UR35, c[0x0][0x398] ;  /* 0x00007300ff2377ac */ /* 0x000f260008000800 */
[----:B------:R-:W-:Y:S01]  /*2bfc0*/  VIADD R17, R17, UR32 ;  /* 0x0000002011117c36 */ /* 0x000fe20008000000 */
[----:B------:R-:W4:Y:S01]  /*2bfd0*/  LDCU UR55, c[0x0][0x398] ;  /* 0x00007300ff3777ac */ /* 0x000f220008000800 */
[----:B------:R-:W-:Y:S01]  /*2bfe0*/  VIADD R0, R213, 0x28 ;  /* 0x00000028d5007836 */ /* 0x000fe20000000000 */
[----:B------:R4:W-:Y:S01]  /*2bff0*/  @P6 STG.E desc[UR20][R4.64], R42 ;  /* 0x0000002a04006986 */ /* 0x0009e2000c101914 */
[C---:B-1----:R-:W-:Y:S01]  /*2c000*/  IMAD.WIDE R6, R17.reuse, 0x4, R2 ;  /* 0x0000000411067825 */ /* 0x042fe200078e0202 */
[----:B------:R-:W-:Y:S01]  /*2c010*/  ISETP.LT.AND P6, PT, R206, UR77, !P0 ;  /* 0x0000004dce007c0c */ /* 0x000fe2000c7c1270 */
[----:B------:R-:W1:Y:S01]  /*2c020*/  LDCU UR47, c[0x0][0x398] ;  /* 0x00007300ff2f77ac */ /* 0x000e620008000800 */
[----:B------:R-:W-:Y:S01]  /*2c030*/  ISETP.GE.AND P1, PT, R0, UR58, PT ;  /* 0x0000003a00007c0c */ /* 0x000fe2000bf26270 */
[C---:B---3--:R-:W-:Y:S01]  /*2c040*/  IMAD.WIDE R8, R17.reuse, 0x4, R196 ;  /* 0x0000000411087825 */ /* 0x048fe200078e02c4 */
[----:B------:R3:W-:Y:S01]  /*2c050*/  @P5 STG.E desc[UR20][R6.64], R234 ;  /* 0x000000ea06005986 */ /* 0x0007e2000c101914 */
[----:B------:R-:W1:Y:S02]  /*2c060*/  LDCU UR28, c[0x0][0x398] ;  /* 0x00007300ff1c77ac */ /* 0x000e640008000800 */
[----:B--2---:R-:W-:Y:S01]  /*2c070*/  IMAD.WIDE R10, R17, 0x4, R198 ;  /* 0x00000004110a7825 */ /* 0x004fe200078e02c6 */
[----:B------:R2:W-:Y:S01]  /*2c080*/  @P3 STG.E desc[UR20][R8.64], R171 ;  /* 0x000000ab08003986 */ /* 0x0005e2000c101914 */
[----:B------:R-:W-:Y:S01]  /*2c090*/  ISETP.LT.AND P5, PT, R210, UR45, !P1 ;  /* 0x0000002dd2007c0c */ /* 0x000fe2000cfa1270 */
[----:B------:R-:W1:Y:S01]  /*2c0a0*/  LDCU UR15, c[0x0][0x398] ;  /* 0x00007300ff0f77ac */ /* 0x000e620008000800 */
[----:B------:R-:W-:Y:S01]  /*2c0b0*/  ISETP.LT.AND P3, PT, R209, UR61, !P1 ;  /* 0x0000003dd1007c0c */ /* 0x000fe2000cf61270 */
[----:B------:R1:W-:Y:S01]  /*2c0c0*/  @P2 STG.E desc[UR20][R10.64], R107 ;  /* 0x0000006b0a002986 */ /* 0x0003e2000c101914 */
[----:B------:R-:W-:Y:S01]  /*2c0d0*/  ISETP.LT.AND P2, PT, R207, UR14, !P1 ;  /* 0x0000000ecf007c0c */ /* 0x000fe2000cf41270 */
[C---:B----4-:R-:W-:Y:S01]  /*2c0e0*/  IMAD.WIDE R4, R17.reuse, 0x4, R200 ;  /* 0x0000000411047825 */ /* 0x050fe200078e02c8 */
[----:B------:R-:W4:Y:S03]  /*2c0f0*/  LDCU UR14, c[0x0][0x398] ;  /* 0x00007300ff0e77ac */ /* 0x000f260008000800 */
[----:B------:R-:W-:-:S02]  /*2c100*/  VIADD R17, R17, UR32 ;  /* 0x0000002011117c36 */ /* 0x000fc40008000000 */
[----:B------:R-:W-:Y:S01]  /*2c110*/  VIADD R0, R213, 0x29 ;  /* 0x00000029d5007836 */ /* 0x000fe20000000000 */
[----:B------:R4:W-:Y:S01]  /*2c120*/  @P6 STG.E desc[UR20][R4.64], R43 ;  /* 0x0000002b04006986 */ /* 0x0009e2000c101914 */
[C---:B---3--:R-:W-:Y:S01]  /*2c130*/  IMAD.WIDE R6, R17.reuse, 0x4, R2 ;  /* 0x0000000411067825 */ /* 0x048fe200078e0202 */
[----:B------:R-:W-:Y:S01]  /*2c140*/  ISETP.LT.AND P6, PT, R206, UR22, !P1 ;  /* 0x00000016ce007c0c */ /* 0x000fe2000cfc1270 */
[----:B------:R-:W3:Y:S01]  /*2c150*/  LDCU UR22, c[0x0][0x398] ;  /* 0x00007300ff1677ac */ /* 0x000ee20008000800 */
[----:B------:R-:W-:Y:S01]  /*2c160*/  ISETP.GE.AND P4, PT, R0, UR56, PT ;  /* 0x0000003800007c0c */ /* 0x000fe2000bf86270 */
[C---:B--2---:R-:W-:Y:S01]  /*2c170*/  IMAD.WIDE R8, R17.reuse, 0x4, R196 ;  /* 0x0000000411087825 */ /* 0x044fe200078e02c4 */
[----:B------:R2:W-:Y:S01]  /*2c180*/  @P5 STG.E desc[UR20][R6.64], R233 ;  /* 0x000000e906005986 */ /* 0x0005e2000c101914 */
[----:B------:R-:W3:Y:S02]  /*2c190*/  LDCU UR45, c[0x0][0x398] ;  /* 0x00007300ff2d77ac */ /* 0x000ee40008000800 */
[----:B-1----:R-:W-:Y:S01]  /*2c1a0*/  IMAD.WIDE R10, R17, 0x4, R198 ;  /* 0x00000004110a7825 */ /* 0x002fe200078e02c6 */
[----:B------:R1:W-:Y:S01]  /*2c1b0*/  @P3 STG.E desc[UR20][R8.64], R172 ;  /* 0x000000ac08003986 */ /* 0x0003e2000c101914 */
[----:B------:R-:W-:Y:S01]  /*2c1c0*/  ISETP.LT.AND P5, PT, R210, UR41, !P4 ;  /* 0x00000029d2007c0c */ /* 0x000fe2000e7a1270 */
[----:B------:R-:W3:Y:S01]  /*2c1d0*/  LDCU UR56, c[0x0][0x39c] ;  /* 0x00007380ff3877ac */ /* 0x000ee20008000800 */
[----:B------:R-:W-:Y:S01]  /*2c1e0*/  ISETP.LT.AND P3, PT, R209, UR11, !P4 ;  /* 0x0000000bd1007c0c */ /* 0x000fe2000e761270 */
[----:B------:R1:W-:Y:S01]  /*2c1f0*/  @P2 STG.E desc[UR20][R10.64], R108 ;  /* 0x0000006c0a002986 */ /* 0x0003e2000c101914 */
[----:B-----5:R-:W-:Y:S01]  /*2c200*/  ISETP.LT.AND P2, PT, R207, UR59, !P4 ;  /* 0x0000003bcf007c0c */ /* 0x020fe2000e741270 */
[----:B----4-:R-:W-:Y:S01]  /*2c210*/  IMAD.WIDE R4, R17, 0x4, R200 ;  /* 0x0000000411047825 */ /* 0x010fe200078e02c8 */
[----:B------:R-:W-:Y:S01]  /*2c220*/  IADD3 R0, PT, PT, R213, 0x2a, RZ ;  /* 0x0000002ad5007810 */ /* 0x000fe20007ffe0ff */
[----:B------:R-:W4:Y:S02]  /*2c230*/  LDCU UR41, c[0x0][0x398] ;  /* 0x00007300ff2977ac */ /* 0x000f240008000800 */
[----:B------:R-:W-:Y:S01]  /*2c240*/  VIADD R17, R17, UR32 ;  /* 0x0000002011117c36 */ /* 0x000fe20008000000 */
[----:B------:R5:W-:Y:S01]  /*2c250*/  @P6 STG.E desc[UR20][R4.64], R44 ;  /* 0x0000002c04006986 */ /* 0x000be2000c101914 */
[----:B------:R-:W-:Y:S01]  /*2c260*/  ISETP.LT.AND P6, PT, R206, UR18, !P4 ;  /* 0x00000012ce007c0c */ /* 0x000fe2000e7c1270 */
[----:B------:R-:W3:Y:S01]  /*2c270*/  LDCU UR18, c[0x0][0x398] ;  /* 0x00007300ff1277ac */ /* 0x000ee20008000800 */
[C---:B--2---:R-:W-:Y:S01]  /*2c280*/  IMAD.WIDE R6, R17.reuse, 0x4, R2 ;  /* 0x0000000411067825 */ /* 0x044fe200078e0202 */
[----:B------:R-:W-:Y:S01]  /*2c290*/  ISETP.GE.AND P0, PT, R0, UR52, PT ;  /* 0x0000003400007c0c */ /* 0x000fe2000bf06270 */
[----:B------:R-:W2:Y:S02]  /*2c2a0*/  LDCU UR11, c[0x0][0x39c] ;  /* 0x00007380ff0b77ac */ /* 0x000ea40008000800 */
[C---:B-1----:R-:W-:Y:S01]  /*2c2b0*/  IMAD.WIDE R8, R17.reuse, 0x4, R196 ;  /* 0x0000000411087825 */ /* 0x042fe200078e02c4 */
[----:B------:R1:W-:Y:S03]  /*2c2c0*/  @P5 STG.E desc[UR20][R6.64], R232 ;  /* 0x000000e806005986 */ /* 0x0003e6000c101914 */
[----:B------:R-:W-:Y:S01]  /*2c2d0*/  IMAD.WIDE R10, R17, 0x4, R198 ;  /* 0x00000004110a7825 */ /* 0x000fe200078e02c6 */
[----:B------:R1:W-:Y:S01]  /*2c2e0*/  @P3 STG.E desc[UR20][R8.64], R173 ;  /* 0x000000ad08003986 */ /* 0x0003e2000c101914 */
[----:B------:R-:W-:-:S02]  /*2c2f0*/  ISETP.LT.AND P5, PT, R210, UR43, !P0 ;  /* 0x0000002bd2007c0c */ /* 0x000fc4000c7a1270 */
[----:B------:R-:W-:Y:S01]  /*2c300*/  ISETP.LT.AND P3, PT, R209, UR57, !P0 ;  /* 0x00000039d1007c0c */ /* 0x000fe2000c761270 */
[----:B------:R2:W-:Y:S01]  /*2c310*/  @P2 STG.E desc[UR20][R10.64], R109 ;  /* 0x0000006d0a002986 */ /* 0x0005e2000c101914 */
[----:B------:R-:W-:Y:S01]  /*2c320*/  ISETP.LT.AND P2, PT, R207, UR39, !P0 ;  /* 0x00000027cf007c0c */ /* 0x000fe2000c741270 */
[C---:B-----5:R-:W-:Y:S01]  /*2c330*/  IMAD.WIDE R4, R17.reuse, 0x4, R200 ;  /* 0x0000000411047825 */ /* 0x060fe200078e02c8 */
[----:B------:R-:W5:Y:S03]  /*2c340*/  LDCU UR39, c[0x0][0x398] ;  /* 0x00007300ff2777ac */ /* 0x000f660008000800 */
[----:B------:R-:W-:Y:S02]  /*2c350*/  VIADD R17, R17, UR32 ;  /* 0x0000002011117c36 */ /* 0x000fe40008000000 */
[----:B------:R-:W-:Y:S01]  /*2c360*/  VIADD R0, R213, 0x2b ;  /* 0x0000002bd5007836 */ /* 0x000fe20000000000 */
[----:B------:R3:W-:Y:S01]  /*2c370*/  @P6 STG.E desc[UR20][R4.64], R45 ;  /* 0x0000002d04006986 */ /* 0x0007e2000c101914 */
[C---:B-1----:R-:W-:Y:S01]  /*2c380*/  IMAD.WIDE R6, R17.reuse, 0x4, R2 ;  /* 0x0000000411067825 */ /* 0x042fe200078e0202 */
[----:B------:R-:W-:Y:S01]  /*2c390*/  ISETP.LT.AND P6, PT, R206, UR4, !P0 ;  /* 0x00000004ce007c0c */ /* 0x000fe2000c7c1270 */
[----:B------:R-:W1:Y:S01]  /*2c3a0*/  LDCU UR4, c[0x0][0x39c] ;  /* 0x00007380ff0477ac */ /* 0x000e620008000800 */
[----:B------:R-:W-:Y:S01]  /*2c3b0*/  ISETP.GE.AND P1, PT, R0, UR33, PT ;  /* 0x0000002100007c0c */ /* 0x000fe2000bf26270 */
[C---:B------:R-:W-:Y:S01]  /*2c3c0*/  IMAD.WIDE R8, R17.reuse, 0x4, R196 ;  /* 0x0000000411087825 */ /* 0x040fe200078e02c4 */
[----:B------:R1:W-:Y:S01]  /*2c3d0*/  @P5 STG.E desc[UR20][R6.64], R231 ;  /* 0x000000e706005986 */ /* 0x0003e2000c101914 */
[----:B------:R-:W4:Y:S02]  /*2c3e0*/  LDCU UR33, c[0x0][0x39c] ;  /* 0x00007380ff2177ac */ /* 0x000f240008000800 */
[----:B--2---:R-:W-:Y:S01]  /*2c3f0*/  IMAD.WIDE R10, R17, 0x4, R198 ;  /* 0x00000004110a7825 */ /* 0x004fe200078e02c6 */
[----:B------:R2:W-:Y:S01]  /*2c400*/  @P3 STG.E desc[UR20][R8.64], R174 ;  /* 0x000000ae08003986 */ /* 0x0005e2000c101914 */
[----:B------:R-:W-:Y:S01]  /*2c410*/  ISETP.LT.AND P5, PT, R210, UR26, !P1 ;  /* 0x0000001ad2007c0c */ /* 0x000fe2000cfa1270 */
[----:B------:R-:W4:Y:S01]  /*2c420*/  LDCU UR26, c[0x0][0x398] ;  /* 0x00007300ff1a77ac */ /* 0x000f220008000800 */
[----:B------:R-:W-:Y:S01]  /*2c430*/  ISETP.LT.AND P3, PT, R209, UR37, !P1 ;  /* 0x00000025d1007c0c */ /* 0x000fe2000cf61270 */
[----:B------:R2:W-:Y:S01]  /*2c440*/  @P2 STG.E desc[UR20][R10.64], R110 ;  /* 0x0000006e0a002986 */ /* 0x0005e2000c101914 */
[----:B------:R-:W-:Y:S01]  /*2c450*/  ISETP.LT.AND P2, PT, R207, UR54, !P1 ;  /* 0x00000036cf007c0c */ /* 0x000fe2000cf41270 */
[C---:B---3--:R-:W-:Y:S01]  /*2c460*/  IMAD.WIDE R4, R17.reuse, 0x4, R200 ;  /* 0x0000000411047825 */ /* 0x048fe200078e02c8 */
[----:B------:R-:W3:Y:S03]  /*2c470*/  LDCU UR37, c[0x0][0x398] ;  /* 0x00007300ff2577ac */ /* 0x000ee60008000800 */
[----:B------:R-:W-:-:S02]  /*2c480*/  VIADD R17, R17, UR32 ;  /* 0x0000002011117c36 */ /* 0x000fc40008000000 */
[----:B------:R-:W-:Y:S01]  /*2c490*/  VIADD R0, R213, 0x2c ;  /* 0x0000002cd5007836 */ /* 0x000fe20000000000 */
[----:B------:R3:W-:Y:S01]  /*2c4a0*/  @P6 STG.E desc[UR20][R4.64], R46 ;  /* 0x0000002e04006986 */ /* 0x0007e2000c101914 */
[C---:B-1----:R-:W-:Y:S01]  /*2c4b0*/  IMAD.WIDE R6, R17.reuse, 0x4, R2 ;  /* 0x0000000411067825 */ /* 0x042fe200078e0202 */
[----:B------:R-:W-:Y:S01]  /*2c4c0*/  ISETP.LT.AND P6, PT, R206, UR34, !P1 ;  /* 0x00000022ce007c0c */ /* 0x000fe2000cfc1270 */
[----:B------:R-:W1:Y:S01]  /*2c4d0*/  LDCU UR34, c[0x0][0x398] ;  /* 0x00007300ff2277ac */ /* 0x000e620008000800 */
[----:B------:R-:W-:Y:S01]  /*2c4e0*/  ISETP.GE.AND P4, PT, R0, UR50, PT ;  /* 0x0000003200007c0c */ /* 0x000fe2000bf86270 */
[C---:B--2---:R-:W-:Y:S01]  /*2c4f0*/  IMAD.WIDE R8, R17.reuse, 0x4, R196 ;  /* 0x0000000411087825 */ /* 0x044fe200078e02c4 */
[----:B------:R2:W-:Y:S03]  /*2c500*/  @P5 STG.E desc[UR20][R6.64], R230 ;  /* 0x000000e606005986 */ /* 0x0005e6000c101914 */
[----:B------:R-:W-:Y:S01]  /*2c510*/  IMAD.WIDE R10, R17, 0x4, R198 ;  /* 0x00000004110a7825 */ /* 0x000fe200078e02c6 */
[----:B------:R1:W-:Y:S01]  /*2c520*/  @P3 STG.E desc[UR20][R8.64], R175 ;  /* 0x000000af08003986 */ /* 0x0003e2000c101914 */
[----:B------:R-:W-:-:S02]  /*2c530*/  ISETP.LT.AND P5, PT, R210, UR42, !P4 ;  /* 0x0000002ad2007c0c */ /* 0x000fc4000e7a1270 */
[----:B------:R-:W-:Y:S01]  /*2c540*/  ISETP.LT.AND P3, PT, R209, UR24, !P4 ;  /* 0x00000018d1007c0c */ /* 0x000fe2000e761270 */
[----:B------:R1:W-:Y:S01]  /*2c550*/  @P2 STG.E desc[UR20][R10.64], R111 ;  /* 0x0000006f0a002986 */ /* 0x0003e2000c101914 */
[----:B------:R-:W-:Y:S01]  /*2c560*/  ISETP.LT.AND P2, PT, R207, UR51, !P4 ;  /* 0x00000033cf007c0c */ /* 0x000fe2000e741270 */
[C---:B---3--:R-:W-:Y:S01]  /*2c570*/  IMAD.WIDE R4, R17.reuse, 0x4, R200 ;  /* 0x0000000411047825 */ /* 0x048fe200078e02c8 */
[----:B------:R-:W3:Y:S03]  /*2c580*/  LDCU UR24, c[0x0][0x398] ;  /* 0x00007300ff1877ac */ /* 0x000ee60008000800 */
[----:B------:R-:W-:Y:S02]  /*2c590*/  VIADD R17, R17, UR32 ;  /* 0x0000002011117c36 */ /* 0x000fe40008000000 */
[----:B------:R-:W-:Y:S01]  /*2c5a0*/  VIADD R0, R213, 0x2d ;  /* 0x0000002dd5007836 */ /* 0x000fe20000000000 */
[----:B------:R3:W-:Y:S01]  /*2c5b0*/  @P6 STG.E desc[UR20][R4.64], R47 ;  /* 0x0000002f04006986 */ /* 0x0007e2000c101914 */
[----:B--2---:R-:W-:Y:S01]  /*2c5c0*/  IMAD.WIDE R6, R17, 0x4, R2 ;  /* 0x0000000411067825 */ /* 0x004fe200078e0202 */
[----:B------:R-:W-:-:S02]  /*2c5d0*/  ISETP.LT.AND P6, PT, R206, UR46, !P4 ;  /* 0x0000002ece007c0c */ /* 0x000fc4000e7c1270 */
[----:B------:R-:W-:Y:S01]  /*2c5e0*/  ISETP.GE.AND P0, PT, R0, UR40, PT ;  /* 0x0000002800007c0c */ /* 0x000fe2000bf06270 */
[C---:B-1----:R-:W-:Y:S01]  /*2c5f0*/  IMAD.WIDE R8, R17.reuse, 0x4, R196 ;  /* 0x0000000411087825 */ /* 0x042fe200078e02c4 */
[----:B------:R1:W-:Y:S03]  /*2c600*/  @P5 STG.E desc[UR20][R6.64], R229 ;  /* 0x000000e506005986 */ /* 0x0003e6000c101914 */
[----:B------:R-:W-:Y:S01]  /*2c610*/  IMAD.WIDE R10, R17, 0x4, R198 ;  /* 0x00000004110a7825 */ /* 0x000fe200078e02c6 */
[----:B------:R2:W-:Y:S01]  /*2c620*/  @P3 STG.E desc[UR20][R8.64], R176 ;  /* 0x000000b008003986 */ /* 0x0005e2000c101914 */
[----:B------:R-:W-:Y:S01]  /*2c630*/  ISETP.LT.AND P5, PT, R210, UR38, !P0 ;  /* 0x00000026d2007c0c */ /* 0x000fe2000c7a1270 */
[----:B------:R-:W4:Y:S01]  /*2c640*/  LDCU UR40, c[0x0][0x398] ;  /* 0x00007300ff2877ac */ /* 0x000f220008000800 */
[----:B------:R-:W-:Y:S01]  /*2c650*/  ISETP.LT.AND P3, PT, R209, UR48, !P0 ;  /* 0x00000030d1007c0c */ /* 0x000fe2000c761270 */
[----:B------:R2:W-:Y:S01]  /*2c660*/  @P2 STG.E desc[UR20][R10.64], R112 ;  /* 0x000000700a002986 */ /* 0x0005e2000c101914 */
[----:B------:R-:W-:Y:S01]  /*2c670*/  ISETP.LT.AND P2, PT, R207, UR8, !P0 ;  /* 0x00000008cf007c0c */ /* 0x000fe2000c741270 */
[----:B---3--:R-:W-:Y:S01]  /*2c680*/  IMAD.WIDE R4, R17, 0x4, R200 ;  /* 0x0000000411047825 */ /* 0x008fe200078e02c8 */
[----:B------:R-:W-:Y:S01]  /*2c690*/  IADD3 R0, PT, PT, R213, 0x2e, RZ ;  /* 0x0000002ed5007810 */ /* 0x000fe20007ffe0ff */
[----:B------:R-:W3:Y:S02]  /*2c6a0*/  LDCU UR8, c[0x0][0x398] ;  /* 0x00007300ff0877ac */ /* 0x000ee40008000800 */
[----:B------:R-:W-:Y:S01]  /*2c6b0*/  VIADD R17, R17, UR32 ;  /* 0x0000002011117c36 */ /* 0x000fe20008000000 */
[----:B------:R3:W-:Y:S01]  /*2c6c0*/  @P6 STG.E desc[UR20][R4.64], R48 ;  /* 0x0000003004006986 */ /* 0x0007e2000c101914 */
[----:B------:R-:W-:Y:S01]  /*2c6d0*/  ISETP.LT.AND P6, PT, R206, UR6, !P0 ;  /* 0x00000006ce007c0c */ /* 0x000fe2000c7c1270 */
[----:B------:R-:W4:Y:S01]  /*2c6e0*/  LDCU UR38, c[0x0][0x398] ;  /* 0x00007300ff2677ac */ /* 0x000f220008000800 */
[C---:B-1----:R-:W-:Y:S01]  /*2c6f0*/  IMAD.WIDE R6, R17.reuse, 0x4, R2 ;  /* 0x0000000411067825 */ /* 0x042fe200078e0202 */
[----:B------:R-:W-:Y:S01]  /*2c700*/  ISETP.GE.AND P1, PT, R0, UR30, PT ;  /* 0x0000001e00007c0c */ /* 0x000fe2000bf26270 */
[----:B------:R-:W1:Y:S02]  /*2c710*/  LDCU UR30, c[0x0][0x398] ;  /* 0x00007300ff1e77ac */ /* 0x000e640008000800 */
[C---:B--2---:R-:W-:Y:S01]  /*2c720*/  IMAD.WIDE R8, R17.reuse, 0x4, R196 ;  /* 0x0000000411087825 */ /* 0x044fe200078e02c4 */
        /* <DEDUP_REMOVED lines=13> */
[C---:B--2---:R-:W-:Y:S01]  /*2c800*/  IMAD.WIDE R6, R17.reuse, 0x4, R2 ;  /* 0x0000000411067825 */ /* 0x044fe200078e0202 */
[----:B------:R-:W-:Y:S01]  /*2c810*/  ISETP.LT.AND P6, PT, R206, UR12, !P1 ;  /* 0x0000000cce007c0c */ /* 0x000fe2000cfc1270 */
[----:B------:R-:W2:Y:S01]  /*2c820*/  LDCU UR12, c[0x0][0x398] ;  /* 0x00007300ff0c77ac */ /* 0x000ea20008000800 */
[----:B------:R-:W-:Y:S01]  /*2c830*/  ISETP.GE.AND P4, PT, R0, UR53, PT ;  /* 0x0000003500007c0c */ /* 0x000fe2000bf86270 */
[C---:B-1----:R-:W-:Y:S01]  /*2c840*/  IMAD.WIDE R8, R17.reuse, 0x4, R196 ;  /* 0x0000000411087825 */ /* 0x042fe200078e02c4 */
[----:B------:R1:W-:Y:S01]  /*2c850*/  @P5 STG.E desc[UR20][R6.64], R227 ;  /* 0x000000e306005986 */ /* 0x0003e2000c101914 */
[----:B------:R-:W2:Y:S02]  /*2c860*/  LDCU UR36, c[0x0][0x398] ;  /* 0x00007300ff2477ac */ /* 0x000ea40008000800 */
        /* <DEDUP_REMOVED lines=11> */
[----:B-1----:R-:W-:Y:S01]  /*2c920*/  IMAD.WIDE R6, R17, 0x4, R2 ;  /* 0x0000000411067825 */ /* 0x002fe200078e0202 */
[----:B------:R-:W-:-:S02]  /*2c930*/  ISETP.LT.AND P6, PT, R206, UR47, !P4 ;  /* 0x0000002fce007c0c */ /* 0x000fc4000e7c1270 */
[----:B------:R-:W-:Y:S01]  /*2c940*/  ISETP.GE.AND P0, PT, R0, UR56, PT ;  /* 0x0000003800007c0c */ /* 0x000fe2000bf06270 */
[C---:B------:R-:W-:Y:S01]  /*2c950*/  IMAD.WIDE R8, R17.reuse, 0x4, R196 ;  /* 0x0000000411087825 */ /* 0x040fe200078e02c4 */
[----:B------:R1:W-:Y:S03]  /*2c960*/  @P5 STG.E desc[UR20][R6.64], R226 ;  /* 0x000000e206005986 */ /* 0x0003e6000c101914 */
[----:B--2---:R-:W-:Y:S01]  /*2c970*/  IMAD.WIDE R10, R17, 0x4, R198 ;  /* 0x00000004110a7825 */ /* 0x004fe200078e02c6 */
[----:B------:R2:W-:Y:S01]  /*2c980*/  @P3 STG.E desc[UR20][R8.64], R179 ;  /* 0x000000b308003986 */ /* 0x0005e2000c101914 */
[----:B------:R-:W-:Y:S01]  /*2c990*/  ISETP.LT.AND P5, PT, R210, UR28, !P0 ;  /* 0x0000001cd2007c0c */ /* 0x000fe2000c7a1270 */
[----:B------:R-:W5:Y:S01]  /*2c9a0*/  LDCU UR28, c[0x0][0x398] ;  /* 0x00007300ff1c77ac */ /* 0x000f620008000800 */
        /* <DEDUP_REMOVED lines=11> */
[----:B----4-:R-:W-:Y:S01]  /*2ca60*/  ISETP.GE.AND P1, PT, R0, UR33, PT ;  /* 0x0000002100007c0c */ /* 0x010fe2000bf26270 */
[C---:B--2---:R-:W-:Y:S01]  /*2ca70*/  IMAD.WIDE R8, R17.reuse, 0x4, R196 ;  /* 0x0000000411087825 */ /* 0x044fe200078e02c4 */
[----:B------:R2:W-:Y:S03]  /*2ca80*/  @P5 STG.E desc[UR20][R6.64], R225 ;  /* 0x000000e106005986 */ /* 0x0005e6000c101914 */
[----:B------:R-:W-:Y:S01]  /*2ca90*/  IMAD.WIDE R10, R17, 0x4, R198 ;  /* 0x00000004110a7825 */ /* 0x000fe200078e02c6 */
[----:B------:R4:W-:Y:S01]  /*2caa0*/  @P3 STG.E desc[UR20][R8.64], R180 ;  /* 0x000000b408003986 */ /* 0x0009e2000c101914 */
[----:B------:R-:W-:Y:S01]  /*2cab0*/  ISETP.LT.AND P5, PT, R210, UR41, !P1 ;  /* 0x00000029d2007c0c */ /* 0x000fe2000cfa1270 */
[----:B------:R-:W1:Y:S01]  /*2cac0*/  LDCU UR33, c[0x0][0x398] ;  /* 0x00007300ff2177ac */ /* 0x000e620008000800 */
        /* <DEDUP_REMOVED lines=8> */
[----:B-----5:R-:W-:Y:S01]  /*2cb50*/  ISETP.LT.AND P6, PT, R206, UR39, !P1 ;  /* 0x00000027ce007c0c */ /* 0x020fe2000cfc1270 */
[----:B------:R-:W5:Y:S01]  /*2cb60*/  LDCU UR22, c[0x0][0x398] ;  /* 0x00007300ff1677ac */ /* 0x000f620008000800 */
[C---:B--2---:R-:W-:Y:S01]  /*2cb70*/  IMAD.WIDE R6, R17.reuse, 0x4, R2 ;  /* 0x0000000411067825 */ /* 0x044fe200078e0202 */
[----:B------:R-:W-:Y:S01]  /*2cb80*/  ISETP.GE.AND P4, PT, R0, UR4, PT ;  /* 0x0000000400007c0c */ /* 0x000fe2000bf86270 */
[----:B------:R-:W2:Y:S02]  /*2cb90*/  LDCU UR4, c[0x0][0x398] ;  /* 0x00007300ff0477ac */ /* 0x000ea40008000800 */
[C---:B----4-:R-:W-:Y:S01]  /*2cba0*/  IMAD.WIDE R8, R17.reuse, 0x4, R196 ;  /* 0x0000000411087825 */ /* 0x050fe200078e02c4 */
[----:B------:R4:W-:Y:S03]  /*2cbb0*/  @P5 STG.E desc[UR20][R6.64], R224 ;  /* 0x000000e006005986 */ /* 0x0009e6000c101914 */
[----:B-1----:R-:W-:Y:S01]  /*2cbc0*/  IMAD.WIDE R10, R17, 0x4, R198 ;  /* 0x00000004110a7825 */ /* 0x002fe200078e02c6 */
        /* <DEDUP_REMOVED lines=10> */
[----:B----4-:R-:W-:Y:S01]  /*2cc70*/  IMAD.WIDE R6, R17, 0x4, R2 ;  /* 0x0000000411067825 */ /* 0x010fe200078e0202 */
[----:B------:R-:W-:-:S02]  /*2cc80*/  ISETP.LT.AND P6, PT, R206, UR34, !P4 ;  /* 0x00000022ce007c0c */ /* 0x000fc4000e7c1270 */
[----:B------:R-:W-:Y:S01]  /*2cc90*/  ISETP.GE.AND P0, PT, R0, UR11, PT ;  /* 0x0000000b00007c0c */ /* 0x000fe2000bf06270 */
[C---:B-1----:R-:W-:Y:S01]  /*2cca0*/  IMAD.WIDE R8, R17.reuse, 0x4, R196 ;  /* 0x0000000411087825 */ /* 0x042fe200078e02c4 */
[----:B------:R1:W-:Y:S01]  /*2ccb0*/  @P5 STG.E desc[UR20][R6.64], R223 ;  /* 0x000000df06005986 */ /* 0x0003e2000c101914 */
[----:B------:R-:W4:Y:S02]  /*2ccc0*/  LDCU UR11, c[0x0][0x398] ;  /* 0x00007300ff0b77ac */ /* 0x000f240008000800 */
        /* <DEDUP_REMOVED lines=8> */
[----:B------:R-:W2:Y:S03]  /*2cd50*/  LDCU UR8, c[0x0][0x398] ;  /* 0x00007300ff0877ac */ /* 0x000ea60008000800 */
[----:B------:R-:W-:-:S02]  /*2cd60*/  VIADD R17, R17, UR32 ;  /* 0x0000002011117c36 */ /* 0x000fc40008000000 */
[----:B------:R-:W-:Y:S01]  /*2cd70*/  VIADD R0, R213, 0x34 ;  /* 0x00000034d5007836 */ /* 0x000fe20000000000 */
[----:B------:R2:W-:Y:S01]  /*2cd80*/  @P6 STG.E desc[UR20][R4.64], R54 ;  /* 0x0000003604006986 */ /* 0x0005e2000c101914 */
[C---:B-1----:R-:W-:Y:S01]  /*2cd90*/  IMAD.WIDE R6, R17.reuse, 0x4, R2 ;  /* 0x0000000411067825 */ /* 0x042fe200078e0202 */
[----:B------:R-:W-:Y:S02]  /*2cda0*/  ISETP.LT.AND P6, PT, R206, UR38, !P0 ;  /* 0x00000026ce007c0c */ /* 0x000fe4000c7c1270 */
[----:B------:R-:W-:Y:S01]  /*2cdb0*/  ISETP.GE.AND P1, PT, R0, UR6, PT ;  /* 0x0000000600007c0c */ /* 0x000fe2000bf26270 */
        /* <DEDUP_REMOVED lines=18> */
[C---:B---3--:R-:W-:Y:S01]  /*2cee0*/  IMAD.WIDE R8, R17.reuse, 0x4, R196 ;  /* 0x0000000411087825 */ /* 0x048fe200078e02c4 */
[----:B------:R1:W-:Y:S03]  /*2cef0*/  @P5 STG.E desc[UR20][R6.64], R221 ;  /* 0x000000dd06005986 */ /* 0x0003e6000c101914 */
[----:B------:R-:W-:Y:S01]  /*2cf00*/  IMAD.WIDE R10, R17, 0x4, R198 ;  /* 0x00000004110a7825 */ /* 0x000fe200078e02c6 */
[----:B------:R3:W-:Y:S01]  /*2cf10*/  @P3 STG.E desc[UR20][R8.64], R184 ;  /* 0x000000b808003986 */ /* 0x0007e2000c101914 */
[----:B------:R-:W-:Y:S01]  /*2cf20*/  ISETP.LT.AND P5, PT, R210, UR4, !P4 ;  /* 0x00000004d2007c0c */ /* 0x000fe2000e7a1270 */
[----:B------:R-:W5:Y:S01]  /*2cf30*/  LDCU UR9, c[0x0][0x398] ;  /* 0x00007300ff0977ac */ /* 0x000f620008000800 */
[----:B------:R-:W-:Y:S01]  /*2cf40*/  ISETP.LT.AND P3, PT, R209, UR36, !P4 ;  /* 0x00000024d1007c0c */ /* 0x000fe2000e761270 */
[----:B------:R3:W-:Y:S01]  /*2cf50*/  @P2 STG.E desc[UR20][R10.64], R120 ;  /* 0x000000780a002986 */ /* 0x0007e2000c101914 */
[----:B------:R-:W-:Y:S01]  /*2cf60*/  ISETP.LT.AND P2, PT, R207, UR14, !P4 ;  /* 0x0000000ecf007c0c */ /* 0x000fe2000e741270 */
[----:B--2---:R-:W-:Y:S01]  /*2cf70*/  IMAD.WIDE R4, R17, 0x4, R200 ;  /* 0x0000000411047825 */ /* 0x004fe200078e02c8 */
[----:B------:R-:W-:Y:S01]  /*2cf80*/  IADD3 R0, PT, PT, R213, 0x36, RZ ;  /* 0x00000036d5007810 */ /* 0x000fe20007ffe0ff */
[----:B------:R-:W2:Y:S02]  /*2cf90*/  LDCU UR4, c[0x0][0x398] ;  /* 0x00007300ff0477ac */ /* 0x000ea40008000800 */
[----:B------:R-:W-:Y:S01]  /*2cfa0*/  VIADD R17, R17, UR32 ;  /* 0x0000002011117c36 */ /* 0x000fe20008000000 */
[----:B------:R2:W-:Y:S01]  /*2cfb0*/  @P6 STG.E desc[UR20][R4.64], R56 ;  /* 0x0000003804006986 */ /* 0x0005e2000c101914 */
[----:B----4-:R-:W-:Y:S01]  /*2cfc0*/  ISETP.LT.AND P6, PT, R206, UR11, !P4 ;  /* 0x0000000bce007c0c */ /* 0x010fe2000e7c1270 */
[----:B------:R-:W4:Y:S01]  /*2cfd0*/  LDCU UR11, c[0x0][0x398] ;  /* 0x00007300ff0b77ac */ /* 0x000f220008000800 */
[C---:B-1----:R-:W-:Y:S01]  /*2cfe0*/  IMAD.WIDE R6, R17.reuse, 0x4, R2 ;  /* 0x0000000411067825 */ /* 0x042fe200078e0202 */
[----:B------:R-:W-:Y:S01]  /*2cff0*/  ISETP.GE.AND P0, PT, R0, UR7, PT ;  /* 0x0000000700007c0c */ /* 0x000fe2000bf06270 */
        /* <DEDUP_REMOVED lines=16> */
[C---:B---3--:R-:W-:Y:S01]  /*2d100*/  IMAD.WIDE R6, R17.reuse, 0x4, R2 ;  /* 0x0000000411067825 */ /* 0x048fe200078e0202 */
[----:B-----5:R-:W-:Y:S01]  /*2d110*/  ISETP.LT.AND P6, PT, R206, UR22, !P0 ;  /* 0x00000016ce007c0c */ /* 0x020fe2000c7c1270 */
[----:B------:R-:W3:Y:S01]  /*2d120*/  LDCU UR18, c[0x0][0x398] ;  /* 0x00007300ff1277ac */ /* 0x000ee20008000800 */
[----:B------:R-:W-:Y:S01]  /*2d130*/  ISETP.GE.AND P1, PT, R0, UR5, PT ;  /* 0x0000000500007c0c */ /* 0x000fe2000bf26270 */
[C---:B-1----:R-:W-:Y:S01]  /*2d140*/  IMAD.WIDE R8, R17.reuse, 0x4, R196 ;  /* 0x0000000411087825 */ /* 0x042fe200078e02c4 */
[----:B------:R1:W-:Y:S01]  /*2d150*/  @P5 STG.E desc[UR20][R6.64], R219 ;  /* 0x000000db06005986 */ /* 0x0003e2000c101914 */
[----:B------:R-:W5:Y:S02]  /*2d160*/  LDCU UR5, c[0x0][0x398] ;  /* 0x00007300ff0577ac */ /* 0x000f640008000800 */
        /* <DEDUP_REMOVED lines=13> */
[----:B------:R-:W-:Y:S01]  /*2d240*/  ISETP.LT.AND P6, PT, R206, UR8, !P1 ;  /* 0x00000008ce007c0c */ /* 0x000fe2000cfc1270 */
[----:B------:R-:W1:Y:S01]  /*2d250*/  LDCU UR8, c[0x0][0x398] ;  /* 0x00007300ff0877ac */ /* 0x000e620008000800 */
[----:B------:R-:W-:Y:S01]  /*2d260*/  ISETP.GE.AND P4, PT, R0, UR31, PT ;  /* 0x0000001f00007c0c */ /* 0x000fe2000bf86270 */
[C---:B------:R-:W-:Y:S01]  /*2d270*/  IMAD.WIDE R8, R17.reuse, 0x4, R196 ;  /* 0x0000000411087825 */ /* 0x040fe200078e02c4 */
[----:B------:R1:W-:Y:S03]  /*2d280*/  @P5 STG.E desc[UR20][R6.64], R218 ;  /* 0x000000da06005986 */ /* 0x0003e6000c101914 */
        /* <DEDUP_REMOVED lines=13> */
[----:B-----5:R-:W-:Y:S01]  /*2d360*/  ISETP.LT.AND P6, PT, R206, UR5, !P4 ;  /* 0x00000005ce007c0c */ /* 0x020fe2000e7c1270 */
[----:B------:R-:W1:Y:S01]  /*2d370*/  LDCU UR5, c[0x0][0x398] ;  /* 0x00007300ff0577ac */ /* 0x000e620008000800 */
[----:B------:R-:W-:Y:S01]  /*2d380*/  ISETP.GE.AND P0, PT, R0, UR29, PT ;  /* 0x0000001d00007c0c */ /* 0x000fe2000bf06270 */
[C---:B---3--:R-:W-:Y:S01]  /*2d390*/  IMAD.WIDE R8, R17.reuse, 0x4, R196 ;  /* 0x0000000411087825 */ /* 0x048fe200078e02c4 */
[----:B------:R3:W-:Y:S03]  /*2d3a0*/  @P5 STG.E desc[UR20][R6.64], R217 ;  /* 0x000000d906005986 */ /* 0x0007e6000c101914 */
[----:B------:R-:W-:Y:S01]  /*2d3b0*/  IMAD.WIDE R10, R17, 0x4, R198 ;  /* 0x00000004110a7825 */ /* 0x000fe200078e02c6 */
[----:B------:R5:W-:Y:S01]  /*2d3c0*/  @P3 STG.E desc[UR20][R8.64], R188 ;  /* 0x000000bc08003986 */ /* 0x000be2000c101914 */
[----:B------:R-:W-:-:S02]  /*2d3d0*/  ISETP.LT.AND P5, PT, R210, UR16, !P0 ;  /* 0x00000010d2007c0c */ /* 0x000fc4000c7a1270 */
[----:B------:R-:W-:Y:S01]  /*2d3e0*/  ISETP.LT.AND P3, PT, R209, UR4, !P0 ;  /* 0x00000004d1007c0c */ /* 0x000fe2000c761270 */
[----:B------:R1:W-:Y:S01]  /*2d3f0*/  @P2 STG.E desc[UR20][R10.64], R124 ;  /* 0x0000007c0a002986 */ /* 0x0003e2000c101914 */
[----:B----4-:R-:W-:Y:S01]  /*2d400*/  ISETP.LT.AND P2, PT, R207, UR11, !P0 ;  /* 0x0000000bcf007c0c */ /* 0x010fe2000c741270 */
[----:B--2---:R-:W-:Y:S01]  /*2d410*/  IMAD.WIDE R4, R17, 0x4, R200 ;  /* 0x0000000411047825 */ /* 0x004fe200078e02c8 */
[----:B------:R-:W-:Y:S01]  /*2d420*/  IADD3 R0, PT, PT, R213, 0x3a, RZ ;  /* 0x0000003ad5007810 */ /* 0x000fe20007ffe0ff */
[----:B------:R-:W2:Y:S02]  /*2d430*/  LDCU UR4, c[0x0][0x398] ;  /* 0x00007300ff0477ac */ /* 0x000ea40008000800 */
[----:B------:R-:W-:Y:S01]  /*2d440*/  VIADD R17, R17, UR32 ;  /* 0x0000002011117c36 */ /* 0x000fe20008000000 */
[----:B------:R4:W-:Y:S01]  /*2d450*/  @P6 STG.E desc[UR20][R4.64], R60 ;  /* 0x0000003c04006986 */ /* 0x0009e2000c101914 */
[----:B------:R-:W-:Y:S01]  /*2d460*/  ISETP.LT.AND P6, PT, R206, UR14, !P0 ;  /* 0x0000000ece007c0c */ /* 0x000fe2000c7c1270 */
[----:B------:R-:W2:Y:S01]  /*2d470*/  LDCU UR11, c[0x0][0x398] ;  /* 0x00007300ff0b77ac */ /* 0x000ea20008000800 */
[C---:B---3--:R-:W-:Y:S01]  /*2d480*/  IMAD.WIDE R6, R17.reuse, 0x4, R2 ;  /* 0x0000000411067825 */ /* 0x048fe200078e0202 */
[----:B------:R-:W-:Y:S01]  /*2d490*/  ISETP.GE.AND P1, PT, R0, UR27, PT ;  /* 0x0000001b00007c0c */ /* 0x000fe2000bf26270 */
[----:B------:R-:W3:Y:S02]  /*2d4a0*/  LDCU UR14, c[0x0][0x398] ;  /* 0x00007300ff0e77ac */ /* 0x000ee40008000800 */
[C---:B-----5:R-:W-:Y:S01]  /*2d4b0*/  IMAD.WIDE R8, R17.reuse, 0x4, R196 ;  /* 0x0000000411087825 */ /* 0x060fe200078e02c4 */
[----:B------:R5:W-:Y:S03]  /*2d4c0*/  @P5 STG.E desc[UR20][R6.64], R216 ;  /* 0x000000d806005986 */ /* 0x000be6000c101914 */
[----:B-1----:R-:W-:Y:S01]  /*2d4d0*/  IMAD.WIDE R10, R17, 0x4, R198 ;  /* 0x00000004110a7825 */ /* 0x002fe200078e02c6 */
        /* <DEDUP_REMOVED lines=11> */
[C---:B-----5:R-:W-:Y:S01]  /*2d590*/  IMAD.WIDE R6, R17.reuse, 0x4, R2 ;  /* 0x0000000411067825 */ /* 0x060fe200078e0202 */
[----:B------:R-:W-:Y:S01]  /*2d5a0*/  ISETP.LT.AND P6, PT, R206, UR9, !P1 ;  /* 0x00000009ce007c0c */ /* 0x000fe2000cfc1270 */
[----:B------:R-:W5:Y:S01]  /*2d5b0*/  LDCU UR9, c[0x0][0x398] ;  /* 0x00007300ff0977ac */ /* 0x000f620008000800 */
[----:B------:R-:W-:Y:S01]  /*2d5c0*/  ISETP.GE.AND P4, PT, R0, UR25, PT ;  /* 0x0000001900007c0c */ /* 0x000fe2000bf86270 */
[C---:B-1----:R-:W-:Y:S01]  /*2d5d0*/  IMAD.WIDE R8, R17.reuse, 0x4, R196 ;  /* 0x0000000411087825 */ /* 0x042fe200078e02c4 */
[----:B------:R1:W-:Y:S03]  /*2d5e0*/  @P5 STG.E desc[UR20][R6.64], R215 ;  /* 0x000000d706005986 */ /* 0x0003e6000c101914 */
        /* <DEDUP_REMOVED lines=9> */
[----:B------:R-:W-:Y:S01]  /*2d680*/  VIADD R17, R17, UR32 ;  /* 0x0000002011117c36 */ /* 0x000fe20008000000 */
[----:B------:R2:W-:Y:S01]  /*2d690*/  @P6 STG.E desc[UR20][R4.64], R62 ;  /* 0x0000003e04006986 */ /* 0x0005e2000c101914 */
[----:B------:R-:W-:Y:S01]  /*2d6a0*/  VIADD R0, R213, 0x3c ;  /* 0x0000003cd5007836 */ /* 0x000fe20000000000 */
[----:B------:R-:W-:Y:S01]  /*2d6b0*/  ISETP.LT.AND P6, PT, R206, UR5, !P4 ;  /* 0x00000005ce007c0c */ /* 0x000fe2000e7c1270 */
[C---:B-1----:R-:W-:Y:S01]  /*2d6c0*/  IMAD.WIDE R6, R17.reuse, 0x4, R2 ;  /* 0x0000000411067825 */ /* 0x042fe200078e0202 */
[----:B------:R-:W1:Y:S03]  /*2d6d0*/  LDCU UR5, c[0x0][0x398] ;  /* 0x00007300ff0577ac */ /* 0x000e660008000800 */
[----:B------:R-:W-:Y:S01]  /*2d6e0*/  IMAD.WIDE R8, R17, 0x4, R196 ;  /* 0x0000000411087825 */ /* 0x000fe200078e02c4 */
[----:B------:R-:W-:-:S03]  /*2d6f0*/  ISETP.GE.AND P0, PT, R0, UR23, PT ;  /* 0x0000001700007c0c */ /* 0x000fc6000bf06270 */
[C---:B---3--:R-:W-:Y:S01]  /*2d700*/  IMAD.WIDE R10, R17.reuse, 0x4, R198 ;  /* 0x00000004110a7825 */ /* 0x048fe200078e02c6 */
[----:B------:R3:W-:Y:S04]  /*2d710*/  @P5 STG.E desc[UR20][R6.64], R214 ;  /* 0x000000d606005986 */ /* 0x0007e8000c101914 */
[----:B------:R1:W-:Y:S01]  /*2d720*/  @P3 STG.E desc[UR20][R8.64], R191 ;  /* 0x000000bf08003986 */ /* 0x0003e2000c101914 */
[----:B--2---:R-:W-:Y:S01]  /*2d730*/  IMAD.WIDE R4, R17, 0x4, R200 ;  /* 0x0000000411047825 */ /* 0x004fe200078e02c8 */
[----:B------:R-:W-:Y:S01]  /*2d740*/  ISETP.LT.AND P3, PT, R209, UR4, !P0 ;  /* 0x00000004d1007c0c */ /* 0x000fe2000c761270 */
[----:B------:R-:W2:Y:S01]  /*2d750*/  LDCU UR4, c[0x0][0x398] ;  /* 0x00007300ff0477ac */ /* 0x000ea20008000800 */
[----:B------:R1:W-:Y:S01]  /*2d760*/  @P2 STG.E desc[UR20][R10.64], R127 ;  /* 0x0000007f0a002986 */ /* 0x0003e2000c101914 */
[----:B------:R-:W-:-:S02]  /*2d770*/  ISETP.LT.AND P2, PT, R210, UR12, !P0 ;  /* 0x0000000cd2007c0c */ /* 0x000fc4000c741270 */
[----:B------:R-:W-:Y:S01]  /*2d780*/  ISETP.LT.AND P5, PT, R207, UR11, !P0 ;  /* 0x0000000bcf007c0c */ /* 0x000fe2000c7a1270 */
[----:B------:R-:W-:Y:S01]  /*2d790*/  VIADD R17, R17, UR32 ;  /* 0x0000002011117c36 */ /* 0x000fe20008000000 */
[----:B------:R2:W-:Y:S01]  /*2d7a0*/  @P6 STG.E desc[UR20][R4.64], R63 ;  /* 0x0000003f04006986 */ /* 0x0005e2000c101914 */
[----:B------:R-:W-:Y:S01]  /*2d7b0*/  VIADD R0, R213, 0x3d ;  /* 0x0000003dd5007836 */ /* 0x000fe20000000000 */
[----:B------:R-:W-:Y:S01]  /*2d7c0*/  ISETP.LT.AND P6, PT, R206, UR14, !P0 ;  /* 0x0000000ece007c0c */ /* 0x000fe2000c7c1270 */
[C---:B---3--:R-:W-:Y:S01]  /*2d7d0*/  IMAD.WIDE R6, R17.reuse, 0x4, R2 ;  /* 0x0000000411067825 */ /* 0x048fe200078e0202 */
[----:B------:R-:W3:Y:S02]  /*2d7e0*/  LDCU UR12, c[0x0][0x398] ;  /* 0x00007300ff0c77ac */ /* 0x000ee40008000800 */
[----:B------:R-:W-:Y:S01]  /*2d7f0*/  ISETP.GE.AND P1, PT, R0, UR19, PT ;  /* 0x0000001300007c0c */ /* 0x000fe2000bf26270 */
[----:B-1----:R-:W-:Y:S01]  /*2d800*/  IMAD.WIDE R8, R17, 0x4, R196 ;  /* 0x0000000411087825 */ /* 0x002fe200078e02c4 */
[----:B------:R-:W-:Y:S01]  /*2d810*/  IADD3 R0, PT, PT, R213, 0x3e, RZ ;  /* 0x0000003ed5007810 */ /* 0x000fe20007ffe0ff */
[----:B------:R-:W1:Y:S02]  /*2d820*/  LDCU UR11, c[0x0][0x398] ;  /* 0x00007300ff0b77ac */ /* 0x000e640008000800 */
[C---:B------:R-:W-:Y:S01]  /*2d830*/  IMAD.WIDE R10, R17.reuse, 0x4, R198 ;  /* 0x00000004110a7825 */ /* 0x040fe200078e02c6 */
[----:B------:R1:W-:Y:S01]  /*2d840*/  @P2 STG.E desc[UR20][R6.64], R212 ;  /* 0x000000d406002986 */ /* 0x0003e2000c101914 */
[----:B------:R-:W-:Y:S01]  /*2d850*/  ISETP.LT.AND P2, PT, R210, UR6, !P1 ;  /* 0x00000006d2007c0c */ /* 0x000fe2000cf41270 */
[----:B------:R-:W3:Y:S01]  /*2d860*/  LDCU UR6, c[0x0][0x398] ;  /* 0x00007300ff0677ac */ /* 0x000ee20008000800 */
[----:B------:R-:W-:Y:S01]  /*2d870*/  ISETP.GE.AND P4, PT, R0, UR13, PT ;  /* 0x0000000d00007c0c */ /* 0x000fe2000bf86270 */
[----:B------:R1:W-:Y:S01]  /*2d880*/  @P3 STG.E desc[UR20][R8.64], R192 ;  /* 0x000000c008003986 */ /* 0x0003e2000c101914 */
[----:B--2---:R-:W-:Y:S01]  /*2d890*/  IMAD.WIDE R4, R17, 0x4, R200 ;  /* 0x0000000411047825 */ /* 0x004fe200078e02c8 */
[----:B-----5:R-:W-:Y:S01]  /*2d8a0*/  ISETP.LT.AND P3, PT, R209, UR9, !P1 ;  /* 0x00000009d1007c0c */ /* 0x020fe2000cf61270 */
[----:B------:R-:W2:Y:S01]  /*2d8b0*/  LDCU UR13, c[0x0][0x398] ;  /* 0x00007300ff0d77ac */ /* 0x000ea20008000800 */
[----:B------:R5:W-:Y:S01]  /*2d8c0*/  @P5 STG.E desc[UR20][R10.64], R128 ;  /* 0x000000800a005986 */ /* 0x000be2000c101914 */
[----:B----4-:R-:W-:Y:S01]  /*2d8d0*/  ISETP.LT.AND P5, PT, R207, UR15, !P1 ;  /* 0x0000000fcf007c0c */ /* 0x010fe2000cfa1270 */
[----:B------:R-:W-:Y:S01]  /*2d8e0*/  VIADD R17, R17, UR32 ;  /* 0x0000002011117c36 */ /* 0x000fe20008000000 */
[----:B------:R-:W-:Y:S01]  /*2d8f0*/  ISETP.LT.AND P1, PT, R206, UR7, !P1 ;  /* 0x00000007ce007c0c */ /* 0x000fe2000cf21270 */
[----:B------:R-:W4:Y:S01]  /*2d900*/  LDCU UR9, c[0x0][0x398] ;  /* 0x00007300ff0977ac */ /* 0x000f220008000800 */
[----:B------:R2:W-:Y:S01]  /*2d910*/  @P6 STG.E desc[UR20][R4.64], R64 ;  /* 0x0000004004006986 */ /* 0x0005e2000c101914 */
[----:B------:R-:W-:Y:S01]  /*2d920*/  ISETP.LT.AND P6, PT, R210, UR5, !P4 ;  /* 0x00000005d2007c0c */ /* 0x000fe2000e7c1270 */
[----:B-1----:R-:W-:-:S04]  /*2d930*/  IMAD.WIDE R6, R17, 0x4, R2 ;  /* 0x0000000411067825 */ /* 0x002fc800078e0202 */
[----:B------:R-:W-:Y:S01]  /*2d940*/  IMAD.WIDE R8, R17, 0x4, R196 ;  /* 0x0000000411087825 */ /* 0x000fe200078e02c4 */
[----:B------:R1:W-:Y:S03]  /*2d950*/  @P2 STG.E desc[UR20][R6.64], R211 ;  /* 0x000000d306002986 */ /* 0x0003e6000c101914 */
[----:B------:R-:W-:Y:S02]  /*2d960*/  VIADD R0, R213, 0x3f ;  /* 0x0000003fd5007836 */ /* 0x000fe40000000000 */
[C---:B-----5:R-:W-:Y:S01]  /*2d970*/  IMAD.WIDE R10, R17.reuse, 0x4, R198 ;  /* 0x00000004110a7825 */ /* 0x060fe200078e02c6 */
[----:B------:R5:W-:Y:S03]  /*2d980*/  @P3 STG.E desc[UR20][R8.64], R193 ;  /* 0x000000c108003986 */ /* 0x000be6000c101914 */
[----:B------:R-:W-:-:S02]  /*2d990*/  VIADD R15, R17, UR32 ;  /* 0x00000020110f7c36 */ /* 0x000fc40008000000 */
[----:B--2---:R-:W-:Y:S01]  /*2d9a0*/  IMAD.WIDE R4, R17, 0x4, R200 ;  /* 0x0000000411047825 */ /* 0x004fe200078e02c8 */
[----:B------:R-:W-:Y:S01]  /*2d9b0*/  ISETP.GE.AND P0, PT, R0, UR17, PT ;  /* 0x0000001100007c0c */ /* 0x000fe2000bf06270 */
[----:B------:R2:W-:Y:S01]  /*2d9c0*/  @P5 STG.E desc[UR20][R10.64], R129 ;  /* 0x000000810a005986 */ /* 0x0005e2000c101914 */
[----:B------:R-:W-:Y:S01]  /*2d9d0*/  ISETP.LT.AND P3, PT, R209, UR8, !P4 ;  /* 0x00000008d1007c0c */ /* 0x000fe2000e761270 */
[----:B------:R-:W-:Y:S02]  /*2d9e0*/  IMAD.WIDE R12, R15, 0x4, R2 ;  /* 0x000000040f0c7825 */ /* 0x000fe400078e0202 */
[----:B------:R1:W-:Y:S01]  /*2d9f0*/  @P1 STG.E desc[UR20][R4.64], R65 ;  /* 0x0000004104001986 */ /* 0x0003e2000c101914 */
[----:B---3--:R-:W-:Y:S02]  /*2da00*/  ISETP.LT.AND P1, PT, R207, UR12, !P4 ;  /* 0x0000000ccf007c0c */ /* 0x008fe4000e721270 */
[----:B------:R-:W-:Y:S01]  /*2da10*/  ISETP.LT.AND P4, PT, R206, UR4, !P4 ;  /* 0x00000004ce007c0c */ /* 0x000fe2000e781270 */
[----:B------:R3:W-:Y:S01]  /*2da20*/  @P6 STG.E desc[UR20][R12.64], R208 ;  /* 0x000000d00c006986 */ /* 0x0007e2000c101914 */
[----:B------:R-:W-:-:S02]  /*2da30*/  ISETP.LT.AND P2, PT, R210, UR11, !P0 ;  /* 0x0000000bd2007c0c */ /* 0x000fc4000c741270 */
[----:B------:R-:W-:Y:S02]  /*2da40*/  ISETP.LT.AND P5, PT, R209, UR13, !P0 ;  /* 0x0000000dd1007c0c */ /* 0x000fe4000c7a1270 */
[----:B------:R-:W-:Y:S01]  /*2da50*/  ISETP.LT.AND P6, PT, R207, UR6, !P0 ;  /* 0x00000006cf007c0c */ /* 0x000fe2000c7c1270 */
[C---:B------:R-:W-:Y:S01]  /*2da60*/  VIADD R17, R15.reuse, UR32 ;  /* 0x000000200f117c36 */ /* 0x040fe20008000000 */
[----:B----4-:R-:W-:Y:S01]  /*2da70*/  ISETP.LT.AND P0, PT, R206, UR9, !P0 ;  /* 0x00000009ce007c0c */ /* 0x010fe2000c701270 */
[----:B-1----:R-:W-:-:S04]  /*2da80*/  IMAD.WIDE R6, R15, 0x4, R196 ;  /* 0x000000040f067825 */ /* 0x002fc800078e02c4 */
[C---:B-----5:R-:W-:Y:S01]  /*2da90*/  IMAD.WIDE R8, R15.reuse, 0x4, R198 ;  /* 0x000000040f087825 */ /* 0x060fe200078e02c6 */
[----:B------:R3:W-:Y:S03]  /*2daa0*/  @P3 STG.E desc[UR20][R6.64], R194 ;  /* 0x000000c206003986 */ /* 0x0007e6000c101914 */
[----:B--2---:R-:W-:Y:S01]  /*2dab0*/  IMAD.WIDE R10, R15, 0x4, R200 ;  /* 0x000000040f0a7825 */ /* 0x004fe200078e02c8 */
[----:B------:R3:W-:Y:S03]  /*2dac0*/  @P1 STG.E desc[UR20][R8.64], R130 ;  /* 0x0000008208001986 */ /* 0x0007e6000c101914 */
[C---:B------:R-:W-:Y:S01]  /*2dad0*/  IMAD.WIDE R2, R17.reuse, 0x4, R2 ;  /* 0x0000000411027825 */ /* 0x040fe200078e0202 */
[----:B------:R3:W-:Y:S03]  /*2dae0*/  @P4 STG.E desc[UR20][R10.64], R66 ;  /* 0x000000420a004986 */ /* 0x0007e6000c101914 */
[C---:B------:R-:W-:Y:S01]  /*2daf0*/  IMAD.WIDE R196, R17.reuse, 0x4, R196 ;  /* 0x0000000411c47825 */ /* 0x040fe200078e02c4 */
[----:B------:R3:W-:Y:S03]  /*2db00*/  @P2 STG.E desc[UR20][R2.64], R205 ;  /* 0x000000cd02002986 */ /* 0x0007e6000c101914 */
[C---:B------:R-:W-:Y:S01]  /*2db10*/  IMAD.WIDE R198, R17.reuse, 0x4, R198 ;  /* 0x0000000411c67825 */ /* 0x040fe200078e02c6 */
[----:B------:R3:W-:Y:S03]  /*2db20*/  @P5 STG.E desc[UR20][R196.64], R195 ;  /* 0x000000c3c4005986 */ /* 0x0007e6000c101914 */
[----:B------:R-:W-:Y:S01]  /*2db30*/  IMAD.WIDE R200, R17, 0x4, R200 ;  /* 0x0000000411c87825 */ /* 0x000fe200078e02c8 */
[----:B------:R3:W-:Y:S04]  /*2db40*/  @P6 STG.E desc[UR20][R198.64], R131 ;  /* 0x00000083c6006986 */ /* 0x0007e8000c101914 */
[----:B------:R3:W-:Y:S01]  /*2db50*/  @P0 STG.E desc[UR20][R200.64], R67 ;  /* 0x00000043c8000986 */ /* 0x0007e2000c101914 */
[----:B------:R-:W-:Y:S06]  /*2db60*/  BAR.SYNC.DEFER_BLOCKING 0x0 ;  /* 0x0000000000007b1d */ /* 0x000fec0000010000 */
[----:B------:R-:W-:Y:S05]  /*2db70*/  BRA.U UP0, `(.L_x_15) ;  /* 0x0000000100a07547 */ /* 0x000fea000b800000 */
[----:B------:R-:W1:Y:S01]  /*2db80*/  S2UR UR5, SR_CgaCtaId ;  /* 0x00000000000579c3 */ /* 0x000e620000008800 */
[----:B------:R-:W-:Y:S01]  /*2db90*/  NOP ;  /* 0x0000000000007918 */ /* 0x000fe20000000000 */
[----:B------:R-:W-:Y:S01]  /*2dba0*/  UMOV UR4, 0x50 ;  /* 0x0000005000047882 */ /* 0x000fe20000000000 */
[----:B------:R-:W-:Y:S02]  /*2dbb0*/  IMAD.U32 R0, RZ, RZ, UR10 ;  /* 0x0000000aff007e24 */ /* 0x000fe4000f8e00ff */
[----:B---3--:R-:W-:Y:S02]  /*2dbc0*/  HFMA2 R7, -RZ, RZ, 0, 5.9604644775390625e-08 ;  /* 0x00000001ff077431 */ /* 0x008fe400000001ff */
[----:B------:R-:W-:Y:S01]  /*2dbd0*/  IMAD.MOV.U32 R3, RZ, RZ, 0xffff ;  /* 0x0000ffffff037424 */ /* 0x000fe200078e00ff */
[----:B------:R-:W-:-:S04]  /*2dbe0*/  LOP3.LUT R0, R0, 0xffff, RZ, 0xc0, !PT ;  /* 0x0000ffff00007812 */ /* 0x000fc800078ec0ff */
[----:B------:R-:W-:-:S05]  /*2dbf0*/  SHF.R.U32.HI R0, RZ, 0x5, R0 ;  /* 0x00000005ff007819 */ /* 0x000fca0000011600 */
[----:B------:R-:W-:Y:S01]  /*2dc00*/  VIADD R2, R0, 0x10 ;  /* 0x0000001000027836 */ /* 0x000fe20000000000 */
[----:B------:R-:W-:Y:S01]  /*2dc10*/  SHF.L.U32 R0, R3, R0, RZ ;  /* 0x0000000003007219 */ /* 0x000fe200000006ff */
[----:B-1----:R-:W-:-:S03]  /*2dc20*/  ULEA UR6, UR5, UR4, 0x18 ;  /* 0x0000000405067291 */ /* 0x002fc6000f8ec0ff */
[----:B------:R-:W-:-:S04]  /*2dc30*/  SHF.L.U32 R3, R7, R2, RZ ;  /* 0x0000000207037219 */ /* 0x000fc800000006ff */
[----:B------:R-:W-:Y:S02]  /*2dc40*/  LOP3.LUT R0, R3, R0, RZ, 0xfc, !PT ;  /* 0x0000000003007212 */ /* 0x000fe400078efcff */
[----:B------:R-:W1:Y:S02]  /*2dc50*/  LDS R5, [UR6] ;  /* 0x00000006ff057984 */ /* 0x000e640008000800 */
[C---:B------:R-:W-:Y:S02]  /*2dc60*/  LOP3.LUT R2, R0.reuse, 0xffff, RZ, 0xc0, !PT ;  /* 0x0000ffff00027812 */ /* 0x040fe400078ec0ff */
[----:B-1----:R-:W-:-:S04]  /*2dc70*/  LOP3.LUT R3, R0, 0xffff, R5, 0x80, !PT ;  /* 0x0000ffff00037812 */ /* 0x002fc800078e8005 */
[----:B------:R-:W-:-:S13]  /*2dc80*/  ISETP.NE.AND P0, PT, R3, R2, PT ;  /* 0x000000020300720c */ /* 0x000fda0003f05270 */
[----:B------:R-:W-:Y:S05]  /*2dc90*/  @P0 BRA `(.L_x_16) ;  /* 0x0000000000500947 */ /* 0x000fea0003800000 */
[----:B------:R-:W-:Y:S02]  /*2dca0*/  SHF.R.U32.HI R5, RZ, 0x10, R5 ;  /* 0x00000010ff057819 */ /* 0x000fe40000011605 */
[----:B------:R-:W-:-:S04]  /*2dcb0*/  SHF.R.U32.HI R2, RZ, 0x10, R0 ;  /* 0x00000010ff027819 */ /* 0x000fc80000011600 */
[----:B------:R-:W-:-:S04]  /*2dcc0*/  LOP3.LUT R5, R5, R2, RZ, 0xc0, !PT ;  /* 0x0000000205057212 */ /* 0x000fc800078ec0ff */
[----:B------:R-:W-:-:S13]  /*2dcd0*/  ISETP.NE.AND P0, PT, R5, R2, PT ;  /* 0x000000020500720c */ /* 0x000fda0003f05270 */
[----:B------:R-:W-:Y:S05]  /*2dce0*/  @P0 BRA `(.L_x_17) ;  /* 0x0000000000300947 */ /* 0x000fea0003800000 */
[----:B------:R-:W-:Y:S01]  /*2dcf0*/  R2UR UR4, R0 ;  /* 0x00000000000472ca */ /* 0x000fe200000e0000 */
[----:B------:R-:W-:Y:S01]  /*2dd00*/  VOTEU.ANY UR5, UPT, PT ;  /* 0x0000000000057886 */ /* 0x000fe200038e0100 */
[----:B------:R-:W1:Y:S01]  /*2dd10*/  S2R R0, SR_LANEID ;  /* 0x0000000000007919 */ /* 0x000e620000000000 */
[----:B------:R-:W-:-:S10]  /*2dd20*/  UFLO.U32 UR5, UR5 ;  /* 0x00000005000572bd */ /* 0x000fd400080e0000 */
[----:B------:R-:W-:-:S06]  /*2dd30*/  ULOP3.LUT UR4, URZ, UR4, URZ, 0x33, !UPT ;  /* 0x00000004ff047292 */ /* 0x000fcc000f8e33ff */
[----:B------:R-:W-:-:S04]  /*2dd40*/  IMAD.U32 R2, RZ, RZ, UR4 ;  /* 0x00000004ff027e24 */ /* 0x000fc8000f8e00ff */
[----:B------:R-:W2:Y:S02]  /*2dd50*/  REDUX UR7, R2 ;  /* 0x00000000020773c4 */ /* 0x000ea40000000000 */
[----:B------:R4:W-:Y:S01]  /*2dd60*/  UTCATOMSWS.AND URZ, UR4 ;  /* 0x0000000400ff79e3 */ /* 0x0009e20008000000 */
[----:B-1----:R-:W-:Y:S01]  /*2dd70*/  ISETP.EQ.U32.AND P0, PT, R0, UR5, PT ;  /* 0x0000000500007c0c */ /* 0x002fe2000bf02070 */
[----:B--2---:R-:W-:-:S12]  /*2dd80*/  IMAD.U32 R0, RZ, RZ, UR7 ;  /* 0x00000007ff007e24 */ /* 0x004fd8000f8e00ff */
[----:B------:R4:W-:Y:S01]  /*2dd90*/  @P0 ATOMS.AND RZ, [UR6], R0 ;  /* 0x00000000ffff098c */ /* 0x0009e2000a800006 */
[----:B------:R-:W-:Y:S05]  /*2dda0*/  BRA `(.L_x_15) ;  /* 0x0000000000147947 */ /* 0x000fea0003800000 */
.L_x_17:
[----:B------:R-:W-:-:S07]  /*2ddb0*/  MOV R2, 0x2ddd0 ;  /* 0x0002ddd000027802 */ /* 0x000fce0000000f00 */
[----:B------:R-:W-:Y:S05]  /*2ddc0*/  CALL.REL.NOINC `($__internal_0_$__cuda_sm10x_tcgen05_guardrail_trap_col_being_dealloced_not_returned_by_alloc) ;  /* 0x00000000002c7944 */ /* 0x000fea0003c00000 */
[----:B------:R-:W-:Y:S05]  /*2ddd0*/  BRA `(.L_x_15) ;  /* 0x0000000000087947 */ /* 0x000fea0003800000 */
.L_x_16:
[----:B------:R-:W-:-:S07]  /*2dde0*/  MOV R2, 0x2de00 ;  /* 0x0002de0000027802 */ /* 0x000fce0000000f00 */
[----:B------:R-:W-:Y:S05]  /*2ddf0*/  CALL.REL.NOINC `($__internal_2_$__cuda_sm10x_tcgen05_guardrail_trap_unallocated_columns_being_dealloced) ;  /* 0x0000000000387944 */ /* 0x000fea0003c00000 */
.L_x_15:
[----:B------:R-:W-:Y:S01]  /*2de00*/  NOP ;  /* 0x0000000000007918 */ /* 0x000fe20000000000 */
[----:B----4-:R-:W-:Y:S05]  /*2de10*/  EXIT ;  /* 0x000000000000794d */ /* 0x010fea0003800000 */
.L_x_10:
[----:B------:R-:W1:Y:S02]  /*2de20*/  SYNCS.PHASECHK.TRANS64.TRYWAIT P3, [UR8], R4 ;  /* 0x00000004ff0075a7 */ /* 0x000e640008061108 */
[----:B-1----:R-:W-:Y:S05]  /*2de30*/  @!P3 BRA `(.L_x_10) ;  /* 0xfffffffc00f8b947 */ /* 0x002fea000383ffff */
[----:B------:R-:W-:Y:S05]  /*2de40*/  BRA `(.L_x_18) ;  /* 0xfffffed0001c7947 */ /* 0x000fea000383ffff */
.L_x_14:
[----:B------:R-:W5:Y:S02]  /*2de50*/  SYNCS.PHASECHK.TRANS64.TRYWAIT P0, [UR8], R0 ;  /* 0x00000000ff0075a7 */ /* 0x000f640008001108 */
[----:B-----5:R-:W-:Y:S05]  /*2de60*/  @!P0 BRA `(.L_x_14) ;  /* 0xfffffffc00f88947 */ /* 0x020fea000383ffff */
[----:B------:R-:W-:Y:S05]  /*2de70*/  BRA `(.L_x_13) ;  /* 0xffffffa800087947 */ /* 0x000fea000383ffff */
        .weak           $__internal_0_$__cuda_sm10x_tcgen05_guardrail_trap_col_being_dealloced_not_returned_by_alloc
        .type           $__internal_0_$__cuda_sm10x_tcgen05_guardrail_trap_col_being_dealloced_not_returned_by_alloc,@function
        .size           $__internal_0_$__cuda_sm10x_tcgen05_guardrail_trap_col_being_dealloced_not_returned_by_alloc,($__internal_1_$__cuda_sm10x_tcgen05_guardrail_trap_phase_invalid_during_alloc - $__internal_0_$__cuda_sm10x_tcgen05_guardrail_trap_col_being_dealloced_not_returned_by_alloc)
$__internal_0_$__cuda_sm10x_tcgen05_guardrail_trap_col_being_dealloced_not_returned_by_alloc:
[----:B------:R-:W-:Y:S05]  /*2de80*/  BPT.TRAP 0x1 ;  /* 0x000000040000795c */ /* 0x000fea0000300000 */
[----:B------:R-:W-:-:S04]  /*2de90*/  IMAD.MOV.U32 R3, RZ, RZ, 0x0 ;  /* 0x00000000ff037424 */ /* 0x000fc800078e00ff */
[----:B------:R-:W-:Y:S05]  /*2dea0*/  RET.REL.NODEC R2 `(matmul_kernel) ;  /* 0xfffffd2002547950 */ /* 0x000fea0003c3ffff */
        .weak           $__internal_1_$__cuda_sm10x_tcgen05_guardrail_trap_phase_invalid_during_alloc
        .type           $__internal_1_$__cuda_sm10x_tcgen05_guardrail_trap_phase_invalid_during_alloc,@function
        .size           $__internal_1_$__cuda_sm10x_tcgen05_guardrail_trap_phase_invalid_during_alloc,($__internal_2_$__cuda_sm10x_tcgen05_guardrail_trap_unallocated_columns_being_dealloced - $__internal_1_$__cuda_sm10x_tcgen05_guardrail_trap_phase_invalid_during_alloc)
$__internal_1_$__cuda_sm10x_tcgen05_guardrail_trap_phase_invalid_during_alloc:
[----:B------:R-:W-:Y:S05]  /*2deb0*/  BPT.TRAP 0x1 ;  /* 0x000000040000795c */ /* 0x000fea0000300000 */
[----:B------:R-:W-:-:S04]  /*2dec0*/  IMAD.MOV.U32 R3, RZ, RZ, 0x0 ;  /* 0x00000000ff037424 */ /* 0x000fc800078e00ff */
[----:B------:R-:W-:Y:S05]  /*2ded0*/  RET.REL.NODEC R2 `(matmul_kernel) ;  /* 0xfffffd2002487950 */ /* 0x000fea0003c3ffff */
        .weak           $__internal_2_$__cuda_sm10x_tcgen05_guardrail_trap_unallocated_columns_being_dealloced
        .type           $__internal_2_$__cuda_sm10x_tcgen05_guardrail_trap_unallocated_columns_being_dealloced,@function
        .size           $__internal_2_$__cuda_sm10x_tcgen05_guardrail_trap_unallocated_columns_being_dealloced,(.L_x_22 - $__internal_2_$__cuda_sm10x_tcgen05_guardrail_trap_unallocated_columns_being_dealloced)
$__internal_2_$__cuda_sm10x_tcgen05_guardrail_trap_unallocated_columns_being_dealloced:
[----:B------:R-:W-:Y:S05]  /*2dee0*/  BPT.TRAP 0x1 ;  /* 0x000000040000795c */ /* 0x000fea0000300000 */
[----:B------:R-:W-:-:S04]  /*2def0*/  IMAD.MOV.U32 R3, RZ, RZ, 0x0 ;  /* 0x00000000ff037424 */ /* 0x000fc800078e00ff */
[----:B------:R-:W-:Y:S05]  /*2df00*/  RET.REL.NODEC R2 `(matmul_kernel) ;  /* 0xfffffd20023c7950 */ /* 0x000fea0003c3ffff */
.L_x_19:
[----:B------:R-:W-:-:S00]  /*2df10*/  BRA `(.L_x_19) ;  /* 0xfffffffc00fc7947 */ /* 0x000fc0000383ffff */
[----:B------:R-:W-:-:S00]  /*2df20*/  NOP ;  /* 0x0000000000007918 */ /* 0x000fc00000000000 */
        /* <DEDUP_REMOVED lines=13> */
.L_x_22:


//--------------------- .nv.shared.matmul_kernel  --------------------------
	.section	.nv.shared.matmul_kernel,"aw",@nobits
	.sectionflags	@""
	.align	16
	.zero		1024


//--------------------- .nv.shared.reserved.0     --------------------------
	.section	.nv.shared.reserved.0,"aw",@nobits
	.align	8
	.weak		__nv_reservedSMEM_offset_0_alias
	.size		__nv_reservedSMEM_offset_0_alias, 0, 64
	.other		__nv_reservedSMEM_offset_0_alias,@"STO_CUDA_RESERVED_SHARED STV_DEFAULT"
__nv_reservedSMEM_offset_0_alias:
	.zero		0
.nv.shared.reserved.0:
	.zero		64
	.weak		__nv_reservedSMEM_allocation_phase
	.type		__nv_reservedSMEM_allocation_phase,@object
	.size		__nv_reservedSMEM_allocation_phase,(.L_0 - __nv_reservedSMEM_allocation_phase)
__nv_reservedSMEM_allocation_phase:
	.zero		1
.L_0:
	.zero		7
	.weak		__nv_reservedSMEM_devtool_atexit_pc
	.type		__nv_reservedSMEM_devtool_atexit_pc,@object
	.size		__nv_reservedSMEM_devtool_atexit_pc,(__nv_reservedSMEM_allocation_mask - __nv_reservedSMEM_devtool_atexit_pc)
__nv_reservedSMEM_devtool_atexit_pc:
	.zero		8
	.weak		__nv_reservedSMEM_allocation_mask
	.type		__nv_reservedSMEM_allocation_mask,@object
	.size		__nv_reservedSMEM_allocation_mask,(.L_2 - __nv_reservedSMEM_allocation_mask)
__nv_reservedSMEM_allocation_mask:
	.zero		4
.L_2:


//--------------------- .nv.constant0.matmul_kernel --------------------------
	.section	.nv.constant0.matmul_kernel,"a",@progbits
	.sectionflags	@""
	.align	4
.nv.constant0.matmul_kernel:
	.zero		976


//--------------------- SYMBOLS --------------------------

	.type		.nv.reservedSmem.offset0,@object
	.size		.nv.reservedSmem.offset0,0x4
	.type		.nv.reservedSmem.cap,@object
	.size		.nv.reservedSmem.cap,0x4
